	.headerflags	@"EF_CUDA_TEXMODE_UNIFIED EF_CUDA_64BIT_ADDRESS EF_CUDA_SM86 EF_CUDA_VIRTUAL_SM(EF_CUDA_SM86)"
	.elftype	@"ET_EXEC"


//--------------------- .nv.info                  --------------------------
	.section	.nv.info,"",@"SHT_CUDA_INFO"
	.align	4


	//----- nvinfo : EIATTR_REGCOUNT
	.align		4
        /*0000*/ 	.byte	0x04, 0x2f
        /*0002*/ 	.short	(.L_1 - .L_0)
	.align		4
.L_0:
        /*0004*/ 	.word	index@(tvmgen_default_fused_transpose_split_kernel_6)
        /*0008*/ 	.word	0x00000008


	//----- nvinfo : EIATTR_MAX_STACK_SIZE
	.align		4
.L_1:
        /*000c*/ 	.byte	0x04, 0x23
        /*000e*/ 	.short	(.L_3 - .L_2)
	.align		4
.L_2:
        /*0010*/ 	.word	index@(tvmgen_default_fused_transpose_split_kernel_6)
        /*0014*/ 	.word	0x00000000


	//----- nvinfo : EIATTR_MIN_STACK_SIZE
	.align		4
.L_3:
        /*0018*/ 	.byte	0x04, 0x12
        /*001a*/ 	.short	(.L_5 - .L_4)
	.align		4
.L_4:
        /*001c*/ 	.word	index@(tvmgen_default_fused_transpose_split_kernel_6)
        /*0020*/ 	.word	0x00000000


	//----- nvinfo : EIATTR_FRAME_SIZE
	.align		4
.L_5:
        /*0024*/ 	.byte	0x04, 0x11
        /*0026*/ 	.short	(.L_7 - .L_6)
	.align		4
.L_6:
        /*0028*/ 	.word	index@(tvmgen_default_fused_transpose_split_kernel_6)
        /*002c*/ 	.word	0x00000000


	//----- nvinfo : EIATTR_REGCOUNT
	.align		4
.L_7:
        /*0030*/ 	.byte	0x04, 0x2f
        /*0032*/ 	.short	(.L_9 - .L_8)
	.align		4
.L_8:
        /*0034*/ 	.word	index@(tvmgen_default_fused_squeeze_31_kernel)
        /*0038*/ 	.word	0x00000008


	//----- nvinfo : EIATTR_MAX_STACK_SIZE
	.align		4
.L_9:
        /*003c*/ 	.byte	0x04, 0x23
        /*003e*/ 	.short	(.L_11 - .L_10)
	.align		4
.L_10:
        /*0040*/ 	.word	index@(tvmgen_default_fused_squeeze_31_kernel)
        /*0044*/ 	.word	0x00000000


	//----- nvinfo : EIATTR_MIN_STACK_SIZE
	.align		4
.L_11:
        /*0048*/ 	.byte	0x04, 0x12
        /*004a*/ 	.short	(.L_13 - .L_12)
	.align		4
.L_12:
        /*004c*/ 	.word	index@(tvmgen_default_fused_squeeze_31_kernel)
        /*0050*/ 	.word	0x00000000


	//----- nvinfo : EIATTR_FRAME_SIZE
	.align		4
.L_13:
        /*0054*/ 	.byte	0x04, 0x11
        /*0056*/ 	.short	(.L_15 - .L_14)
	.align		4
.L_14:
        /*0058*/ 	.word	index@(tvmgen_default_fused_squeeze_31_kernel)
        /*005c*/ 	.word	0x00000000


	//----- nvinfo : EIATTR_REGCOUNT
	.align		4
.L_15:
        /*0060*/ 	.byte	0x04, 0x2f
        /*0062*/ 	.short	(.L_17 - .L_16)
	.align		4
.L_16:
        /*0064*/ 	.word	index@(tvmgen_default_fused_squeeze_8_kernel)
        /*0068*/ 	.word	0x00000008


	//----- nvinfo : EIATTR_MAX_STACK_SIZE
	.align		4
.L_17:
        /*006c*/ 	.byte	0x04, 0x23
        /*006e*/ 	.short	(.L_19 - .L_18)
	.align		4
.L_18:
        /*0070*/ 	.word	index@(tvmgen_default_fused_squeeze_8_kernel)
        /*0074*/ 	.word	0x00000000


	//----- nvinfo : EIATTR_MIN_STACK_SIZE
	.align		4
.L_19:
        /*0078*/ 	.byte	0x04, 0x12
        /*007a*/ 	.short	(.L_21 - .L_20)
	.align		4
.L_20:
        /*007c*/ 	.word	index@(tvmgen_default_fused_squeeze_8_kernel)
        /*0080*/ 	.word	0x00000000


	//----- nvinfo : EIATTR_FRAME_SIZE
	.align		4
.L_21:
        /*0084*/ 	.byte	0x04, 0x11
        /*0086*/ 	.short	(.L_23 - .L_22)
	.align		4
.L_22:
        /*0088*/ 	.word	index@(tvmgen_default_fused_squeeze_8_kernel)
        /*008c*/ 	.word	0x00000000


	//----- nvinfo : EIATTR_REGCOUNT
	.align		4
.L_23:
        /*0090*/ 	.byte	0x04, 0x2f
        /*0092*/ 	.short	(.L_25 - .L_24)
	.align		4
.L_24:
        /*0094*/ 	.word	index@(tvmgen_default_fused_transpose_split_kernel_10)
        /*0098*/ 	.word	0x00000008


	//----- nvinfo : EIATTR_MAX_STACK_SIZE
	.align		4
.L_25:
        /*009c*/ 	.byte	0x04, 0x23
        /*009e*/ 	.short	(.L_27 - .L_26)
	.align		4
.L_26:
        /*00a0*/ 	.word	index@(tvmgen_default_fused_transpose_split_kernel_10)
        /*00a4*/ 	.word	0x00000000


	//----- nvinfo : EIATTR_MIN_STACK_SIZE
	.align		4
.L_27:
        /*00a8*/ 	.byte	0x04, 0x12
        /*00aa*/ 	.short	(.L_29 - .L_28)
	.align		4
.L_28:
        /*00ac*/ 	.word	index@(tvmgen_default_fused_transpose_split_kernel_10)
        /*00b0*/ 	.word	0x00000000


	//----- nvinfo : EIATTR_FRAME_SIZE
	.align		4
.L_29:
        /*00b4*/ 	.byte	0x04, 0x11
        /*00b6*/ 	.short	(.L_31 - .L_30)
	.align		4
.L_30:
        /*00b8*/ 	.word	index@(tvmgen_default_fused_transpose_split_kernel_10)
        /*00bc*/ 	.word	0x00000000


	//----- nvinfo : EIATTR_REGCOUNT
	.align		4
.L_31:
        /*00c0*/ 	.byte	0x04, 0x2f
        /*00c2*/ 	.short	(.L_33 - .L_32)
	.align		4
.L_32:
        /*00c4*/ 	.word	index@(tvmgen_default_fused_stack_expand_dims_squeeze_split_kernel_22)
        /*00c8*/ 	.word	0x00000008


	//----- nvinfo : EIATTR_MAX_STACK_SIZE
	.align		4
.L_33:
        /*00cc*/ 	.byte	0x04, 0x23
        /*00ce*/ 	.short	(.L_35 - .L_34)
	.align		4
.L_34:
        /*00d0*/ 	.word	index@(tvmgen_default_fused_stack_expand_dims_squeeze_split_kernel_22)
        /*00d4*/ 	.word	0x00000000


	//----- nvinfo : EIATTR_MIN_STACK_SIZE
	.align		4
.L_35:
        /*00d8*/ 	.byte	0x04, 0x12
        /*00da*/ 	.short	(.L_37 - .L_36)
	.align		4
.L_36:
        /*00dc*/ 	.word	index@(tvmgen_default_fused_stack_expand_dims_squeeze_split_kernel_22)
        /*00e0*/ 	.word	0x00000000


	//----- nvinfo : EIATTR_FRAME_SIZE
	.align		4
.L_37:
        /*00e4*/ 	.byte	0x04, 0x11
        /*00e6*/ 	.short	(.L_39 - .L_38)
	.align		4
.L_38:
        /*00e8*/ 	.word	index@(tvmgen_default_fused_stack_expand_dims_squeeze_split_kernel_22)
        /*00ec*/ 	.word	0x00000000


	//----- nvinfo : EIATTR_REGCOUNT
	.align		4
.L_39:
        /*00f0*/ 	.byte	0x04, 0x2f
        /*00f2*/ 	.short	(.L_41 - .L_40)
	.align		4
.L_40:
        /*00f4*/ 	.word	index@(tvmgen_default_fused_transpose_split_kernel_2)
        /*00f8*/ 	.word	0x00000008


	//----- nvinfo : EIATTR_MAX_STACK_SIZE
	.align		4
.L_41:
        /*00fc*/ 	.byte	0x04, 0x23
        /*00fe*/ 	.short	(.L_43 - .L_42)
	.align		4
.L_42:
        /*0100*/ 	.word	index@(tvmgen_default_fused_transpose_split_kernel_2)
        /*0104*/ 	.word	0x00000000


	//----- nvinfo : EIATTR_MIN_STACK_SIZE
	.align		4
.L_43:
        /*0108*/ 	.byte	0x04, 0x12
        /*010a*/ 	.short	(.L_45 - .L_44)
	.align		4
.L_44:
        /*010c*/ 	.word	index@(tvmgen_default_fused_transpose_split_kernel_2)
        /*0110*/ 	.word	0x00000000


	//----- nvinfo : EIATTR_FRAME_SIZE
	.align		4
.L_45:
        /*0114*/ 	.byte	0x04, 0x11
        /*0116*/ 	.short	(.L_47 - .L_46)
	.align		4
.L_46:
        /*0118*/ 	.word	index@(tvmgen_default_fused_transpose_split_kernel_2)
        /*011c*/ 	.word	0x00000000


	//----- nvinfo : EIATTR_REGCOUNT
	.align		4
.L_47:
        /*0120*/ 	.byte	0x04, 0x2f
        /*0122*/ 	.short	(.L_49 - .L_48)
	.align		4
.L_48:
        /*0124*/ 	.word	index@(tvmgen_default_fused_squeeze_54_kernel)
        /*0128*/ 	.word	0x00000008


	//----- nvinfo : EIATTR_MAX_STACK_SIZE
	.align		4
.L_49:
        /*012c*/ 	.byte	0x04, 0x23
        /*012e*/ 	.short	(.L_51 - .L_50)
	.align		4
.L_50:
        /*0130*/ 	.word	index@(tvmgen_default_fused_squeeze_54_kernel)
        /*0134*/ 	.word	0x00000000


	//----- nvinfo : EIATTR_MIN_STACK_SIZE
	.align		4
.L_51:
        /*0138*/ 	.byte	0x04, 0x12
        /*013a*/ 	.short	(.L_53 - .L_52)
	.align		4
.L_52:
        /*013c*/ 	.word	index@(tvmgen_default_fused_squeeze_54_kernel)
        /*0140*/ 	.word	0x00000000


	//----- nvinfo : EIATTR_FRAME_SIZE
	.align		4
.L_53:
        /*0144*/ 	.byte	0x04, 0x11
        /*0146*/ 	.short	(.L_55 - .L_54)
	.align		4
.L_54:
        /*0148*/ 	.word	index@(tvmgen_default_fused_squeeze_54_kernel)
        /*014c*/ 	.word	0x00000000


	//----- nvinfo : EIATTR_REGCOUNT
	.align		4
.L_55:
        /*0150*/ 	.byte	0x04, 0x2f
        /*0152*/ 	.short	(.L_57 - .L_56)
	.align		4
.L_56:
        /*0154*/ 	.word	index@(tvmgen_default_fused_squeeze_36_kernel)
        /*0158*/ 	.word	0x00000008


	//----- nvinfo : EIATTR_MAX_STACK_SIZE
	.align		4
.L_57:
        /*015c*/ 	.byte	0x04, 0x23
        /*015e*/ 	.short	(.L_59 - .L_58)
	.align		4
.L_58:
        /*0160*/ 	.word	index@(tvmgen_default_fused_squeeze_36_kernel)
        /*0164*/ 	.word	0x00000000


	//----- nvinfo : EIATTR_MIN_STACK_SIZE
	.align		4
.L_59:
        /*0168*/ 	.byte	0x04, 0x12
        /*016a*/ 	.short	(.L_61 - .L_60)
	.align		4
.L_60:
        /*016c*/ 	.word	index@(tvmgen_default_fused_squeeze_36_kernel)
        /*0170*/ 	.word	0x00000000


	//----- nvinfo : EIATTR_FRAME_SIZE
	.align		4
.L_61:
        /*0174*/ 	.byte	0x04, 0x11
        /*0176*/ 	.short	(.L_63 - .L_62)
	.align		4
.L_62:
        /*0178*/ 	.word	index@(tvmgen_default_fused_squeeze_36_kernel)
        /*017c*/ 	.word	0x00000000


	//----- nvinfo : EIATTR_REGCOUNT
	.align		4
.L_63:
        /*0180*/ 	.byte	0x04, 0x2f
        /*0182*/ 	.short	(.L_65 - .L_64)
	.align		4
.L_64:
        /*0184*/ 	.word	index@(tvmgen_default_fused_squeeze_52_kernel)
        /*0188*/ 	.word	0x00000008


	//----- nvinfo : EIATTR_MAX_STACK_SIZE
	.align		4
.L_65:
        /*018c*/ 	.byte	0x04, 0x23
        /*018e*/ 	.short	(.L_67 - .L_66)
	.align		4
.L_66:
        /*0190*/ 	.word	index@(tvmgen_default_fused_squeeze_52_kernel)
        /*0194*/ 	.word	0x00000000


	//----- nvinfo : EIATTR_MIN_STACK_SIZE
	.align		4
.L_67:
        /*0198*/ 	.byte	0x04, 0x12
        /*019a*/ 	.short	(.L_69 - .L_68)
	.align		4
.L_68:
        /*019c*/ 	.word	index@(tvmgen_default_fused_squeeze_52_kernel)
        /*01a0*/ 	.word	0x00000000


	//----- nvinfo : EIATTR_FRAME_SIZE
	.align		4
.L_69:
        /*01a4*/ 	.byte	0x04, 0x11
        /*01a6*/ 	.short	(.L_71 - .L_70)
	.align		4
.L_70:
        /*01a8*/ 	.word	index@(tvmgen_default_fused_squeeze_52_kernel)
        /*01ac*/ 	.word	0x00000000


	//----- nvinfo : EIATTR_REGCOUNT
	.align		4
.L_71:
        /*01b0*/ 	.byte	0x04, 0x2f
        /*01b2*/ 	.short	(.L_73 - .L_72)
	.align		4
.L_72:
        /*01b4*/ 	.word	index@(tvmgen_default_fused_transpose_split_kernel_23)
        /*01b8*/ 	.word	0x00000008


	//----- nvinfo : EIATTR_MAX_STACK_SIZE
	.align		4
.L_73:
        /*01bc*/ 	.byte	0x04, 0x23
        /*01be*/ 	.short	(.L_75 - .L_74)
	.align		4
.L_74:
        /*01c0*/ 	.word	index@(tvmgen_default_fused_transpose_split_kernel_23)
        /*01c4*/ 	.word	0x00000000


	//----- nvinfo : EIATTR_MIN_STACK_SIZE
	.align		4
.L_75:
        /*01c8*/ 	.byte	0x04, 0x12
        /*01ca*/ 	.short	(.L_77 - .L_76)
	.align		4
.L_76:
        /*01cc*/ 	.word	index@(tvmgen_default_fused_transpose_split_kernel_23)
        /*01d0*/ 	.word	0x00000000


	//----- nvinfo : EIATTR_FRAME_SIZE
	.align		4
.L_77:
        /*01d4*/ 	.byte	0x04, 0x11
        /*01d6*/ 	.short	(.L_79 - .L_78)
	.align		4
.L_78:
        /*01d8*/ 	.word	index@(tvmgen_default_fused_transpose_split_kernel_23)
        /*01dc*/ 	.word	0x00000000


	//----- nvinfo : EIATTR_REGCOUNT
	.align		4
.L_79:
        /*01e0*/ 	.byte	0x04, 0x2f
        /*01e2*/ 	.short	(.L_81 - .L_80)
	.align		4
.L_80:
        /*01e4*/ 	.word	index@(tvmgen_default_fused_squeeze_15_kernel)
        /*01e8*/ 	.word	0x00000008


	//----- nvinfo : EIATTR_MAX_STACK_SIZE
	.align		4
.L_81:
        /*01ec*/ 	.byte	0x04, 0x23
        /*01ee*/ 	.short	(.L_83 - .L_82)
	.align		4
.L_82:
        /*01f0*/ 	.word	index@(tvmgen_default_fused_squeeze_15_kernel)
        /*01f4*/ 	.word	0x00000000


	//----- nvinfo : EIATTR_MIN_STACK_SIZE
	.align		4
.L_83:
        /*01f8*/ 	.byte	0x04, 0x12
        /*01fa*/ 	.short	(.L_85 - .L_84)
	.align		4
.L_84:
        /*01fc*/ 	.word	index@(tvmgen_default_fused_squeeze_15_kernel)
        /*0200*/ 	.word	0x00000000


	//----- nvinfo : EIATTR_FRAME_SIZE
	.align		4
.L_85:
        /*0204*/ 	.byte	0x04, 0x11
        /*0206*/ 	.short	(.L_87 - .L_86)
	.align		4
.L_86:
        /*0208*/ 	.word	index@(tvmgen_default_fused_squeeze_15_kernel)
        /*020c*/ 	.word	0x00000000


	//----- nvinfo : EIATTR_REGCOUNT
	.align		4
.L_87:
        /*0210*/ 	.byte	0x04, 0x2f
        /*0212*/ 	.short	(.L_89 - .L_88)
	.align		4
.L_88:
        /*0214*/ 	.word	index@(tvmgen_default_fused_squeeze_28_kernel)
        /*0218*/ 	.word	0x00000008


	//----- nvinfo : EIATTR_MAX_STACK_SIZE
	.align		4
.L_89:
        /*021c*/ 	.byte	0x04, 0x23
        /*021e*/ 	.short	(.L_91 - .L_90)
	.align		4
.L_90:
        /*0220*/ 	.word	index@(tvmgen_default_fused_squeeze_28_kernel)
        /*0224*/ 	.word	0x00000000


	//----- nvinfo : EIATTR_MIN_STACK_SIZE
	.align		4
.L_91:
        /*0228*/ 	.byte	0x04, 0x12
        /*022a*/ 	.short	(.L_93 - .L_92)
	.align		4
.L_92:
        /*022c*/ 	.word	index@(tvmgen_default_fused_squeeze_28_kernel)
        /*0230*/ 	.word	0x00000000


	//----- nvinfo : EIATTR_FRAME_SIZE
	.align		4
.L_93:
        /*0234*/ 	.byte	0x04, 0x11
        /*0236*/ 	.short	(.L_95 - .L_94)
	.align		4
.L_94:
        /*0238*/ 	.word	index@(tvmgen_default_fused_squeeze_28_kernel)
        /*023c*/ 	.word	0x00000000


	//----- nvinfo : EIATTR_REGCOUNT
	.align		4
.L_95:
        /*0240*/ 	.byte	0x04, 0x2f
        /*0242*/ 	.short	(.L_97 - .L_96)
	.align		4
.L_96:
        /*0244*/ 	.word	index@(tvmgen_default_fused_squeeze_11_kernel)
        /*0248*/ 	.word	0x00000008


	//----- nvinfo : EIATTR_MAX_STACK_SIZE
	.align		4
.L_97:
        /*024c*/ 	.byte	0x04, 0x23
        /*024e*/ 	.short	(.L_99 - .L_98)
	.align		4
.L_98:
        /*0250*/ 	.word	index@(tvmgen_default_fused_squeeze_11_kernel)
        /*0254*/ 	.word	0x00000000


	//----- nvinfo : EIATTR_MIN_STACK_SIZE
	.align		4
.L_99:
        /*0258*/ 	.byte	0x04, 0x12
        /*025a*/ 	.short	(.L_101 - .L_100)
	.align		4
.L_100:
        /*025c*/ 	.word	index@(tvmgen_default_fused_squeeze_11_kernel)
        /*0260*/ 	.word	0x00000000


	//----- nvinfo : EIATTR_FRAME_SIZE
	.align		4
.L_101:
        /*0264*/ 	.byte	0x04, 0x11
        /*0266*/ 	.short	(.L_103 - .L_102)
	.align		4
.L_102:
        /*0268*/ 	.word	index@(tvmgen_default_fused_squeeze_11_kernel)
        /*026c*/ 	.word	0x00000000


	//----- nvinfo : EIATTR_REGCOUNT
	.align		4
.L_103:
        /*0270*/ 	.byte	0x04, 0x2f
        /*0272*/ 	.short	(.L_105 - .L_104)
	.align		4
.L_104:
        /*0274*/ 	.word	index@(tvmgen_default_fused_transpose_split_kernel_15)
        /*0278*/ 	.word	0x00000008


	//----- nvinfo : EIATTR_MAX_STACK_SIZE
	.align		4
.L_105:
        /*027c*/ 	.byte	0x04, 0x23
        /*027e*/ 	.short	(.L_107 - .L_106)
	.align		4
.L_106:
        /*0280*/ 	.word	index@(tvmgen_default_fused_transpose_split_kernel_15)
        /*0284*/ 	.word	0x00000000


	//----- nvinfo : EIATTR_MIN_STACK_SIZE
	.align		4
.L_107:
        /*0288*/ 	.byte	0x04, 0x12
        /*028a*/ 	.short	(.L_109 - .L_108)
	.align		4
.L_108:
        /*028c*/ 	.word	index@(tvmgen_default_fused_transpose_split_kernel_15)
        /*0290*/ 	.word	0x00000000


	//----- nvinfo : EIATTR_FRAME_SIZE
	.align		4
.L_109:
        /*0294*/ 	.byte	0x04, 0x11
        /*0296*/ 	.short	(.L_111 - .L_110)
	.align		4
.L_110:
        /*0298*/ 	.word	index@(tvmgen_default_fused_transpose_split_kernel_15)
        /*029c*/ 	.word	0x00000000


	//----- nvinfo : EIATTR_REGCOUNT
	.align		4
.L_111:
        /*02a0*/ 	.byte	0x04, 0x2f
        /*02a2*/ 	.short	(.L_113 - .L_112)
	.align		4
.L_112:
        /*02a4*/ 	.word	index@(tvmgen_default_fused_squeeze_13_kernel)
        /*02a8*/ 	.word	0x00000008


	//----- nvinfo : EIATTR_MAX_STACK_SIZE
	.align		4
.L_113:
        /*02ac*/ 	.byte	0x04, 0x23
        /*02ae*/ 	.short	(.L_115 - .L_114)
	.align		4
.L_114:
        /*02b0*/ 	.word	index@(tvmgen_default_fused_squeeze_13_kernel)
        /*02b4*/ 	.word	0x00000000


	//----- nvinfo : EIATTR_MIN_STACK_SIZE
	.align		4
.L_115:
        /*02b8*/ 	.byte	0x04, 0x12
        /*02ba*/ 	.short	(.L_117 - .L_116)
	.align		4
.L_116:
        /*02bc*/ 	.word	index@(tvmgen_default_fused_squeeze_13_kernel)
        /*02c0*/ 	.word	0x00000000


	//----- nvinfo : EIATTR_FRAME_SIZE
	.align		4
.L_117:
        /*02c4*/ 	.byte	0x04, 0x11
        /*02c6*/ 	.short	(.L_119 - .L_118)
	.align		4
.L_118:
        /*02c8*/ 	.word	index@(tvmgen_default_fused_squeeze_13_kernel)
        /*02cc*/ 	.word	0x00000000


	//----- nvinfo : EIATTR_REGCOUNT
	.align		4
.L_119:
        /*02d0*/ 	.byte	0x04, 0x2f
        /*02d2*/ 	.short	(.L_121 - .L_120)
	.align		4
.L_120:
        /*02d4*/ 	.word	index@(tvmgen_default_fused_stack_expand_dims_squeeze_split_kernel_2)
        /*02d8*/ 	.word	0x00000008


	//----- nvinfo : EIATTR_MAX_STACK_SIZE
	.align		4
.L_121:
        /*02dc*/ 	.byte	0x04, 0x23
        /*02de*/ 	.short	(.L_123 - .L_122)
	.align		4
.L_122:
        /*02e0*/ 	.word	index@(tvmgen_default_fused_stack_expand_dims_squeeze_split_kernel_2)
        /*02e4*/ 	.word	0x00000000


	//----- nvinfo : EIATTR_MIN_STACK_SIZE
	.align		4
.L_123:
        /*02e8*/ 	.byte	0x04, 0x12
        /*02ea*/ 	.short	(.L_125 - .L_124)
	.align		4
.L_124:
        /*02ec*/ 	.word	index@(tvmgen_default_fused_stack_expand_dims_squeeze_split_kernel_2)
        /*02f0*/ 	.word	0x00000000


	//----- nvinfo : EIATTR_FRAME_SIZE
	.align		4
.L_125:
        /*02f4*/ 	.byte	0x04, 0x11
        /*02f6*/ 	.short	(.L_127 - .L_126)
	.align		4
.L_126:
        /*02f8*/ 	.word	index@(tvmgen_default_fused_stack_expand_dims_squeeze_split_kernel_2)
        /*02fc*/ 	.word	0x00000000


	//----- nvinfo : EIATTR_REGCOUNT
	.align		4
.L_127:
        /*0300*/ 	.byte	0x04, 0x2f
        /*0302*/ 	.short	(.L_129 - .L_128)
	.align		4
.L_128:
        /*0304*/ 	.word	index@(tvmgen_default_fused_stack_expand_dims_squeeze_split_kernel_24)
        /*0308*/ 	.word	0x00000008


	//----- nvinfo : EIATTR_MAX_STACK_SIZE
	.align		4
.L_129:
        /*030c*/ 	.byte	0x04, 0x23
        /*030e*/ 	.short	(.L_131 - .L_130)
	.align		4
.L_130:
        /*0310*/ 	.word	index@(tvmgen_default_fused_stack_expand_dims_squeeze_split_kernel_24)
        /*0314*/ 	.word	0x00000000


	//----- nvinfo : EIATTR_MIN_STACK_SIZE
	.align		4
.L_131:
        /*0318*/ 	.byte	0x04, 0x12
        /*031a*/ 	.short	(.L_133 - .L_132)
	.align		4
.L_132:
        /*031c*/ 	.word	index@(tvmgen_default_fused_stack_expand_dims_squeeze_split_kernel_24)
        /*0320*/ 	.word	0x00000000


	//----- nvinfo : EIATTR_FRAME_SIZE
	.align		4
.L_133:
        /*0324*/ 	.byte	0x04, 0x11
        /*0326*/ 	.short	(.L_135 - .L_134)
	.align		4
.L_134:
        /*0328*/ 	.word	index@(tvmgen_default_fused_stack_expand_dims_squeeze_split_kernel_24)
        /*032c*/ 	.word	0x00000000


	//----- nvinfo : EIATTR_REGCOUNT
	.align		4
.L_135:
        /*0330*/ 	.byte	0x04, 0x2f
        /*0332*/ 	.short	(.L_137 - .L_136)
	.align		4
.L_136:
        /*0334*/ 	.word	index@(tvmgen_default_fused_transpose_split_kernel_8)
        /*0338*/ 	.word	0x00000008


	//----- nvinfo : EIATTR_MAX_STACK_SIZE
	.align		4
.L_137:
        /*033c*/ 	.byte	0x04, 0x23
        /*033e*/ 	.short	(.L_139 - .L_138)
	.align		4
.L_138:
        /*0340*/ 	.word	index@(tvmgen_default_fused_transpose_split_kernel_8)
        /*0344*/ 	.word	0x00000000


	//----- nvinfo : EIATTR_MIN_STACK_SIZE
	.align		4
.L_139:
        /*0348*/ 	.byte	0x04, 0x12
        /*034a*/ 	.short	(.L_141 - .L_140)
	.align		4
.L_140:
        /*034c*/ 	.word	index@(tvmgen_default_fused_transpose_split_kernel_8)
        /*0350*/ 	.word	0x00000000


	//----- nvinfo : EIATTR_FRAME_SIZE
	.align		4
.L_141:
        /*0354*/ 	.byte	0x04, 0x11
        /*0356*/ 	.short	(.L_143 - .L_142)
	.align		4
.L_142:
        /*0358*/ 	.word	index@(tvmgen_default_fused_transpose_split_kernel_8)
        /*035c*/ 	.word	0x00000000


	//----- nvinfo : EIATTR_REGCOUNT
	.align		4
.L_143:
        /*0360*/ 	.byte	0x04, 0x2f
        /*0362*/ 	.short	(.L_145 - .L_144)
	.align		4
.L_144:
        /*0364*/ 	.word	index@(tvmgen_default_fused_transpose_split_kernel_27)
        /*0368*/ 	.word	0x00000008


	//----- nvinfo : EIATTR_MAX_STACK_SIZE
	.align		4
.L_145:
        /*036c*/ 	.byte	0x04, 0x23
        /*036e*/ 	.short	(.L_147 - .L_146)
	.align		4
.L_146:
        /*0370*/ 	.word	index@(tvmgen_default_fused_transpose_split_kernel_27)
        /*0374*/ 	.word	0x00000000


	//----- nvinfo : EIATTR_MIN_STACK_SIZE
	.align		4
.L_147:
        /*0378*/ 	.byte	0x04, 0x12
        /*037a*/ 	.short	(.L_149 - .L_148)
	.align		4
.L_148:
        /*037c*/ 	.word	index@(tvmgen_default_fused_transpose_split_kernel_27)
        /*0380*/ 	.word	0x00000000


	//----- nvinfo : EIATTR_FRAME_SIZE
	.align		4
.L_149:
        /*0384*/ 	.byte	0x04, 0x11
        /*0386*/ 	.short	(.L_151 - .L_150)
	.align		4
.L_150:
        /*0388*/ 	.word	index@(tvmgen_default_fused_transpose_split_kernel_27)
        /*038c*/ 	.word	0x00000000


	//----- nvinfo : EIATTR_REGCOUNT
	.align		4
.L_151:
        /*0390*/ 	.byte	0x04, 0x2f
        /*0392*/ 	.short	(.L_153 - .L_152)
	.align		4
.L_152:
        /*0394*/ 	.word	index@(tvmgen_default_fused_squeeze_33_kernel)
        /*0398*/ 	.word	0x00000008


	//----- nvinfo : EIATTR_MAX_STACK_SIZE
	.align		4
.L_153:
        /*039c*/ 	.byte	0x04, 0x23
        /*039e*/ 	.short	(.L_155 - .L_154)
	.align		4
.L_154:
        /*03a0*/ 	.word	index@(tvmgen_default_fused_squeeze_33_kernel)
        /*03a4*/ 	.word	0x00000000


	//----- nvinfo : EIATTR_MIN_STACK_SIZE
	.align		4
.L_155:
        /*03a8*/ 	.byte	0x04, 0x12
        /*03aa*/ 	.short	(.L_157 - .L_156)
	.align		4
.L_156:
        /*03ac*/ 	.word	index@(tvmgen_default_fused_squeeze_33_kernel)
        /*03b0*/ 	.word	0x00000000


	//----- nvinfo : EIATTR_FRAME_SIZE
	.align		4
.L_157:
        /*03b4*/ 	.byte	0x04, 0x11
        /*03b6*/ 	.short	(.L_159 - .L_158)
	.align		4
.L_158:
        /*03b8*/ 	.word	index@(tvmgen_default_fused_squeeze_33_kernel)
        /*03bc*/ 	.word	0x00000000


	//----- nvinfo : EIATTR_REGCOUNT
	.align		4
.L_159:
        /*03c0*/ 	.byte	0x04, 0x2f
        /*03c2*/ 	.short	(.L_161 - .L_160)
	.align		4
.L_160:
        /*03c4*/ 	.word	index@(tvmgen_default_fused_squeeze_49_kernel)
        /*03c8*/ 	.word	0x00000008


	//----- nvinfo : EIATTR_MAX_STACK_SIZE
	.align		4
.L_161:
        /*03cc*/ 	.byte	0x04, 0x23
        /*03ce*/ 	.short	(.L_163 - .L_162)
	.align		4
.L_162:
        /*03d0*/ 	.word	index@(tvmgen_default_fused_squeeze_49_kernel)
        /*03d4*/ 	.word	0x00000000


	//----- nvinfo : EIATTR_MIN_STACK_SIZE
	.align		4
.L_163:
        /*03d8*/ 	.byte	0x04, 0x12
        /*03da*/ 	.short	(.L_165 - .L_164)
	.align		4
.L_164:
        /*03dc*/ 	.word	index@(tvmgen_default_fused_squeeze_49_kernel)
        /*03e0*/ 	.word	0x00000000


	//----- nvinfo : EIATTR_FRAME_SIZE
	.align		4
.L_165:
        /*03e4*/ 	.byte	0x04, 0x11
        /*03e6*/ 	.short	(.L_167 - .L_166)
	.align		4
.L_166:
        /*03e8*/ 	.word	index@(tvmgen_default_fused_squeeze_49_kernel)
        /*03ec*/ 	.word	0x00000000


	//----- nvinfo : EIATTR_REGCOUNT
	.align		4
.L_167:
        /*03f0*/ 	.byte	0x04, 0x2f
        /*03f2*/ 	.short	(.L_169 - .L_168)
	.align		4
.L_168:
        /*03f4*/ 	.word	index@(tvmgen_default_fused_squeeze_26_kernel)
        /*03f8*/ 	.word	0x00000008


	//----- nvinfo : EIATTR_MAX_STACK_SIZE
	.align		4
.L_169:
        /*03fc*/ 	.byte	0x04, 0x23
        /*03fe*/ 	.short	(.L_171 - .L_170)
	.align		4
.L_170:
        /*0400*/ 	.word	index@(tvmgen_default_fused_squeeze_26_kernel)
        /*0404*/ 	.word	0x00000000


	//----- nvinfo : EIATTR_MIN_STACK_SIZE
	.align		4
.L_171:
        /*0408*/ 	.byte	0x04, 0x12
        /*040a*/ 	.short	(.L_173 - .L_172)
	.align		4
.L_172:
        /*040c*/ 	.word	index@(tvmgen_default_fused_squeeze_26_kernel)
        /*0410*/ 	.word	0x00000000


	//----- nvinfo : EIATTR_FRAME_SIZE
	.align		4
.L_173:
        /*0414*/ 	.byte	0x04, 0x11
        /*0416*/ 	.short	(.L_175 - .L_174)
	.align		4
.L_174:
        /*0418*/ 	.word	index@(tvmgen_default_fused_squeeze_26_kernel)
        /*041c*/ 	.word	0x00000000


	//----- nvinfo : EIATTR_REGCOUNT
	.align		4
.L_175:
        /*0420*/ 	.byte	0x04, 0x2f
        /*0422*/ 	.short	(.L_177 - .L_176)
	.align		4
.L_176:
        /*0424*/ 	.word	index@(tvmgen_default_fused_transpose_split_kernel_1)
        /*0428*/ 	.word	0x00000008


	//----- nvinfo : EIATTR_MAX_STACK_SIZE
	.align		4
.L_177:
        /*042c*/ 	.byte	0x04, 0x23
        /*042e*/ 	.short	(.L_179 - .L_178)
	.align		4
.L_178:
        /*0430*/ 	.word	index@(tvmgen_default_fused_transpose_split_kernel_1)
        /*0434*/ 	.word	0x00000000


	//----- nvinfo : EIATTR_MIN_STACK_SIZE
	.align		4
.L_179:
        /*0438*/ 	.byte	0x04, 0x12
        /*043a*/ 	.short	(.L_181 - .L_180)
	.align		4
.L_180:
        /*043c*/ 	.word	index@(tvmgen_default_fused_transpose_split_kernel_1)
        /*0440*/ 	.word	0x00000000


	//----- nvinfo : EIATTR_FRAME_SIZE
	.align		4
.L_181:
        /*0444*/ 	.byte	0x04, 0x11
        /*0446*/ 	.short	(.L_183 - .L_182)
	.align		4
.L_182:
        /*0448*/ 	.word	index@(tvmgen_default_fused_transpose_split_kernel_1)
        /*044c*/ 	.word	0x00000000


	//----- nvinfo : EIATTR_REGCOUNT
	.align		4
.L_183:
        /*0450*/ 	.byte	0x04, 0x2f
        /*0452*/ 	.short	(.L_185 - .L_184)
	.align		4
.L_184:
        /*0454*/ 	.word	index@(tvmgen_default_fused_squeeze_55_kernel)
        /*0458*/ 	.word	0x00000008


	//----- nvinfo : EIATTR_MAX_STACK_SIZE
	.align		4
.L_185:
        /*045c*/ 	.byte	0x04, 0x23
        /*045e*/ 	.short	(.L_187 - .L_186)
	.align		4
.L_186:
        /*0460*/ 	.word	index@(tvmgen_default_fused_squeeze_55_kernel)
        /*0464*/ 	.word	0x00000000


	//----- nvinfo : EIATTR_MIN_STACK_SIZE
	.align		4
.L_187:
        /*0468*/ 	.byte	0x04, 0x12
        /*046a*/ 	.short	(.L_189 - .L_188)
	.align		4
.L_188:
        /*046c*/ 	.word	index@(tvmgen_default_fused_squeeze_55_kernel)
        /*0470*/ 	.word	0x00000000


	//----- nvinfo : EIATTR_FRAME_SIZE
	.align		4
.L_189:
        /*0474*/ 	.byte	0x04, 0x11
        /*0476*/ 	.short	(.L_191 - .L_190)
	.align		4
.L_190:
        /*0478*/ 	.word	index@(tvmgen_default_fused_squeeze_55_kernel)
        /*047c*/ 	.word	0x00000000


	//----- nvinfo : EIATTR_REGCOUNT
	.align		4
.L_191:
        /*0480*/ 	.byte	0x04, 0x2f
        /*0482*/ 	.short	(.L_193 - .L_192)
	.align		4
.L_192:
        /*0484*/ 	.word	index@(tvmgen_default_fused_squeeze_4_kernel)
        /*0488*/ 	.word	0x00000008


	//----- nvinfo : EIATTR_MAX_STACK_SIZE
	.align		4
.L_193:
        /*048c*/ 	.byte	0x04, 0x23
        /*048e*/ 	.short	(.L_195 - .L_194)
	.align		4
.L_194:
        /*0490*/ 	.word	index@(tvmgen_default_fused_squeeze_4_kernel)
        /*0494*/ 	.word	0x00000000


	//----- nvinfo : EIATTR_MIN_STACK_SIZE
	.align		4
.L_195:
        /*0498*/ 	.byte	0x04, 0x12
        /*049a*/ 	.short	(.L_197 - .L_196)
	.align		4
.L_196:
        /*049c*/ 	.word	index@(tvmgen_default_fused_squeeze_4_kernel)
        /*04a0*/ 	.word	0x00000000


	//----- nvinfo : EIATTR_FRAME_SIZE
	.align		4
.L_197:
        /*04a4*/ 	.byte	0x04, 0x11
        /*04a6*/ 	.short	(.L_199 - .L_198)
	.align		4
.L_198:
        /*04a8*/ 	.word	index@(tvmgen_default_fused_squeeze_4_kernel)
        /*04ac*/ 	.word	0x00000000


	//----- nvinfo : EIATTR_REGCOUNT
	.align		4
.L_199:
        /*04b0*/ 	.byte	0x04, 0x2f
        /*04b2*/ 	.short	(.L_201 - .L_200)
	.align		4
.L_200:
        /*04b4*/ 	.word	index@(tvmgen_default_fused_squeeze_19_kernel)
        /*04b8*/ 	.word	0x00000008


	//----- nvinfo : EIATTR_MAX_STACK_SIZE
	.align		4
.L_201:
        /*04bc*/ 	.byte	0x04, 0x23
        /*04be*/ 	.short	(.L_203 - .L_202)
	.align		4
.L_202:
        /*04c0*/ 	.word	index@(tvmgen_default_fused_squeeze_19_kernel)
        /*04c4*/ 	.word	0x00000000


	//----- nvinfo : EIATTR_MIN_STACK_SIZE
	.align		4
.L_203:
        /*04c8*/ 	.byte	0x04, 0x12
        /*04ca*/ 	.short	(.L_205 - .L_204)
	.align		4
.L_204:
        /*04cc*/ 	.word	index@(tvmgen_default_fused_squeeze_19_kernel)
        /*04d0*/ 	.word	0x00000000


	//----- nvinfo : EIATTR_FRAME_SIZE
	.align		4
.L_205:
        /*04d4*/ 	.byte	0x04, 0x11
        /*04d6*/ 	.short	(.L_207 - .L_206)
	.align		4
.L_206:
        /*04d8*/ 	.word	index@(tvmgen_default_fused_squeeze_19_kernel)
        /*04dc*/ 	.word	0x00000000


	//----- nvinfo : EIATTR_REGCOUNT
	.align		4
.L_207:
        /*04e0*/ 	.byte	0x04, 0x2f
        /*04e2*/ 	.short	(.L_209 - .L_208)
	.align		4
.L_208:
        /*04e4*/ 	.word	index@(tvmgen_default_fused_transpose_split_kernel_14)
        /*04e8*/ 	.word	0x00000008


	//----- nvinfo : EIATTR_MAX_STACK_SIZE
	.align		4
.L_209:
        /*04ec*/ 	.byte	0x04, 0x23
        /*04ee*/ 	.short	(.L_211 - .L_210)
	.align		4
.L_210:
        /*04f0*/ 	.word	index@(tvmgen_default_fused_transpose_split_kernel_14)
        /*04f4*/ 	.word	0x00000000


	//----- nvinfo : EIATTR_MIN_STACK_SIZE
	.align		4
.L_211:
        /*04f8*/ 	.byte	0x04, 0x12
        /*04fa*/ 	.short	(.L_213 - .L_212)
	.align		4
.L_212:
        /*04fc*/ 	.word	index@(tvmgen_default_fused_transpose_split_kernel_14)
        /*0500*/ 	.word	0x00000000


	//----- nvinfo : EIATTR_FRAME_SIZE
	.align		4
.L_213:
        /*0504*/ 	.byte	0x04, 0x11
        /*0506*/ 	.short	(.L_215 - .L_214)
	.align		4
.L_214:
        /*0508*/ 	.word	index@(tvmgen_default_fused_transpose_split_kernel_14)
        /*050c*/ 	.word	0x00000000


	//----- nvinfo : EIATTR_REGCOUNT
	.align		4
.L_215:
        /*0510*/ 	.byte	0x04, 0x2f
        /*0512*/ 	.short	(.L_217 - .L_216)
	.align		4
.L_216:
        /*0514*/ 	.word	index@(tvmgen_default_fused_transpose_split_kernel_26)
        /*0518*/ 	.word	0x00000008


	//----- nvinfo : EIATTR_MAX_STACK_SIZE
	.align		4
.L_217:
        /*051c*/ 	.byte	0x04, 0x23
        /*051e*/ 	.short	(.L_219 - .L_218)
	.align		4
.L_218:
        /*0520*/ 	.word	index@(tvmgen_default_fused_transpose_split_kernel_26)
        /*0524*/ 	.word	0x00000000


	//----- nvinfo : EIATTR_MIN_STACK_SIZE
	.align		4
.L_219:
        /*0528*/ 	.byte	0x04, 0x12
        /*052a*/ 	.short	(.L_221 - .L_220)
	.align		4
.L_220:
        /*052c*/ 	.word	index@(tvmgen_default_fused_transpose_split_kernel_26)
        /*0530*/ 	.word	0x00000000


	//----- nvinfo : EIATTR_FRAME_SIZE
	.align		4
.L_221:
        /*0534*/ 	.byte	0x04, 0x11
        /*0536*/ 	.short	(.L_223 - .L_222)
	.align		4
.L_222:
        /*0538*/ 	.word	index@(tvmgen_default_fused_transpose_split_kernel_26)
        /*053c*/ 	.word	0x00000000


	//----- nvinfo : EIATTR_REGCOUNT
	.align		4
.L_223:
        /*0540*/ 	.byte	0x04, 0x2f
        /*0542*/ 	.short	(.L_225 - .L_224)
	.align		4
.L_224:
        /*0544*/ 	.word	index@(tvmgen_default_fused_transpose_split_kernel_22)
        /*0548*/ 	.word	0x00000008


	//----- nvinfo : EIATTR_MAX_STACK_SIZE
	.align		4
.L_225:
        /*054c*/ 	.byte	0x04, 0x23
        /*054e*/ 	.short	(.L_227 - .L_226)
	.align		4
.L_226:
        /*0550*/ 	.word	index@(tvmgen_default_fused_transpose_split_kernel_22)
        /*0554*/ 	.word	0x00000000


	//----- nvinfo : EIATTR_MIN_STACK_SIZE
	.align		4
.L_227:
        /*0558*/ 	.byte	0x04, 0x12
        /*055a*/ 	.short	(.L_229 - .L_228)
	.align		4
.L_228:
        /*055c*/ 	.word	index@(tvmgen_default_fused_transpose_split_kernel_22)
        /*0560*/ 	.word	0x00000000


	//----- nvinfo : EIATTR_FRAME_SIZE
	.align		4
.L_229:
        /*0564*/ 	.byte	0x04, 0x11
        /*0566*/ 	.short	(.L_231 - .L_230)
	.align		4
.L_230:
        /*0568*/ 	.word	index@(tvmgen_default_fused_transpose_split_kernel_22)
        /*056c*/ 	.word	0x00000000


	//----- nvinfo : EIATTR_REGCOUNT
	.align		4
.L_231:
        /*0570*/ 	.byte	0x04, 0x2f
        /*0572*/ 	.short	(.L_233 - .L_232)
	.align		4
.L_232:
        /*0574*/ 	.word	index@(tvmgen_default_fused_squeeze_41_kernel)
        /*0578*/ 	.word	0x00000008


	//----- nvinfo : EIATTR_MAX_STACK_SIZE
	.align		4
.L_233:
        /*057c*/ 	.byte	0x04, 0x23
        /*057e*/ 	.short	(.L_235 - .L_234)
	.align		4
.L_234:
        /*0580*/ 	.word	index@(tvmgen_default_fused_squeeze_41_kernel)
        /*0584*/ 	.word	0x00000000


	//----- nvinfo : EIATTR_MIN_STACK_SIZE
	.align		4
.L_235:
        /*0588*/ 	.byte	0x04, 0x12
        /*058a*/ 	.short	(.L_237 - .L_236)
	.align		4
.L_236:
        /*058c*/ 	.word	index@(tvmgen_default_fused_squeeze_41_kernel)
        /*0590*/ 	.word	0x00000000


	//----- nvinfo : EIATTR_FRAME_SIZE
	.align		4
.L_237:
        /*0594*/ 	.byte	0x04, 0x11
        /*0596*/ 	.short	(.L_239 - .L_238)
	.align		4
.L_238:
        /*0598*/ 	.word	index@(tvmgen_default_fused_squeeze_41_kernel)
        /*059c*/ 	.word	0x00000000


	//----- nvinfo : EIATTR_REGCOUNT
	.align		4
.L_239:
        /*05a0*/ 	.byte	0x04, 0x2f
        /*05a2*/ 	.short	(.L_241 - .L_240)
	.align		4
.L_240:
        /*05a4*/ 	.word	index@(tvmgen_default_fused_transpose_split_kernel_20)
        /*05a8*/ 	.word	0x00000008


	//----- nvinfo : EIATTR_MAX_STACK_SIZE
	.align		4
.L_241:
        /*05ac*/ 	.byte	0x04, 0x23
        /*05ae*/ 	.short	(.L_243 - .L_242)
	.align		4
.L_242:
        /*05b0*/ 	.word	index@(tvmgen_default_fused_transpose_split_kernel_20)
        /*05b4*/ 	.word	0x00000000


	//----- nvinfo : EIATTR_MIN_STACK_SIZE
	.align		4
.L_243:
        /*05b8*/ 	.byte	0x04, 0x12
        /*05ba*/ 	.short	(.L_245 - .L_244)
	.align		4
.L_244:
        /*05bc*/ 	.word	index@(tvmgen_default_fused_transpose_split_kernel_20)
        /*05c0*/ 	.word	0x00000000


	//----- nvinfo : EIATTR_FRAME_SIZE
	.align		4
.L_245:
        /*05c4*/ 	.byte	0x04, 0x11
        /*05c6*/ 	.short	(.L_247 - .L_246)
	.align		4
.L_246:
        /*05c8*/ 	.word	index@(tvmgen_default_fused_transpose_split_kernel_20)
        /*05cc*/ 	.word	0x00000000


	//----- nvinfo : EIATTR_REGCOUNT
	.align		4
.L_247:
        /*05d0*/ 	.byte	0x04, 0x2f
        /*05d2*/ 	.short	(.L_249 - .L_248)
	.align		4
.L_248:
        /*05d4*/ 	.word	index@(tvmgen_default_fused_squeeze_51_kernel)
        /*05d8*/ 	.word	0x00000008


	//----- nvinfo : EIATTR_MAX_STACK_SIZE
	.align		4
.L_249:
        /*05dc*/ 	.byte	0x04, 0x23
        /*05de*/ 	.short	(.L_251 - .L_250)
	.align		4
.L_250:
        /*05e0*/ 	.word	index@(tvmgen_default_fused_squeeze_51_kernel)
        /*05e4*/ 	.word	0x00000000


	//----- nvinfo : EIATTR_MIN_STACK_SIZE
	.align		4
.L_251:
        /*05e8*/ 	.byte	0x04, 0x12
        /*05ea*/ 	.short	(.L_253 - .L_252)
	.align		4
.L_252:
        /*05ec*/ 	.word	index@(tvmgen_default_fused_squeeze_51_kernel)
        /*05f0*/ 	.word	0x00000000


	//----- nvinfo : EIATTR_FRAME_SIZE
	.align		4
.L_253:
        /*05f4*/ 	.byte	0x04, 0x11
        /*05f6*/ 	.short	(.L_255 - .L_254)
	.align		4
.L_254:
        /*05f8*/ 	.word	index@(tvmgen_default_fused_squeeze_51_kernel)
        /*05fc*/ 	.word	0x00000000


	//----- nvinfo : EIATTR_REGCOUNT
	.align		4
.L_255:
        /*0600*/ 	.byte	0x04, 0x2f
        /*0602*/ 	.short	(.L_257 - .L_256)
	.align		4
.L_256:
        /*0604*/ 	.word	index@(tvmgen_default_fused_squeeze_23_kernel)
        /*0608*/ 	.word	0x00000008


	//----- nvinfo : EIATTR_MAX_STACK_SIZE
	.align		4
.L_257:
        /*060c*/ 	.byte	0x04, 0x23
        /*060e*/ 	.short	(.L_259 - .L_258)
	.align		4
.L_258:
        /*0610*/ 	.word	index@(tvmgen_default_fused_squeeze_23_kernel)
        /*0614*/ 	.word	0x00000000


	//----- nvinfo : EIATTR_MIN_STACK_SIZE
	.align		4
.L_259:
        /*0618*/ 	.byte	0x04, 0x12
        /*061a*/ 	.short	(.L_261 - .L_260)
	.align		4
.L_260:
        /*061c*/ 	.word	index@(tvmgen_default_fused_squeeze_23_kernel)
        /*0620*/ 	.word	0x00000000


	//----- nvinfo : EIATTR_FRAME_SIZE
	.align		4
.L_261:
        /*0624*/ 	.byte	0x04, 0x11
        /*0626*/ 	.short	(.L_263 - .L_262)
	.align		4
.L_262:
        /*0628*/ 	.word	index@(tvmgen_default_fused_squeeze_23_kernel)
        /*062c*/ 	.word	0x00000000


	//----- nvinfo : EIATTR_REGCOUNT
	.align		4
.L_263:
        /*0630*/ 	.byte	0x04, 0x2f
        /*0632*/ 	.short	(.L_265 - .L_264)
	.align		4
.L_264:
        /*0634*/ 	.word	index@(tvmgen_default_fused_stack_expand_dims_squeeze_split_kernel_9)
        /*0638*/ 	.word	0x00000008


	//----- nvinfo : EIATTR_MAX_STACK_SIZE
	.align		4
.L_265:
        /*063c*/ 	.byte	0x04, 0x23
        /*063e*/ 	.short	(.L_267 - .L_266)
	.align		4
.L_266:
        /*0640*/ 	.word	index@(tvmgen_default_fused_stack_expand_dims_squeeze_split_kernel_9)
        /*0644*/ 	.word	0x00000000


	//----- nvinfo : EIATTR_MIN_STACK_SIZE
	.align		4
.L_267:
        /*0648*/ 	.byte	0x04, 0x12
        /*064a*/ 	.short	(.L_269 - .L_268)
	.align		4
.L_268:
        /*064c*/ 	.word	index@(tvmgen_default_fused_stack_expand_dims_squeeze_split_kernel_9)
        /*0650*/ 	.word	0x00000000


	//----- nvinfo : EIATTR_FRAME_SIZE
	.align		4
.L_269:
        /*0654*/ 	.byte	0x04, 0x11
        /*0656*/ 	.short	(.L_271 - .L_270)
	.align		4
.L_270:
        /*0658*/ 	.word	index@(tvmgen_default_fused_stack_expand_dims_squeeze_split_kernel_9)
        /*065c*/ 	.word	0x00000000


	//----- nvinfo : EIATTR_REGCOUNT
	.align		4
.L_271:
        /*0660*/ 	.byte	0x04, 0x2f
        /*0662*/ 	.short	(.L_273 - .L_272)
	.align		4
.L_272:
        /*0664*/ 	.word	index@(tvmgen_default_fused_transpose_split_kernel_3)
        /*0668*/ 	.word	0x00000008


	//----- nvinfo : EIATTR_MAX_STACK_SIZE
	.align		4
.L_273:
        /*066c*/ 	.byte	0x04, 0x23
        /*066e*/ 	.short	(.L_275 - .L_274)
	.align		4
.L_274:
        /*0670*/ 	.word	index@(tvmgen_default_fused_transpose_split_kernel_3)
        /*0674*/ 	.word	0x00000000


	//----- nvinfo : EIATTR_MIN_STACK_SIZE
	.align		4
.L_275:
        /*0678*/ 	.byte	0x04, 0x12
        /*067a*/ 	.short	(.L_277 - .L_276)
	.align		4
.L_276:
        /*067c*/ 	.word	index@(tvmgen_default_fused_transpose_split_kernel_3)
        /*0680*/ 	.word	0x00000000


	//----- nvinfo : EIATTR_FRAME_SIZE
	.align		4
.L_277:
        /*0684*/ 	.byte	0x04, 0x11
        /*0686*/ 	.short	(.L_279 - .L_278)
	.align		4
.L_278:
        /*0688*/ 	.word	index@(tvmgen_default_fused_transpose_split_kernel_3)
        /*068c*/ 	.word	0x00000000


	//----- nvinfo : EIATTR_REGCOUNT
	.align		4
.L_279:
        /*0690*/ 	.byte	0x04, 0x2f
        /*0692*/ 	.short	(.L_281 - .L_280)
	.align		4
.L_280:
        /*0694*/ 	.word	index@(tvmgen_default_fused_squeeze_34_kernel)
        /*0698*/ 	.word	0x00000008


	//----- nvinfo : EIATTR_MAX_STACK_SIZE
	.align		4
.L_281:
        /*069c*/ 	.byte	0x04, 0x23
        /*069e*/ 	.short	(.L_283 - .L_282)
	.align		4
.L_282:
        /*06a0*/ 	.word	index@(tvmgen_default_fused_squeeze_34_kernel)
        /*06a4*/ 	.word	0x00000000


	//----- nvinfo : EIATTR_MIN_STACK_SIZE
	.align		4
.L_283:
        /*06a8*/ 	.byte	0x04, 0x12
        /*06aa*/ 	.short	(.L_285 - .L_284)
	.align		4
.L_284:
        /*06ac*/ 	.word	index@(tvmgen_default_fused_squeeze_34_kernel)
        /*06b0*/ 	.word	0x00000000


	//----- nvinfo : EIATTR_FRAME_SIZE
	.align		4
.L_285:
        /*06b4*/ 	.byte	0x04, 0x11
        /*06b6*/ 	.short	(.L_287 - .L_286)
	.align		4
.L_286:
        /*06b8*/ 	.word	index@(tvmgen_default_fused_squeeze_34_kernel)
        /*06bc*/ 	.word	0x00000000


	//----- nvinfo : EIATTR_REGCOUNT
	.align		4
.L_287:
        /*06c0*/ 	.byte	0x04, 0x2f
        /*06c2*/ 	.short	(.L_289 - .L_288)
	.align		4
.L_288:
        /*06c4*/ 	.word	index@(tvmgen_default_fused_stack_expand_dims_squeeze_split_kernel_14)
        /*06c8*/ 	.word	0x00000008


	//----- nvinfo : EIATTR_MAX_STACK_SIZE
	.align		4
.L_289:
        /*06cc*/ 	.byte	0x04, 0x23
        /*06ce*/ 	.short	(.L_291 - .L_290)
	.align		4
.L_290:
        /*06d0*/ 	.word	index@(tvmgen_default_fused_stack_expand_dims_squeeze_split_kernel_14)
        /*06d4*/ 	.word	0x00000000


	//----- nvinfo : EIATTR_MIN_STACK_SIZE
	.align		4
.L_291:
        /*06d8*/ 	.byte	0x04, 0x12
        /*06da*/ 	.short	(.L_293 - .L_292)
	.align		4
.L_292:
        /*06dc*/ 	.word	index@(tvmgen_default_fused_stack_expand_dims_squeeze_split_kernel_14)
        /*06e0*/ 	.word	0x00000000


	//----- nvinfo : EIATTR_FRAME_SIZE
	.align		4
.L_293:
        /*06e4*/ 	.byte	0x04, 0x11
        /*06e6*/ 	.short	(.L_295 - .L_294)
	.align		4
.L_294:
        /*06e8*/ 	.word	index@(tvmgen_default_fused_stack_expand_dims_squeeze_split_kernel_14)
        /*06ec*/ 	.word	0x00000000


	//----- nvinfo : EIATTR_REGCOUNT
	.align		4
.L_295:
        /*06f0*/ 	.byte	0x04, 0x2f
        /*06f2*/ 	.short	(.L_297 - .L_296)
	.align		4
.L_296:
        /*06f4*/ 	.word	index@(tvmgen_default_fused_stack_expand_dims_squeeze_split_kernel_6)
        /*06f8*/ 	.word	0x00000008


	//----- nvinfo : EIATTR_MAX_STACK_SIZE
	.align		4
.L_297:
        /*06fc*/ 	.byte	0x04, 0x23
        /*06fe*/ 	.short	(.L_299 - .L_298)
	.align		4
.L_298:
        /*0700*/ 	.word	index@(tvmgen_default_fused_stack_expand_dims_squeeze_split_kernel_6)
        /*0704*/ 	.word	0x00000000


	//----- nvinfo : EIATTR_MIN_STACK_SIZE
	.align		4
.L_299:
        /*0708*/ 	.byte	0x04, 0x12
        /*070a*/ 	.short	(.L_301 - .L_300)
	.align		4
.L_300:
        /*070c*/ 	.word	index@(tvmgen_default_fused_stack_expand_dims_squeeze_split_kernel_6)
        /*0710*/ 	.word	0x00000000


	//----- nvinfo : EIATTR_FRAME_SIZE
	.align		4
.L_301:
        /*0714*/ 	.byte	0x04, 0x11
        /*0716*/ 	.short	(.L_303 - .L_302)
	.align		4
.L_302:
        /*0718*/ 	.word	index@(tvmgen_default_fused_stack_expand_dims_squeeze_split_kernel_6)
        /*071c*/ 	.word	0x00000000


	//----- nvinfo : EIATTR_REGCOUNT
	.align		4
.L_303:
        /*0720*/ 	.byte	0x04, 0x2f
        /*0722*/ 	.short	(.L_305 - .L_304)
	.align		4
.L_304:
        /*0724*/ 	.word	index@(tvmgen_default_fused_squeeze_12_kernel)
        /*0728*/ 	.word	0x00000008


	//----- nvinfo : EIATTR_MAX_STACK_SIZE
	.align		4
.L_305:
        /*072c*/ 	.byte	0x04, 0x23
        /*072e*/ 	.short	(.L_307 - .L_306)
	.align		4
.L_306:
        /*0730*/ 	.word	index@(tvmgen_default_fused_squeeze_12_kernel)
        /*0734*/ 	.word	0x00000000


	//----- nvinfo : EIATTR_MIN_STACK_SIZE
	.align		4
.L_307:
        /*0738*/ 	.byte	0x04, 0x12
        /*073a*/ 	.short	(.L_309 - .L_308)
	.align		4
.L_308:
        /*073c*/ 	.word	index@(tvmgen_default_fused_squeeze_12_kernel)
        /*0740*/ 	.word	0x00000000


	//----- nvinfo : EIATTR_FRAME_SIZE
	.align		4
.L_309:
        /*0744*/ 	.byte	0x04, 0x11
        /*0746*/ 	.short	(.L_311 - .L_310)
	.align		4
.L_310:
        /*0748*/ 	.word	index@(tvmgen_default_fused_squeeze_12_kernel)
        /*074c*/ 	.word	0x00000000


	//----- nvinfo : EIATTR_REGCOUNT
	.align		4
.L_311:
        /*0750*/ 	.byte	0x04, 0x2f
        /*0752*/ 	.short	(.L_313 - .L_312)
	.align		4
.L_312:
        /*0754*/ 	.word	index@(tvmgen_default_fused_squeeze_42_kernel)
        /*0758*/ 	.word	0x00000008


	//----- nvinfo : EIATTR_MAX_STACK_SIZE
	.align		4
.L_313:
        /*075c*/ 	.byte	0x04, 0x23
        /*075e*/ 	.short	(.L_315 - .L_314)
	.align		4
.L_314:
        /*0760*/ 	.word	index@(tvmgen_default_fused_squeeze_42_kernel)
        /*0764*/ 	.word	0x00000000


	//----- nvinfo : EIATTR_MIN_STACK_SIZE
	.align		4
.L_315:
        /*0768*/ 	.byte	0x04, 0x12
        /*076a*/ 	.short	(.L_317 - .L_316)
	.align		4
.L_316:
        /*076c*/ 	.word	index@(tvmgen_default_fused_squeeze_42_kernel)
        /*0770*/ 	.word	0x00000000


	//----- nvinfo : EIATTR_FRAME_SIZE
	.align		4
.L_317:
        /*0774*/ 	.byte	0x04, 0x11
        /*0776*/ 	.short	(.L_319 - .L_318)
	.align		4
.L_318:
        /*0778*/ 	.word	index@(tvmgen_default_fused_squeeze_42_kernel)
        /*077c*/ 	.word	0x00000000


	//----- nvinfo : EIATTR_REGCOUNT
	.align		4
.L_319:
        /*0780*/ 	.byte	0x04, 0x2f
        /*0782*/ 	.short	(.L_321 - .L_320)
	.align		4
.L_320:
        /*0784*/ 	.word	index@(tvmgen_default_fused_squeeze_17_kernel)
        /*0788*/ 	.word	0x00000008


	//----- nvinfo : EIATTR_MAX_STACK_SIZE
	.align		4
.L_321:
        /*078c*/ 	.byte	0x04, 0x23
        /*078e*/ 	.short	(.L_323 - .L_322)
	.align		4
.L_322:
        /*0790*/ 	.word	index@(tvmgen_default_fused_squeeze_17_kernel)
        /*0794*/ 	.word	0x00000000


	//----- nvinfo : EIATTR_MIN_STACK_SIZE
	.align		4
.L_323:
        /*0798*/ 	.byte	0x04, 0x12
        /*079a*/ 	.short	(.L_325 - .L_324)
	.align		4
.L_324:
        /*079c*/ 	.word	index@(tvmgen_default_fused_squeeze_17_kernel)
        /*07a0*/ 	.word	0x00000000


	//----- nvinfo : EIATTR_FRAME_SIZE
	.align		4
.L_325:
        /*07a4*/ 	.byte	0x04, 0x11
        /*07a6*/ 	.short	(.L_327 - .L_326)
	.align		4
.L_326:
        /*07a8*/ 	.word	index@(tvmgen_default_fused_squeeze_17_kernel)
        /*07ac*/ 	.word	0x00000000


	//----- nvinfo : EIATTR_REGCOUNT
	.align		4
.L_327:
        /*07b0*/ 	.byte	0x04, 0x2f
        /*07b2*/ 	.short	(.L_329 - .L_328)
	.align		4
.L_328:
        /*07b4*/ 	.word	index@(tvmgen_default_fused_squeeze_50_kernel)
        /*07b8*/ 	.word	0x00000008


	//----- nvinfo : EIATTR_MAX_STACK_SIZE
	.align		4
.L_329:
        /*07bc*/ 	.byte	0x04, 0x23
        /*07be*/ 	.short	(.L_331 - .L_330)
	.align		4
.L_330:
        /*07c0*/ 	.word	index@(tvmgen_default_fused_squeeze_50_kernel)
        /*07c4*/ 	.word	0x00000000


	//----- nvinfo : EIATTR_MIN_STACK_SIZE
	.align		4
.L_331:
        /*07c8*/ 	.byte	0x04, 0x12
        /*07ca*/ 	.short	(.L_333 - .L_332)
	.align		4
.L_332:
        /*07cc*/ 	.word	index@(tvmgen_default_fused_squeeze_50_kernel)
        /*07d0*/ 	.word	0x00000000


	//----- nvinfo : EIATTR_FRAME_SIZE
	.align		4
.L_333:
        /*07d4*/ 	.byte	0x04, 0x11
        /*07d6*/ 	.short	(.L_335 - .L_334)
	.align		4
.L_334:
        /*07d8*/ 	.word	index@(tvmgen_default_fused_squeeze_50_kernel)
        /*07dc*/ 	.word	0x00000000


	//----- nvinfo : EIATTR_REGCOUNT
	.align		4
.L_335:
        /*07e0*/ 	.byte	0x04, 0x2f
        /*07e2*/ 	.short	(.L_337 - .L_336)
	.align		4
.L_336:
        /*07e4*/ 	.word	index@(tvmgen_default_fused_squeeze_2_kernel)
        /*07e8*/ 	.word	0x00000008


	//----- nvinfo : EIATTR_MAX_STACK_SIZE
	.align		4
.L_337:
        /*07ec*/ 	.byte	0x04, 0x23
        /*07ee*/ 	.short	(.L_339 - .L_338)
	.align		4
.L_338:
        /*07f0*/ 	.word	index@(tvmgen_default_fused_squeeze_2_kernel)
        /*07f4*/ 	.word	0x00000000


	//----- nvinfo : EIATTR_MIN_STACK_SIZE
	.align		4
.L_339:
        /*07f8*/ 	.byte	0x04, 0x12
        /*07fa*/ 	.short	(.L_341 - .L_340)
	.align		4
.L_340:
        /*07fc*/ 	.word	index@(tvmgen_default_fused_squeeze_2_kernel)
        /*0800*/ 	.word	0x00000000


	//----- nvinfo : EIATTR_FRAME_SIZE
	.align		4
.L_341:
        /*0804*/ 	.byte	0x04, 0x11
        /*0806*/ 	.short	(.L_343 - .L_342)
	.align		4
.L_342:
        /*0808*/ 	.word	index@(tvmgen_default_fused_squeeze_2_kernel)
        /*080c*/ 	.word	0x00000000


	//----- nvinfo : EIATTR_REGCOUNT
	.align		4
.L_343:
        /*0810*/ 	.byte	0x04, 0x2f
        /*0812*/ 	.short	(.L_345 - .L_344)
	.align		4
.L_344:
        /*0814*/ 	.word	index@(tvmgen_default_fused_squeeze_20_kernel)
        /*0818*/ 	.word	0x00000008


	//----- nvinfo : EIATTR_MAX_STACK_SIZE
	.align		4
.L_345:
        /*081c*/ 	.byte	0x04, 0x23
        /*081e*/ 	.short	(.L_347 - .L_346)
	.align		4
.L_346:
        /*0820*/ 	.word	index@(tvmgen_default_fused_squeeze_20_kernel)
        /*0824*/ 	.word	0x00000000


	//----- nvinfo : EIATTR_MIN_STACK_SIZE
	.align		4
.L_347:
        /*0828*/ 	.byte	0x04, 0x12
        /*082a*/ 	.short	(.L_349 - .L_348)
	.align		4
.L_348:
        /*082c*/ 	.word	index@(tvmgen_default_fused_squeeze_20_kernel)
        /*0830*/ 	.word	0x00000000


	//----- nvinfo : EIATTR_FRAME_SIZE
	.align		4
.L_349:
        /*0834*/ 	.byte	0x04, 0x11
        /*0836*/ 	.short	(.L_351 - .L_350)
	.align		4
.L_350:
        /*0838*/ 	.word	index@(tvmgen_default_fused_squeeze_20_kernel)
        /*083c*/ 	.word	0x00000000


	//----- nvinfo : EIATTR_REGCOUNT
	.align		4
.L_351:
        /*0840*/ 	.byte	0x04, 0x2f
        /*0842*/ 	.short	(.L_353 - .L_352)
	.align		4
.L_352:
        /*0844*/ 	.word	index@(tvmgen_default_fused_stack_expand_dims_squeeze_split_kernel_16)
        /*0848*/ 	.word	0x00000008


	//----- nvinfo : EIATTR_MAX_STACK_SIZE
	.align		4
.L_353:
        /*084c*/ 	.byte	0x04, 0x23
        /*084e*/ 	.short	(.L_355 - .L_354)
	.align		4
.L_354:
        /*0850*/ 	.word	index@(tvmgen_default_fused_stack_expand_dims_squeeze_split_kernel_16)
        /*0854*/ 	.word	0x00000000


	//----- nvinfo : EIATTR_MIN_STACK_SIZE
	.align		4
.L_355:
        /*0858*/ 	.byte	0x04, 0x12
        /*085a*/ 	.short	(.L_357 - .L_356)
	.align		4
.L_356:
        /*085c*/ 	.word	index@(tvmgen_default_fused_stack_expand_dims_squeeze_split_kernel_16)
        /*0860*/ 	.word	0x00000000


	//----- nvinfo : EIATTR_FRAME_SIZE
	.align		4
.L_357:
        /*0864*/ 	.byte	0x04, 0x11
        /*0866*/ 	.short	(.L_359 - .L_358)
	.align		4
.L_358:
        /*0868*/ 	.word	index@(tvmgen_default_fused_stack_expand_dims_squeeze_split_kernel_16)
        /*086c*/ 	.word	0x00000000


	//----- nvinfo : EIATTR_REGCOUNT
	.align		4
.L_359:
        /*0870*/ 	.byte	0x04, 0x2f
        /*0872*/ 	.short	(.L_361 - .L_360)
	.align		4
.L_360:
        /*0874*/ 	.word	index@(tvmgen_default_fused_squeeze_3_kernel)
        /*0878*/ 	.word	0x00000008


	//----- nvinfo : EIATTR_MAX_STACK_SIZE
	.align		4
.L_361:
        /*087c*/ 	.byte	0x04, 0x23
        /*087e*/ 	.short	(.L_363 - .L_362)
	.align		4
.L_362:
        /*0880*/ 	.word	index@(tvmgen_default_fused_squeeze_3_kernel)
        /*0884*/ 	.word	0x00000000


	//----- nvinfo : EIATTR_MIN_STACK_SIZE
	.align		4
.L_363:
        /*0888*/ 	.byte	0x04, 0x12
        /*088a*/ 	.short	(.L_365 - .L_364)
	.align		4
.L_364:
        /*088c*/ 	.word	index@(tvmgen_default_fused_squeeze_3_kernel)
        /*0890*/ 	.word	0x00000000


	//----- nvinfo : EIATTR_FRAME_SIZE
	.align		4
.L_365:
        /*0894*/ 	.byte	0x04, 0x11
        /*0896*/ 	.short	(.L_367 - .L_366)
	.align		4
.L_366:
        /*0898*/ 	.word	index@(tvmgen_default_fused_squeeze_3_kernel)
        /*089c*/ 	.word	0x00000000


	//----- nvinfo : EIATTR_REGCOUNT
	.align		4
.L_367:
        /*08a0*/ 	.byte	0x04, 0x2f
        /*08a2*/ 	.short	(.L_369 - .L_368)
	.align		4
.L_368:
        /*08a4*/ 	.word	index@(tvmgen_default_fused_squeeze_1_kernel)
        /*08a8*/ 	.word	0x00000008


	//----- nvinfo : EIATTR_MAX_STACK_SIZE
	.align		4
.L_369:
        /*08ac*/ 	.byte	0x04, 0x23
        /*08ae*/ 	.short	(.L_371 - .L_370)
	.align		4
.L_370:
        /*08b0*/ 	.word	index@(tvmgen_default_fused_squeeze_1_kernel)
        /*08b4*/ 	.word	0x00000000


	//----- nvinfo : EIATTR_MIN_STACK_SIZE
	.align		4
.L_371:
        /*08b8*/ 	.byte	0x04, 0x12
        /*08ba*/ 	.short	(.L_373 - .L_372)
	.align		4
.L_372:
        /*08bc*/ 	.word	index@(tvmgen_default_fused_squeeze_1_kernel)
        /*08c0*/ 	.word	0x00000000


	//----- nvinfo : EIATTR_FRAME_SIZE
	.align		4
.L_373:
        /*08c4*/ 	.byte	0x04, 0x11
        /*08c6*/ 	.short	(.L_375 - .L_374)
	.align		4
.L_374:
        /*08c8*/ 	.word	index@(tvmgen_default_fused_squeeze_1_kernel)
        /*08cc*/ 	.word	0x00000000


	//----- nvinfo : EIATTR_REGCOUNT
	.align		4
.L_375:
        /*08d0*/ 	.byte	0x04, 0x2f
        /*08d2*/ 	.short	(.L_377 - .L_376)
	.align		4
.L_376:
        /*08d4*/ 	.word	index@(tvmgen_default_fused_squeeze_24_kernel)
        /*08d8*/ 	.word	0x00000008


	//----- nvinfo : EIATTR_MAX_STACK_SIZE
	.align		4
.L_377:
        /*08dc*/ 	.byte	0x04, 0x23
        /*08de*/ 	.short	(.L_379 - .L_378)
	.align		4
.L_378:
        /*08e0*/ 	.word	index@(tvmgen_default_fused_squeeze_24_kernel)
        /*08e4*/ 	.word	0x00000000


	//----- nvinfo : EIATTR_MIN_STACK_SIZE
	.align		4
.L_379:
        /*08e8*/ 	.byte	0x04, 0x12
        /*08ea*/ 	.short	(.L_381 - .L_380)
	.align		4
.L_380:
        /*08ec*/ 	.word	index@(tvmgen_default_fused_squeeze_24_kernel)
        /*08f0*/ 	.word	0x00000000


	//----- nvinfo : EIATTR_FRAME_SIZE
	.align		4
.L_381:
        /*08f4*/ 	.byte	0x04, 0x11
        /*08f6*/ 	.short	(.L_383 - .L_382)
	.align		4
.L_382:
        /*08f8*/ 	.word	index@(tvmgen_default_fused_squeeze_24_kernel)
        /*08fc*/ 	.word	0x00000000


	//----- nvinfo : EIATTR_REGCOUNT
	.align		4
.L_383:
        /*0900*/ 	.byte	0x04, 0x2f
        /*0902*/ 	.short	(.L_385 - .L_384)
	.align		4
.L_384:
        /*0904*/ 	.word	index@(tvmgen_default_fused_nn_dense_add_tanh_1_kernel)
        /*0908*/ 	.word	0x00000010


	//----- nvinfo : EIATTR_MAX_STACK_SIZE
	.align		4
.L_385:
        /*090c*/ 	.byte	0x04, 0x23
        /*090e*/ 	.short	(.L_387 - .L_386)
	.align		4
.L_386:
        /*0910*/ 	.word	index@(tvmgen_default_fused_nn_dense_add_tanh_1_kernel)
        /*0914*/ 	.word	0x00000000


	//----- nvinfo : EIATTR_MIN_STACK_SIZE
	.align		4
.L_387:
        /*0918*/ 	.byte	0x04, 0x12
        /*091a*/ 	.short	(.L_389 - .L_388)
	.align		4
.L_388:
        /*091c*/ 	.word	index@(tvmgen_default_fused_nn_dense_add_tanh_1_kernel)
        /*0920*/ 	.word	0x00000000


	//----- nvinfo : EIATTR_FRAME_SIZE
	.align		4
.L_389:
        /*0924*/ 	.byte	0x04, 0x11
        /*0926*/ 	.short	(.L_391 - .L_390)
	.align		4
.L_390:
        /*0928*/ 	.word	index@(tvmgen_default_fused_nn_dense_add_tanh_1_kernel)
        /*092c*/ 	.word	0x00000000


	//----- nvinfo : EIATTR_REGCOUNT
	.align		4
.L_391:
        /*0930*/ 	.byte	0x04, 0x2f
        /*0932*/ 	.short	(.L_393 - .L_392)
	.align		4
.L_392:
        /*0934*/ 	.word	index@(tvmgen_default_fused_squeeze_25_kernel)
        /*0938*/ 	.word	0x00000008


	//----- nvinfo : EIATTR_MAX_STACK_SIZE
	.align		4
.L_393:
        /*093c*/ 	.byte	0x04, 0x23
        /*093e*/ 	.short	(.L_395 - .L_394)
	.align		4
.L_394:
        /*0940*/ 	.word	index@(tvmgen_default_fused_squeeze_25_kernel)
        /*0944*/ 	.word	0x00000000


	//----- nvinfo : EIATTR_MIN_STACK_SIZE
	.align		4
.L_395:
        /*0948*/ 	.byte	0x04, 0x12
        /*094a*/ 	.short	(.L_397 - .L_396)
	.align		4
.L_396:
        /*094c*/ 	.word	index@(tvmgen_default_fused_squeeze_25_kernel)
        /*0950*/ 	.word	0x00000000


	//----- nvinfo : EIATTR_FRAME_SIZE
	.align		4
.L_397:
        /*0954*/ 	.byte	0x04, 0x11
        /*0956*/ 	.short	(.L_399 - .L_398)
	.align		4
.L_398:
        /*0958*/ 	.word	index@(tvmgen_default_fused_squeeze_25_kernel)
        /*095c*/ 	.word	0x00000000


	//----- nvinfo : EIATTR_REGCOUNT
	.align		4
.L_399:
        /*0960*/ 	.byte	0x04, 0x2f
        /*0962*/ 	.short	(.L_401 - .L_400)
	.align		4
.L_400:
        /*0964*/ 	.word	index@(tvmgen_default_fused_transpose_split_kernel)
        /*0968*/ 	.word	0x00000008


	//----- nvinfo : EIATTR_MAX_STACK_SIZE
	.align		4
.L_401:
        /*096c*/ 	.byte	0x04, 0x23
        /*096e*/ 	.short	(.L_403 - .L_402)
	.align		4
.L_402:
        /*0970*/ 	.word	index@(tvmgen_default_fused_transpose_split_kernel)
        /*0974*/ 	.word	0x00000000


	//----- nvinfo : EIATTR_MIN_STACK_SIZE
	.align		4
.L_403:
        /*0978*/ 	.byte	0x04, 0x12
        /*097a*/ 	.short	(.L_405 - .L_404)
	.align		4
.L_404:
        /*097c*/ 	.word	index@(tvmgen_default_fused_transpose_split_kernel)
        /*0980*/ 	.word	0x00000000


	//----- nvinfo : EIATTR_FRAME_SIZE
	.align		4
.L_405:
        /*0984*/ 	.byte	0x04, 0x11
        /*0986*/ 	.short	(.L_407 - .L_406)
	.align		4
.L_406:
        /*0988*/ 	.word	index@(tvmgen_default_fused_transpose_split_kernel)
        /*098c*/ 	.word	0x00000000


	//----- nvinfo : EIATTR_REGCOUNT
	.align		4
.L_407:
        /*0990*/ 	.byte	0x04, 0x2f
        /*0992*/ 	.short	(.L_409 - .L_408)
	.align		4
.L_408:
        /*0994*/ 	.word	index@(tvmgen_default_fused_squeeze_37_kernel)
        /*0998*/ 	.word	0x00000008


	//----- nvinfo : EIATTR_MAX_STACK_SIZE
	.align		4
.L_409:
        /*099c*/ 	.byte	0x04, 0x23
        /*099e*/ 	.short	(.L_411 - .L_410)
	.align		4
.L_410:
        /*09a0*/ 	.word	index@(tvmgen_default_fused_squeeze_37_kernel)
        /*09a4*/ 	.word	0x00000000


	//----- nvinfo : EIATTR_MIN_STACK_SIZE
	.align		4
.L_411:
        /*09a8*/ 	.byte	0x04, 0x12
        /*09aa*/ 	.short	(.L_413 - .L_412)
	.align		4
.L_412:
        /*09ac*/ 	.word	index@(tvmgen_default_fused_squeeze_37_kernel)
        /*09b0*/ 	.word	0x00000000


	//----- nvinfo : EIATTR_FRAME_SIZE
	.align		4
.L_413:
        /*09b4*/ 	.byte	0x04, 0x11
        /*09b6*/ 	.short	(.L_415 - .L_414)
	.align		4
.L_414:
        /*09b8*/ 	.word	index@(tvmgen_default_fused_squeeze_37_kernel)
        /*09bc*/ 	.word	0x00000000


	//----- nvinfo : EIATTR_REGCOUNT
	.align		4
.L_415:
        /*09c0*/ 	.byte	0x04, 0x2f
        /*09c2*/ 	.short	(.L_417 - .L_416)
	.align		4
.L_416:
        /*09c4*/ 	.word	index@(tvmgen_default_fused_transpose_split_kernel_13)
        /*09c8*/ 	.word	0x00000008


	//----- nvinfo : EIATTR_MAX_STACK_SIZE
	.align		4
.L_417:
        /*09cc*/ 	.byte	0x04, 0x23
        /*09ce*/ 	.short	(.L_419 - .L_418)
	.align		4
.L_418:
        /*09d0*/ 	.word	index@(tvmgen_default_fused_transpose_split_kernel_13)
        /*09d4*/ 	.word	0x00000000


	//----- nvinfo : EIATTR_MIN_STACK_SIZE
	.align		4
.L_419:
        /*09d8*/ 	.byte	0x04, 0x12
        /*09da*/ 	.short	(.L_421 - .L_420)
	.align		4
.L_420:
        /*09dc*/ 	.word	index@(tvmgen_default_fused_transpose_split_kernel_13)
        /*09e0*/ 	.word	0x00000000


	//----- nvinfo : EIATTR_FRAME_SIZE
	.align		4
.L_421:
        /*09e4*/ 	.byte	0x04, 0x11
        /*09e6*/ 	.short	(.L_423 - .L_422)
	.align		4
.L_422:
        /*09e8*/ 	.word	index@(tvmgen_default_fused_transpose_split_kernel_13)
        /*09ec*/ 	.word	0x00000000


	//----- nvinfo : EIATTR_REGCOUNT
	.align		4
.L_423:
        /*09f0*/ 	.byte	0x04, 0x2f
        /*09f2*/ 	.short	(.L_425 - .L_424)
	.align		4
.L_424:
        /*09f4*/ 	.word	index@(tvmgen_default_fused_squeeze_21_kernel)
        /*09f8*/ 	.word	0x00000008


	//----- nvinfo : EIATTR_MAX_STACK_SIZE
	.align		4
.L_425:
        /*09fc*/ 	.byte	0x04, 0x23
        /*09fe*/ 	.short	(.L_427 - .L_426)
	.align		4
.L_426:
        /*0a00*/ 	.word	index@(tvmgen_default_fused_squeeze_21_kernel)
        /*0a04*/ 	.word	0x00000000


	//----- nvinfo : EIATTR_MIN_STACK_SIZE
	.align		4
.L_427:
        /*0a08*/ 	.byte	0x04, 0x12
        /*0a0a*/ 	.short	(.L_429 - .L_428)
	.align		4
.L_428:
        /*0a0c*/ 	.word	index@(tvmgen_default_fused_squeeze_21_kernel)
        /*0a10*/ 	.word	0x00000000


	//----- nvinfo : EIATTR_FRAME_SIZE
	.align		4
.L_429:
        /*0a14*/ 	.byte	0x04, 0x11
        /*0a16*/ 	.short	(.L_431 - .L_430)
	.align		4
.L_430:
        /*0a18*/ 	.word	index@(tvmgen_default_fused_squeeze_21_kernel)
        /*0a1c*/ 	.word	0x00000000


	//----- nvinfo : EIATTR_REGCOUNT
	.align		4
.L_431:
        /*0a20*/ 	.byte	0x04, 0x2f
        /*0a22*/ 	.short	(.L_433 - .L_432)
	.align		4
.L_432:
        /*0a24*/ 	.word	index@(tvmgen_default_fused_transpose_split_kernel_17)
        /*0a28*/ 	.word	0x00000008


	//----- nvinfo : EIATTR_MAX_STACK_SIZE
	.align		4
.L_433:
        /*0a2c*/ 	.byte	0x04, 0x23
        /*0a2e*/ 	.short	(.L_435 - .L_434)
	.align		4
.L_434:
        /*0a30*/ 	.word	index@(tvmgen_default_fused_transpose_split_kernel_17)
        /*0a34*/ 	.word	0x00000000


	//----- nvinfo : EIATTR_MIN_STACK_SIZE
	.align		4
.L_435:
        /*0a38*/ 	.byte	0x04, 0x12
        /*0a3a*/ 	.short	(.L_437 - .L_436)
	.align		4
.L_436:
        /*0a3c*/ 	.word	index@(tvmgen_default_fused_transpose_split_kernel_17)
        /*0a40*/ 	.word	0x00000000


	//----- nvinfo : EIATTR_FRAME_SIZE
	.align		4
.L_437:
        /*0a44*/ 	.byte	0x04, 0x11
        /*0a46*/ 	.short	(.L_439 - .L_438)
	.align		4
.L_438:
        /*0a48*/ 	.word	index@(tvmgen_default_fused_transpose_split_kernel_17)
        /*0a4c*/ 	.word	0x00000000


	//----- nvinfo : EIATTR_REGCOUNT
	.align		4
.L_439:
        /*0a50*/ 	.byte	0x04, 0x2f
        /*0a52*/ 	.short	(.L_441 - .L_440)
	.align		4
.L_440:
        /*0a54*/ 	.word	index@(tvmgen_default_fused_stack_expand_dims_squeeze_split_kernel_26)
        /*0a58*/ 	.word	0x00000008


	//----- nvinfo : EIATTR_MAX_STACK_SIZE
	.align		4
.L_441:
        /*0a5c*/ 	.byte	0x04, 0x23
        /*0a5e*/ 	.short	(.L_443 - .L_442)
	.align		4
.L_442:
        /*0a60*/ 	.word	index@(tvmgen_default_fused_stack_expand_dims_squeeze_split_kernel_26)
        /*0a64*/ 	.word	0x00000000


	//----- nvinfo : EIATTR_MIN_STACK_SIZE
	.align		4
.L_443:
        /*0a68*/ 	.byte	0x04, 0x12
        /*0a6a*/ 	.short	(.L_445 - .L_444)
	.align		4
.L_444:
        /*0a6c*/ 	.word	index@(tvmgen_default_fused_stack_expand_dims_squeeze_split_kernel_26)
        /*0a70*/ 	.word	0x00000000


	//----- nvinfo : EIATTR_FRAME_SIZE
	.align		4
.L_445:
        /*0a74*/ 	.byte	0x04, 0x11
        /*0a76*/ 	.short	(.L_447 - .L_446)
	.align		4
.L_446:
        /*0a78*/ 	.word	index@(tvmgen_default_fused_stack_expand_dims_squeeze_split_kernel_26)
        /*0a7c*/ 	.word	0x00000000


	//----- nvinfo : EIATTR_REGCOUNT
	.align		4
.L_447:
        /*0a80*/ 	.byte	0x04, 0x2f
        /*0a82*/ 	.short	(.L_449 - .L_448)
	.align		4
.L_448:
        /*0a84*/ 	.word	index@(tvmgen_default_fused_squeeze_44_kernel)
        /*0a88*/ 	.word	0x00000008


	//----- nvinfo : EIATTR_MAX_STACK_SIZE
	.align		4
.L_449:
        /*0a8c*/ 	.byte	0x04, 0x23
        /*0a8e*/ 	.short	(.L_451 - .L_450)
	.align		4
.L_450:
        /*0a90*/ 	.word	index@(tvmgen_default_fused_squeeze_44_kernel)
        /*0a94*/ 	.word	0x00000000


	//----- nvinfo : EIATTR_MIN_STACK_SIZE
	.align		4
.L_451:
        /*0a98*/ 	.byte	0x04, 0x12
        /*0a9a*/ 	.short	(.L_453 - .L_452)
	.align		4
.L_452:
        /*0a9c*/ 	.word	index@(tvmgen_default_fused_squeeze_44_kernel)
        /*0aa0*/ 	.word	0x00000000


	//----- nvinfo : EIATTR_FRAME_SIZE
	.align		4
.L_453:
        /*0aa4*/ 	.byte	0x04, 0x11
        /*0aa6*/ 	.short	(.L_455 - .L_454)
	.align		4
.L_454:
        /*0aa8*/ 	.word	index@(tvmgen_default_fused_squeeze_44_kernel)
        /*0aac*/ 	.word	0x00000000


	//----- nvinfo : EIATTR_REGCOUNT
	.align		4
.L_455:
        /*0ab0*/ 	.byte	0x04, 0x2f
        /*0ab2*/ 	.short	(.L_457 - .L_456)
	.align		4
.L_456:
        /*0ab4*/ 	.word	index@(tvmgen_default_fused_squeeze_46_kernel)
        /*0ab8*/ 	.word	0x00000008


	//----- nvinfo : EIATTR_MAX_STACK_SIZE
	.align		4
.L_457:
        /*0abc*/ 	.byte	0x04, 0x23
        /*0abe*/ 	.short	(.L_459 - .L_458)
	.align		4
.L_458:
        /*0ac0*/ 	.word	index@(tvmgen_default_fused_squeeze_46_kernel)
        /*0ac4*/ 	.word	0x00000000


	//----- nvinfo : EIATTR_MIN_STACK_SIZE
	.align		4
.L_459:
        /*0ac8*/ 	.byte	0x04, 0x12
        /*0aca*/ 	.short	(.L_461 - .L_460)
	.align		4
.L_460:
        /*0acc*/ 	.word	index@(tvmgen_default_fused_squeeze_46_kernel)
        /*0ad0*/ 	.word	0x00000000


	//----- nvinfo : EIATTR_FRAME_SIZE
	.align		4
.L_461:
        /*0ad4*/ 	.byte	0x04, 0x11
        /*0ad6*/ 	.short	(.L_463 - .L_462)
	.align		4
.L_462:
        /*0ad8*/ 	.word	index@(tvmgen_default_fused_squeeze_46_kernel)
        /*0adc*/ 	.word	0x00000000


	//----- nvinfo : EIATTR_REGCOUNT
	.align		4
.L_463:
        /*0ae0*/ 	.byte	0x04, 0x2f
        /*0ae2*/ 	.short	(.L_465 - .L_464)
	.align		4
.L_464:
        /*0ae4*/ 	.word	index@(tvmgen_default_fused_squeeze_5_kernel)
        /*0ae8*/ 	.word	0x00000008


	//----- nvinfo : EIATTR_MAX_STACK_SIZE
	.align		4
.L_465:
        /*0aec*/ 	.byte	0x04, 0x23
        /*0aee*/ 	.short	(.L_467 - .L_466)
	.align		4
.L_466:
        /*0af0*/ 	.word	index@(tvmgen_default_fused_squeeze_5_kernel)
        /*0af4*/ 	.word	0x00000000


	//----- nvinfo : EIATTR_MIN_STACK_SIZE
	.align		4
.L_467:
        /*0af8*/ 	.byte	0x04, 0x12
        /*0afa*/ 	.short	(.L_469 - .L_468)
	.align		4
.L_468:
        /*0afc*/ 	.word	index@(tvmgen_default_fused_squeeze_5_kernel)
        /*0b00*/ 	.word	0x00000000


	//----- nvinfo : EIATTR_FRAME_SIZE
	.align		4
.L_469:
        /*0b04*/ 	.byte	0x04, 0x11
        /*0b06*/ 	.short	(.L_471 - .L_470)
	.align		4
.L_470:
        /*0b08*/ 	.word	index@(tvmgen_default_fused_squeeze_5_kernel)
        /*0b0c*/ 	.word	0x00000000


	//----- nvinfo : EIATTR_REGCOUNT
	.align		4
.L_471:
        /*0b10*/ 	.byte	0x04, 0x2f
        /*0b12*/ 	.short	(.L_473 - .L_472)
	.align		4
.L_472:
        /*0b14*/ 	.word	index@(tvmgen_default_fused_stack_expand_dims_squeeze_split_kernel_21)
        /*0b18*/ 	.word	0x00000008


	//----- nvinfo : EIATTR_MAX_STACK_SIZE
	.align		4
.L_473:
        /*0b1c*/ 	.byte	0x04, 0x23
        /*0b1e*/ 	.short	(.L_475 - .L_474)
	.align		4
.L_474:
        /*0b20*/ 	.word	index@(tvmgen_default_fused_stack_expand_dims_squeeze_split_kernel_21)
        /*0b24*/ 	.word	0x00000000


	//----- nvinfo : EIATTR_MIN_STACK_SIZE
	.align		4
.L_475:
        /*0b28*/ 	.byte	0x04, 0x12
        /*0b2a*/ 	.short	(.L_477 - .L_476)
	.align		4
.L_476:
        /*0b2c*/ 	.word	index@(tvmgen_default_fused_stack_expand_dims_squeeze_split_kernel_21)
        /*0b30*/ 	.word	0x00000000


	//----- nvinfo : EIATTR_FRAME_SIZE
	.align		4
.L_477:
        /*0b34*/ 	.byte	0x04, 0x11
        /*0b36*/ 	.short	(.L_479 - .L_478)
	.align		4
.L_478:
        /*0b38*/ 	.word	index@(tvmgen_default_fused_stack_expand_dims_squeeze_split_kernel_21)
        /*0b3c*/ 	.word	0x00000000


	//----- nvinfo : EIATTR_REGCOUNT
	.align		4
.L_479:
        /*0b40*/ 	.byte	0x04, 0x2f
        /*0b42*/ 	.short	(.L_481 - .L_480)
	.align		4
.L_480:
        /*0b44*/ 	.word	index@(tvmgen_default_fused_squeeze_10_kernel)
        /*0b48*/ 	.word	0x00000008


	//----- nvinfo : EIATTR_MAX_STACK_SIZE
	.align		4
.L_481:
        /*0b4c*/ 	.byte	0x04, 0x23
        /*0b4e*/ 	.short	(.L_483 - .L_482)
	.align		4
.L_482:
        /*0b50*/ 	.word	index@(tvmgen_default_fused_squeeze_10_kernel)
        /*0b54*/ 	.word	0x00000000


	//----- nvinfo : EIATTR_MIN_STACK_SIZE
	.align		4
.L_483:
        /*0b58*/ 	.byte	0x04, 0x12
        /*0b5a*/ 	.short	(.L_485 - .L_484)
	.align		4
.L_484:
        /*0b5c*/ 	.word	index@(tvmgen_default_fused_squeeze_10_kernel)
        /*0b60*/ 	.word	0x00000000


	//----- nvinfo : EIATTR_FRAME_SIZE
	.align		4
.L_485:
        /*0b64*/ 	.byte	0x04, 0x11
        /*0b66*/ 	.short	(.L_487 - .L_486)
	.align		4
.L_486:
        /*0b68*/ 	.word	index@(tvmgen_default_fused_squeeze_10_kernel)
        /*0b6c*/ 	.word	0x00000000


	//----- nvinfo : EIATTR_REGCOUNT
	.align		4
.L_487:
        /*0b70*/ 	.byte	0x04, 0x2f
        /*0b72*/ 	.short	(.L_489 - .L_488)
	.align		4
.L_488:
        /*0b74*/ 	.word	index@(tvmgen_default_fused_nn_dense_add_add_tanh_kernel)
        /*0b78*/ 	.word	0x0000000b


	//----- nvinfo : EIATTR_MAX_STACK_SIZE
	.align		4
.L_489:
        /*0b7c*/ 	.byte	0x04, 0x23
        /*0b7e*/ 	.short	(.L_491 - .L_490)
	.align		4
.L_490:
        /*0b80*/ 	.word	index@(tvmgen_default_fused_nn_dense_add_add_tanh_kernel)
        /*0b84*/ 	.word	0x00000000


	//----- nvinfo : EIATTR_MIN_STACK_SIZE
	.align		4
.L_491:
        /*0b88*/ 	.byte	0x04, 0x12
        /*0b8a*/ 	.short	(.L_493 - .L_492)
	.align		4
.L_492:
        /*0b8c*/ 	.word	index@(tvmgen_default_fused_nn_dense_add_add_tanh_kernel)
        /*0b90*/ 	.word	0x00000000


	//----- nvinfo : EIATTR_FRAME_SIZE
	.align		4
.L_493:
        /*0b94*/ 	.byte	0x04, 0x11
        /*0b96*/ 	.short	(.L_495 - .L_494)
	.align		4
.L_494:
        /*0b98*/ 	.word	index@(tvmgen_default_fused_nn_dense_add_add_tanh_kernel)
        /*0b9c*/ 	.word	0x00000000


	//----- nvinfo : EIATTR_REGCOUNT
	.align		4
.L_495:
        /*0ba0*/ 	.byte	0x04, 0x2f
        /*0ba2*/ 	.short	(.L_497 - .L_496)
	.align		4
.L_496:
        /*0ba4*/ 	.word	index@(tvmgen_default_fused_stack_expand_dims_squeeze_split_kernel_10)
        /*0ba8*/ 	.word	0x00000008


	//----- nvinfo : EIATTR_MAX_STACK_SIZE
	.align		4
.L_497:
        /*0bac*/ 	.byte	0x04, 0x23
        /*0bae*/ 	.short	(.L_499 - .L_498)
	.align		4
.L_498:
        /*0bb0*/ 	.word	index@(tvmgen_default_fused_stack_expand_dims_squeeze_split_kernel_10)
        /*0bb4*/ 	.word	0x00000000


	//----- nvinfo : EIATTR_MIN_STACK_SIZE
	.align		4
.L_499:
        /*0bb8*/ 	.byte	0x04, 0x12
        /*0bba*/ 	.short	(.L_501 - .L_500)
	.align		4
.L_500:
        /*0bbc*/ 	.word	index@(tvmgen_default_fused_stack_expand_dims_squeeze_split_kernel_10)
        /*0bc0*/ 	.word	0x00000000


	//----- nvinfo : EIATTR_FRAME_SIZE
	.align		4
.L_501:
        /*0bc4*/ 	.byte	0x04, 0x11
        /*0bc6*/ 	.short	(.L_503 - .L_502)
	.align		4
.L_502:
        /*0bc8*/ 	.word	index@(tvmgen_default_fused_stack_expand_dims_squeeze_split_kernel_10)
        /*0bcc*/ 	.word	0x00000000


	//----- nvinfo : EIATTR_REGCOUNT
	.align		4
.L_503:
        /*0bd0*/ 	.byte	0x04, 0x2f
        /*0bd2*/ 	.short	(.L_505 - .L_504)
	.align		4
.L_504:
        /*0bd4*/ 	.word	index@(tvmgen_default_fused_transpose_split_kernel_9)
        /*0bd8*/ 	.word	0x00000008


	//----- nvinfo : EIATTR_MAX_STACK_SIZE
	.align		4
.L_505:
        /*0bdc*/ 	.byte	0x04, 0x23
        /*0bde*/ 	.short	(.L_507 - .L_506)
	.align		4
.L_506:
        /*0be0*/ 	.word	index@(tvmgen_default_fused_transpose_split_kernel_9)
        /*0be4*/ 	.word	0x00000000


	//----- nvinfo : EIATTR_MIN_STACK_SIZE
	.align		4
.L_507:
        /*0be8*/ 	.byte	0x04, 0x12
        /*0bea*/ 	.short	(.L_509 - .L_508)
	.align		4
.L_508:
        /*0bec*/ 	.word	index@(tvmgen_default_fused_transpose_split_kernel_9)
        /*0bf0*/ 	.word	0x00000000


	//----- nvinfo : EIATTR_FRAME_SIZE
	.align		4
.L_509:
        /*0bf4*/ 	.byte	0x04, 0x11
        /*0bf6*/ 	.short	(.L_511 - .L_510)
	.align		4
.L_510:
        /*0bf8*/ 	.word	index@(tvmgen_default_fused_transpose_split_kernel_9)
        /*0bfc*/ 	.word	0x00000000


	//----- nvinfo : EIATTR_REGCOUNT
	.align		4
.L_511:
        /*0c00*/ 	.byte	0x04, 0x2f
        /*0c02*/ 	.short	(.L_513 - .L_512)
	.align		4
.L_512:
        /*0c04*/ 	.word	index@(tvmgen_default_fused_squeeze_16_kernel)
        /*0c08*/ 	.word	0x00000008


	//----- nvinfo : EIATTR_MAX_STACK_SIZE
	.align		4
.L_513:
        /*0c0c*/ 	.byte	0x04, 0x23
        /*0c0e*/ 	.short	(.L_515 - .L_514)
	.align		4
.L_514:
        /*0c10*/ 	.word	index@(tvmgen_default_fused_squeeze_16_kernel)
        /*0c14*/ 	.word	0x00000000


	//----- nvinfo : EIATTR_MIN_STACK_SIZE
	.align		4
.L_515:
        /*0c18*/ 	.byte	0x04, 0x12
        /*0c1a*/ 	.short	(.L_517 - .L_516)
	.align		4
.L_516:
        /*0c1c*/ 	.word	index@(tvmgen_default_fused_squeeze_16_kernel)
        /*0c20*/ 	.word	0x00000000


	//----- nvinfo : EIATTR_FRAME_SIZE
	.align		4
.L_517:
        /*0c24*/ 	.byte	0x04, 0x11
        /*0c26*/ 	.short	(.L_519 - .L_518)
	.align		4
.L_518:
        /*0c28*/ 	.word	index@(tvmgen_default_fused_squeeze_16_kernel)
        /*0c2c*/ 	.word	0x00000000


	//----- nvinfo : EIATTR_REGCOUNT
	.align		4
.L_519:
        /*0c30*/ 	.byte	0x04, 0x2f
        /*0c32*/ 	.short	(.L_521 - .L_520)
	.align		4
.L_520:
        /*0c34*/ 	.word	index@(tvmgen_default_fused_transpose_split_kernel_11)
        /*0c38*/ 	.word	0x00000008


	//----- nvinfo : EIATTR_MAX_STACK_SIZE
	.align		4
.L_521:
        /*0c3c*/ 	.byte	0x04, 0x23
        /*0c3e*/ 	.short	(.L_523 - .L_522)
	.align		4
.L_522:
        /*0c40*/ 	.word	index@(tvmgen_default_fused_transpose_split_kernel_11)
        /*0c44*/ 	.word	0x00000000


	//----- nvinfo : EIATTR_MIN_STACK_SIZE
	.align		4
.L_523:
        /*0c48*/ 	.byte	0x04, 0x12
        /*0c4a*/ 	.short	(.L_525 - .L_524)
	.align		4
.L_524:
        /*0c4c*/ 	.word	index@(tvmgen_default_fused_transpose_split_kernel_11)
        /*0c50*/ 	.word	0x00000000


	//----- nvinfo : EIATTR_FRAME_SIZE
	.align		4
.L_525:
        /*0c54*/ 	.byte	0x04, 0x11
        /*0c56*/ 	.short	(.L_527 - .L_526)
	.align		4
.L_526:
        /*0c58*/ 	.word	index@(tvmgen_default_fused_transpose_split_kernel_11)
        /*0c5c*/ 	.word	0x00000000


	//----- nvinfo : EIATTR_REGCOUNT
	.align		4
.L_527:
        /*0c60*/ 	.byte	0x04, 0x2f
        /*0c62*/ 	.short	(.L_529 - .L_528)
	.align		4
.L_528:
        /*0c64*/ 	.word	index@(tvmgen_default_fused_nn_dense_add_tanh_kernel)
        /*0c68*/ 	.word	0x0000000b


	//----- nvinfo : EIATTR_MAX_STACK_SIZE
	.align		4
.L_529:
        /*0c6c*/ 	.byte	0x04, 0x23
        /*0c6e*/ 	.short	(.L_531 - .L_530)
	.align		4
.L_530:
        /*0c70*/ 	.word	index@(tvmgen_default_fused_nn_dense_add_tanh_kernel)
        /*0c74*/ 	.word	0x00000000


	//----- nvinfo : EIATTR_MIN_STACK_SIZE
	.align		4
.L_531:
        /*0c78*/ 	.byte	0x04, 0x12
        /*0c7a*/ 	.short	(.L_533 - .L_532)
	.align		4
.L_532:
        /*0c7c*/ 	.word	index@(tvmgen_default_fused_nn_dense_add_tanh_kernel)
        /*0c80*/ 	.word	0x00000000


	//----- nvinfo : EIATTR_FRAME_SIZE
	.align		4
.L_533:
        /*0c84*/ 	.byte	0x04, 0x11
        /*0c86*/ 	.short	(.L_535 - .L_534)
	.align		4
.L_534:
        /*0c88*/ 	.word	index@(tvmgen_default_fused_nn_dense_add_tanh_kernel)
        /*0c8c*/ 	.word	0x00000000


	//----- nvinfo : EIATTR_REGCOUNT
	.align		4
.L_535:
        /*0c90*/ 	.byte	0x04, 0x2f
        /*0c92*/ 	.short	(.L_537 - .L_536)
	.align		4
.L_536:
        /*0c94*/ 	.word	index@(tvmgen_default_fused_squeeze_9_kernel)
        /*0c98*/ 	.word	0x00000008


	//----- nvinfo : EIATTR_MAX_STACK_SIZE
	.align		4
.L_537:
        /*0c9c*/ 	.byte	0x04, 0x23
        /*0c9e*/ 	.short	(.L_539 - .L_538)
	.align		4
.L_538:
        /*0ca0*/ 	.word	index@(tvmgen_default_fused_squeeze_9_kernel)
        /*0ca4*/ 	.word	0x00000000


	//----- nvinfo : EIATTR_MIN_STACK_SIZE
	.align		4
.L_539:
        /*0ca8*/ 	.byte	0x04, 0x12
        /*0caa*/ 	.short	(.L_541 - .L_540)
	.align		4
.L_540:
        /*0cac*/ 	.word	index@(tvmgen_default_fused_squeeze_9_kernel)
        /*0cb0*/ 	.word	0x00000000


	//----- nvinfo : EIATTR_FRAME_SIZE
	.align		4
.L_541:
        /*0cb4*/ 	.byte	0x04, 0x11
        /*0cb6*/ 	.short	(.L_543 - .L_542)
	.align		4
.L_542:
        /*0cb8*/ 	.word	index@(tvmgen_default_fused_squeeze_9_kernel)
        /*0cbc*/ 	.word	0x00000000


	//----- nvinfo : EIATTR_REGCOUNT
	.align		4
.L_543:
        /*0cc0*/ 	.byte	0x04, 0x2f
        /*0cc2*/ 	.short	(.L_545 - .L_544)
	.align		4
.L_544:
        /*0cc4*/ 	.word	index@(tvmgen_default_fused_stack_expand_dims_squeeze_split_kernel_18)
        /*0cc8*/ 	.word	0x00000008


	//----- nvinfo : EIATTR_MAX_STACK_SIZE
	.align		4
.L_545:
        /*0ccc*/ 	.byte	0x04, 0x23
        /*0cce*/ 	.short	(.L_547 - .L_546)
	.align		4
.L_546:
        /*0cd0*/ 	.word	index@(tvmgen_default_fused_stack_expand_dims_squeeze_split_kernel_18)
        /*0cd4*/ 	.word	0x00000000


	//----- nvinfo : EIATTR_MIN_STACK_SIZE
	.align		4
.L_547:
        /*0cd8*/ 	.byte	0x04, 0x12
        /*0cda*/ 	.short	(.L_549 - .L_548)
	.align		4
.L_548:
        /*0cdc*/ 	.word	index@(tvmgen_default_fused_stack_expand_dims_squeeze_split_kernel_18)
        /*0ce0*/ 	.word	0x00000000


	//----- nvinfo : EIATTR_FRAME_SIZE
	.align		4
.L_549:
        /*0ce4*/ 	.byte	0x04, 0x11
        /*0ce6*/ 	.short	(.L_551 - .L_550)
	.align		4
.L_550:
        /*0ce8*/ 	.word	index@(tvmgen_default_fused_stack_expand_dims_squeeze_split_kernel_18)
        /*0cec*/ 	.word	0x00000000


	//----- nvinfo : EIATTR_REGCOUNT
	.align		4
.L_551:
        /*0cf0*/ 	.byte	0x04, 0x2f
        /*0cf2*/ 	.short	(.L_553 - .L_552)
	.align		4
.L_552:
        /*0cf4*/ 	.word	index@(tvmgen_default_fused_squeeze_27_kernel)
        /*0cf8*/ 	.word	0x00000008


	//----- nvinfo : EIATTR_MAX_STACK_SIZE
	.align		4
.L_553:
        /*0cfc*/ 	.byte	0x04, 0x23
        /*0cfe*/ 	.short	(.L_555 - .L_554)
	.align		4
.L_554:
        /*0d00*/ 	.word	index@(tvmgen_default_fused_squeeze_27_kernel)
        /*0d04*/ 	.word	0x00000000


	//----- nvinfo : EIATTR_MIN_STACK_SIZE
	.align		4
.L_555:
        /*0d08*/ 	.byte	0x04, 0x12
        /*0d0a*/ 	.short	(.L_557 - .L_556)
	.align		4
.L_556:
        /*0d0c*/ 	.word	index@(tvmgen_default_fused_squeeze_27_kernel)
        /*0d10*/ 	.word	0x00000000


	//----- nvinfo : EIATTR_FRAME_SIZE
	.align		4
.L_557:
        /*0d14*/ 	.byte	0x04, 0x11
        /*0d16*/ 	.short	(.L_559 - .L_558)
	.align		4
.L_558:
        /*0d18*/ 	.word	index@(tvmgen_default_fused_squeeze_27_kernel)
        /*0d1c*/ 	.word	0x00000000


	//----- nvinfo : EIATTR_REGCOUNT
	.align		4
.L_559:
        /*0d20*/ 	.byte	0x04, 0x2f
        /*0d22*/ 	.short	(.L_561 - .L_560)
	.align		4
.L_560:
        /*0d24*/ 	.word	index@(tvmgen_default_fused_squeeze_48_kernel)
        /*0d28*/ 	.word	0x00000008


	//----- nvinfo : EIATTR_MAX_STACK_SIZE
	.align		4
.L_561:
        /*0d2c*/ 	.byte	0x04, 0x23
        /*0d2e*/ 	.short	(.L_563 - .L_562)
	.align		4
.L_562:
        /*0d30*/ 	.word	index@(tvmgen_default_fused_squeeze_48_kernel)
        /*0d34*/ 	.word	0x00000000


	//----- nvinfo : EIATTR_MIN_STACK_SIZE
	.align		4
.L_563:
        /*0d38*/ 	.byte	0x04, 0x12
        /*0d3a*/ 	.short	(.L_565 - .L_564)
	.align		4
.L_564:
        /*0d3c*/ 	.word	index@(tvmgen_default_fused_squeeze_48_kernel)
        /*0d40*/ 	.word	0x00000000


	//----- nvinfo : EIATTR_FRAME_SIZE
	.align		4
.L_565:
        /*0d44*/ 	.byte	0x04, 0x11
        /*0d46*/ 	.short	(.L_567 - .L_566)
	.align		4
.L_566:
        /*0d48*/ 	.word	index@(tvmgen_default_fused_squeeze_48_kernel)
        /*0d4c*/ 	.word	0x00000000


	//----- nvinfo : EIATTR_REGCOUNT
	.align		4
.L_567:
        /*0d50*/ 	.byte	0x04, 0x2f
        /*0d52*/ 	.short	(.L_569 - .L_568)
	.align		4
.L_568:
        /*0d54*/ 	.word	index@(tvmgen_default_fused_stack_expand_dims_squeeze_split_kernel_17)
        /*0d58*/ 	.word	0x00000008


	//----- nvinfo : EIATTR_MAX_STACK_SIZE
	.align		4
.L_569:
        /*0d5c*/ 	.byte	0x04, 0x23
        /*0d5e*/ 	.short	(.L_571 - .L_570)
	.align		4
.L_570:
        /*0d60*/ 	.word	index@(tvmgen_default_fused_stack_expand_dims_squeeze_split_kernel_17)
        /*0d64*/ 	.word	0x00000000


	//----- nvinfo : EIATTR_MIN_STACK_SIZE
	.align		4
.L_571:
        /*0d68*/ 	.byte	0x04, 0x12
        /*0d6a*/ 	.short	(.L_573 - .L_572)
	.align		4
.L_572:
        /*0d6c*/ 	.word	index@(tvmgen_default_fused_stack_expand_dims_squeeze_split_kernel_17)
        /*0d70*/ 	.word	0x00000000


	//----- nvinfo : EIATTR_FRAME_SIZE
	.align		4
.L_573:
        /*0d74*/ 	.byte	0x04, 0x11
        /*0d76*/ 	.short	(.L_575 - .L_574)
	.align		4
.L_574:
        /*0d78*/ 	.word	index@(tvmgen_default_fused_stack_expand_dims_squeeze_split_kernel_17)
        /*0d7c*/ 	.word	0x00000000


	//----- nvinfo : EIATTR_REGCOUNT
	.align		4
.L_575:
        /*0d80*/ 	.byte	0x04, 0x2f
        /*0d82*/ 	.short	(.L_577 - .L_576)
	.align		4
.L_576:
        /*0d84*/ 	.word	index@(tvmgen_default_fused_transpose_split_kernel_4)
        /*0d88*/ 	.word	0x00000008


	//----- nvinfo : EIATTR_MAX_STACK_SIZE
	.align		4
.L_577:
        /*0d8c*/ 	.byte	0x04, 0x23
        /*0d8e*/ 	.short	(.L_579 - .L_578)
	.align		4
.L_578:
        /*0d90*/ 	.word	index@(tvmgen_default_fused_transpose_split_kernel_4)
        /*0d94*/ 	.word	0x00000000


	//----- nvinfo : EIATTR_MIN_STACK_SIZE
	.align		4
.L_579:
        /*0d98*/ 	.byte	0x04, 0x12
        /*0d9a*/ 	.short	(.L_581 - .L_580)
	.align		4
.L_580:
        /*0d9c*/ 	.word	index@(tvmgen_default_fused_transpose_split_kernel_4)
        /*0da0*/ 	.word	0x00000000


	//----- nvinfo : EIATTR_FRAME_SIZE
	.align		4
.L_581:
        /*0da4*/ 	.byte	0x04, 0x11
        /*0da6*/ 	.short	(.L_583 - .L_582)
	.align		4
.L_582:
        /*0da8*/ 	.word	index@(tvmgen_default_fused_transpose_split_kernel_4)
        /*0dac*/ 	.word	0x00000000


	//----- nvinfo : EIATTR_REGCOUNT
	.align		4
.L_583:
        /*0db0*/ 	.byte	0x04, 0x2f
        /*0db2*/ 	.short	(.L_585 - .L_584)
	.align		4
.L_584:
        /*0db4*/ 	.word	index@(tvmgen_default_fused_nn_dense_add_1_kernel)
        /*0db8*/ 	.word	0x00000010


	//----- nvinfo : EIATTR_MAX_STACK_SIZE
	.align		4
.L_585:
        /*0dbc*/ 	.byte	0x04, 0x23
        /*0dbe*/ 	.short	(.L_587 - .L_586)
	.align		4
.L_586:
        /*0dc0*/ 	.word	index@(tvmgen_default_fused_nn_dense_add_1_kernel)
        /*0dc4*/ 	.word	0x00000000


	//----- nvinfo : EIATTR_MIN_STACK_SIZE
	.align		4
.L_587:
        /*0dc8*/ 	.byte	0x04, 0x12
        /*0dca*/ 	.short	(.L_589 - .L_588)
	.align		4
.L_588:
        /*0dcc*/ 	.word	index@(tvmgen_default_fused_nn_dense_add_1_kernel)
        /*0dd0*/ 	.word	0x00000000


	//----- nvinfo : EIATTR_FRAME_SIZE
	.align		4
.L_589:
        /*0dd4*/ 	.byte	0x04, 0x11
        /*0dd6*/ 	.short	(.L_591 - .L_590)
	.align		4
.L_590:
        /*0dd8*/ 	.word	index@(tvmgen_default_fused_nn_dense_add_1_kernel)
        /*0ddc*/ 	.word	0x00000000


	//----- nvinfo : EIATTR_REGCOUNT
	.align		4
.L_591:
        /*0de0*/ 	.byte	0x04, 0x2f
        /*0de2*/ 	.short	(.L_593 - .L_592)
	.align		4
.L_592:
        /*0de4*/ 	.word	index@(tvmgen_default_fused_nn_dense_add_add_tanh_1_kernel)
        /*0de8*/ 	.word	0x00000011


	//----- nvinfo : EIATTR_MAX_STACK_SIZE
	.align		4
.L_593:
        /*0dec*/ 	.byte	0x04, 0x23
        /*0dee*/ 	.short	(.L_595 - .L_594)
	.align		4
.L_594:
        /*0df0*/ 	.word	index@(tvmgen_default_fused_nn_dense_add_add_tanh_1_kernel)
        /*0df4*/ 	.word	0x00000000


	//----- nvinfo : EIATTR_MIN_STACK_SIZE
	.align		4
.L_595:
        /*0df8*/ 	.byte	0x04, 0x12
        /*0dfa*/ 	.short	(.L_597 - .L_596)
	.align		4
.L_596:
        /*0dfc*/ 	.word	index@(tvmgen_default_fused_nn_dense_add_add_tanh_1_kernel)
        /*0e00*/ 	.word	0x00000000


	//----- nvinfo : EIATTR_FRAME_SIZE
	.align		4
.L_597:
        /*0e04*/ 	.byte	0x04, 0x11
        /*0e06*/ 	.short	(.L_599 - .L_598)
	.align		4
.L_598:
        /*0e08*/ 	.word	index@(tvmgen_default_fused_nn_dense_add_add_tanh_1_kernel)
        /*0e0c*/ 	.word	0x00000000


	//----- nvinfo : EIATTR_REGCOUNT
	.align		4
.L_599:
        /*0e10*/ 	.byte	0x04, 0x2f
        /*0e12*/ 	.short	(.L_601 - .L_600)
	.align		4
.L_600:
        /*0e14*/ 	.word	index@(tvmgen_default_fused_stack_expand_dims_squeeze_split_kernel_8)
        /*0e18*/ 	.word	0x00000008


	//----- nvinfo : EIATTR_MAX_STACK_SIZE
	.align		4
.L_601:
        /*0e1c*/ 	.byte	0x04, 0x23
        /*0e1e*/ 	.short	(.L_603 - .L_602)
	.align		4
.L_602:
        /*0e20*/ 	.word	index@(tvmgen_default_fused_stack_expand_dims_squeeze_split_kernel_8)
        /*0e24*/ 	.word	0x00000000


	//----- nvinfo : EIATTR_MIN_STACK_SIZE
	.align		4
.L_603:
        /*0e28*/ 	.byte	0x04, 0x12
        /*0e2a*/ 	.short	(.L_605 - .L_604)
	.align		4
.L_604:
        /*0e2c*/ 	.word	index@(tvmgen_default_fused_stack_expand_dims_squeeze_split_kernel_8)
        /*0e30*/ 	.word	0x00000000


	//----- nvinfo : EIATTR_FRAME_SIZE
	.align		4
.L_605:
        /*0e34*/ 	.byte	0x04, 0x11
        /*0e36*/ 	.short	(.L_607 - .L_606)
	.align		4
.L_606:
        /*0e38*/ 	.word	index@(tvmgen_default_fused_stack_expand_dims_squeeze_split_kernel_8)
        /*0e3c*/ 	.word	0x00000000


	//----- nvinfo : EIATTR_REGCOUNT
	.align		4
.L_607:
        /*0e40*/ 	.byte	0x04, 0x2f
        /*0e42*/ 	.short	(.L_609 - .L_608)
	.align		4
.L_608:
        /*0e44*/ 	.word	index@(tvmgen_default_fused_transpose_split_kernel_5)
        /*0e48*/ 	.word	0x00000008


	//----- nvinfo : EIATTR_MAX_STACK_SIZE
	.align		4
.L_609:
        /*0e4c*/ 	.byte	0x04, 0x23
        /*0e4e*/ 	.short	(.L_611 - .L_610)
	.align		4
.L_610:
        /*0e50*/ 	.word	index@(tvmgen_default_fused_transpose_split_kernel_5)
        /*0e54*/ 	.word	0x00000000


	//----- nvinfo : EIATTR_MIN_STACK_SIZE
	.align		4
.L_611:
        /*0e58*/ 	.byte	0x04, 0x12
        /*0e5a*/ 	.short	(.L_613 - .L_612)
	.align		4
.L_612:
        /*0e5c*/ 	.word	index@(tvmgen_default_fused_transpose_split_kernel_5)
        /*0e60*/ 	.word	0x00000000


	//----- nvinfo : EIATTR_FRAME_SIZE
	.align		4
.L_613:
        /*0e64*/ 	.byte	0x04, 0x11
        /*0e66*/ 	.short	(.L_615 - .L_614)
	.align		4
.L_614:
        /*0e68*/ 	.word	index@(tvmgen_default_fused_transpose_split_kernel_5)
        /*0e6c*/ 	.word	0x00000000


	//----- nvinfo : EIATTR_REGCOUNT
	.align		4
.L_615:
        /*0e70*/ 	.byte	0x04, 0x2f
        /*0e72*/ 	.short	(.L_617 - .L_616)
	.align		4
.L_616:
        /*0e74*/ 	.word	index@(tvmgen_default_fused_squeeze_43_kernel)
        /*0e78*/ 	.word	0x00000008


	//----- nvinfo : EIATTR_MAX_STACK_SIZE
	.align		4
.L_617:
        /*0e7c*/ 	.byte	0x04, 0x23
        /*0e7e*/ 	.short	(.L_619 - .L_618)
	.align		4
.L_618:
        /*0e80*/ 	.word	index@(tvmgen_default_fused_squeeze_43_kernel)
        /*0e84*/ 	.word	0x00000000


	//----- nvinfo : EIATTR_MIN_STACK_SIZE
	.align		4
.L_619:
        /*0e88*/ 	.byte	0x04, 0x12
        /*0e8a*/ 	.short	(.L_621 - .L_620)
	.align		4
.L_620:
        /*0e8c*/ 	.word	index@(tvmgen_default_fused_squeeze_43_kernel)
        /*0e90*/ 	.word	0x00000000


	//----- nvinfo : EIATTR_FRAME_SIZE
	.align		4
.L_621:
        /*0e94*/ 	.byte	0x04, 0x11
        /*0e96*/ 	.short	(.L_623 - .L_622)
	.align		4
.L_622:
        /*0e98*/ 	.word	index@(tvmgen_default_fused_squeeze_43_kernel)
        /*0e9c*/ 	.word	0x00000000


	//----- nvinfo : EIATTR_REGCOUNT
	.align		4
.L_623:
        /*0ea0*/ 	.byte	0x04, 0x2f
        /*0ea2*/ 	.short	(.L_625 - .L_624)
	.align		4
.L_624:
        /*0ea4*/ 	.word	index@(tvmgen_default_fused_squeeze_7_kernel)
        /*0ea8*/ 	.word	0x00000008


	//----- nvinfo : EIATTR_MAX_STACK_SIZE
	.align		4
.L_625:
        /*0eac*/ 	.byte	0x04, 0x23
        /*0eae*/ 	.short	(.L_627 - .L_626)
	.align		4
.L_626:
        /*0eb0*/ 	.word	index@(tvmgen_default_fused_squeeze_7_kernel)
        /*0eb4*/ 	.word	0x00000000


	//----- nvinfo : EIATTR_MIN_STACK_SIZE
	.align		4
.L_627:
        /*0eb8*/ 	.byte	0x04, 0x12
        /*0eba*/ 	.short	(.L_629 - .L_628)
	.align		4
.L_628:
        /*0ebc*/ 	.word	index@(tvmgen_default_fused_squeeze_7_kernel)
        /*0ec0*/ 	.word	0x00000000


	//----- nvinfo : EIATTR_FRAME_SIZE
	.align		4
.L_629:
        /*0ec4*/ 	.byte	0x04, 0x11
        /*0ec6*/ 	.short	(.L_631 - .L_630)
	.align		4
.L_630:
        /*0ec8*/ 	.word	index@(tvmgen_default_fused_squeeze_7_kernel)
        /*0ecc*/ 	.word	0x00000000


	//----- nvinfo : EIATTR_REGCOUNT
	.align		4
.L_631:
        /*0ed0*/ 	.byte	0x04, 0x2f
        /*0ed2*/ 	.short	(.L_633 - .L_632)
	.align		4
.L_632:
        /*0ed4*/ 	.word	index@(tvmgen_default_fused_squeeze_kernel)
        /*0ed8*/ 	.word	0x00000008


	//----- nvinfo : EIATTR_MAX_STACK_SIZE
	.align		4
.L_633:
        /*0edc*/ 	.byte	0x04, 0x23
        /*0ede*/ 	.short	(.L_635 - .L_634)
	.align		4
.L_634:
        /*0ee0*/ 	.word	index@(tvmgen_default_fused_squeeze_kernel)
        /*0ee4*/ 	.word	0x00000000


	//----- nvinfo : EIATTR_MIN_STACK_SIZE
	.align		4
.L_635:
        /*0ee8*/ 	.byte	0x04, 0x12
        /*0eea*/ 	.short	(.L_637 - .L_636)
	.align		4
.L_636:
        /*0eec*/ 	.word	index@(tvmgen_default_fused_squeeze_kernel)
        /*0ef0*/ 	.word	0x00000000


	//----- nvinfo : EIATTR_FRAME_SIZE
	.align		4
.L_637:
        /*0ef4*/ 	.byte	0x04, 0x11
        /*0ef6*/ 	.short	(.L_639 - .L_638)
	.align		4
.L_638:
        /*0ef8*/ 	.word	index@(tvmgen_default_fused_squeeze_kernel)
        /*0efc*/ 	.word	0x00000000


	//----- nvinfo : EIATTR_REGCOUNT
	.align		4
.L_639:
        /*0f00*/ 	.byte	0x04, 0x2f
        /*0f02*/ 	.short	(.L_641 - .L_640)
	.align		4
.L_640:
        /*0f04*/ 	.word	index@(tvmgen_default_fused_transpose_split_kernel_7)
        /*0f08*/ 	.word	0x00000008


	//----- nvinfo : EIATTR_MAX_STACK_SIZE
	.align		4
.L_641:
        /*0f0c*/ 	.byte	0x04, 0x23
        /*0f0e*/ 	.short	(.L_643 - .L_642)
	.align		4
.L_642:
        /*0f10*/ 	.word	index@(tvmgen_default_fused_transpose_split_kernel_7)
        /*0f14*/ 	.word	0x00000000


	//----- nvinfo : EIATTR_MIN_STACK_SIZE
	.align		4
.L_643:
        /*0f18*/ 	.byte	0x04, 0x12
        /*0f1a*/ 	.short	(.L_645 - .L_644)
	.align		4
.L_644:
        /*0f1c*/ 	.word	index@(tvmgen_default_fused_transpose_split_kernel_7)
        /*0f20*/ 	.word	0x00000000


	//----- nvinfo : EIATTR_FRAME_SIZE
	.align		4
.L_645:
        /*0f24*/ 	.byte	0x04, 0x11
        /*0f26*/ 	.short	(.L_647 - .L_646)
	.align		4
.L_646:
        /*0f28*/ 	.word	index@(tvmgen_default_fused_transpose_split_kernel_7)
        /*0f2c*/ 	.word	0x00000000


	//----- nvinfo : EIATTR_REGCOUNT
	.align		4
.L_647:
        /*0f30*/ 	.byte	0x04, 0x2f
        /*0f32*/ 	.short	(.L_649 - .L_648)
	.align		4
.L_648:
        /*0f34*/ 	.word	index@(tvmgen_default_fused_nn_dense_add_kernel)
        /*0f38*/ 	.word	0x00000010


	//----- nvinfo : EIATTR_MAX_STACK_SIZE
	.align		4
.L_649:
        /*0f3c*/ 	.byte	0x04, 0x23
        /*0f3e*/ 	.short	(.L_651 - .L_650)
	.align		4
.L_650:
        /*0f40*/ 	.word	index@(tvmgen_default_fused_nn_dense_add_kernel)
        /*0f44*/ 	.word	0x00000000


	//----- nvinfo : EIATTR_MIN_STACK_SIZE
	.align		4
.L_651:
        /*0f48*/ 	.byte	0x04, 0x12
        /*0f4a*/ 	.short	(.L_653 - .L_652)
	.align		4
.L_652:
        /*0f4c*/ 	.word	index@(tvmgen_default_fused_nn_dense_add_kernel)
        /*0f50*/ 	.word	0x00000000


	//----- nvinfo : EIATTR_FRAME_SIZE
	.align		4
.L_653:
        /*0f54*/ 	.byte	0x04, 0x11
        /*0f56*/ 	.short	(.L_655 - .L_654)
	.align		4
.L_654:
        /*0f58*/ 	.word	index@(tvmgen_default_fused_nn_dense_add_kernel)
        /*0f5c*/ 	.word	0x00000000


	//----- nvinfo : EIATTR_REGCOUNT
	.align		4
.L_655:
        /*0f60*/ 	.byte	0x04, 0x2f
        /*0f62*/ 	.short	(.L_657 - .L_656)
	.align		4
.L_656:
        /*0f64*/ 	.word	index@(tvmgen_default_fused_squeeze_38_kernel)
        /*0f68*/ 	.word	0x00000008


	//----- nvinfo : EIATTR_MAX_STACK_SIZE
	.align		4
.L_657:
        /*0f6c*/ 	.byte	0x04, 0x23
        /*0f6e*/ 	.short	(.L_659 - .L_658)
	.align		4
.L_658:
        /*0f70*/ 	.word	index@(tvmgen_default_fused_squeeze_38_kernel)
        /*0f74*/ 	.word	0x00000000


	//----- nvinfo : EIATTR_MIN_STACK_SIZE
	.align		4
.L_659:
        /*0f78*/ 	.byte	0x04, 0x12
        /*0f7a*/ 	.short	(.L_661 - .L_660)
	.align		4
.L_660:
        /*0f7c*/ 	.word	index@(tvmgen_default_fused_squeeze_38_kernel)
        /*0f80*/ 	.word	0x00000000


	//----- nvinfo : EIATTR_FRAME_SIZE
	.align		4
.L_661:
        /*0f84*/ 	.byte	0x04, 0x11
        /*0f86*/ 	.short	(.L_663 - .L_662)
	.align		4
.L_662:
        /*0f88*/ 	.word	index@(tvmgen_default_fused_squeeze_38_kernel)
        /*0f8c*/ 	.word	0x00000000


	//----- nvinfo : EIATTR_REGCOUNT
	.align		4
.L_663:
        /*0f90*/ 	.byte	0x04, 0x2f
        /*0f92*/ 	.short	(.L_665 - .L_664)
	.align		4
.L_664:
        /*0f94*/ 	.word	index@(tvmgen_default_fused_squeeze_14_kernel)
        /*0f98*/ 	.word	0x00000008


	//----- nvinfo : EIATTR_MAX_STACK_SIZE
	.align		4
.L_665:
        /*0f9c*/ 	.byte	0x04, 0x23
        /*0f9e*/ 	.short	(.L_667 - .L_666)
	.align		4
.L_666:
        /*0fa0*/ 	.word	index@(tvmgen_default_fused_squeeze_14_kernel)
        /*0fa4*/ 	.word	0x00000000


	//----- nvinfo : EIATTR_MIN_STACK_SIZE
	.align		4
.L_667:
        /*0fa8*/ 	.byte	0x04, 0x12
        /*0faa*/ 	.short	(.L_669 - .L_668)
	.align		4
.L_668:
        /*0fac*/ 	.word	index@(tvmgen_default_fused_squeeze_14_kernel)
        /*0fb0*/ 	.word	0x00000000


	//----- nvinfo : EIATTR_FRAME_SIZE
	.align		4
.L_669:
        /*0fb4*/ 	.byte	0x04, 0x11
        /*0fb6*/ 	.short	(.L_671 - .L_670)
	.align		4
.L_670:
        /*0fb8*/ 	.word	index@(tvmgen_default_fused_squeeze_14_kernel)
        /*0fbc*/ 	.word	0x00000000


	//----- nvinfo : EIATTR_REGCOUNT
	.align		4
.L_671:
        /*0fc0*/ 	.byte	0x04, 0x2f
        /*0fc2*/ 	.short	(.L_673 - .L_672)
	.align		4
.L_672:
        /*0fc4*/ 	.word	index@(tvmgen_default_fused_squeeze_45_kernel)
        /*0fc8*/ 	.word	0x00000008


	//----- nvinfo : EIATTR_MAX_STACK_SIZE
	.align		4
.L_673:
        /*0fcc*/ 	.byte	0x04, 0x23
        /*0fce*/ 	.short	(.L_675 - .L_674)
	.align		4
.L_674:
        /*0fd0*/ 	.word	index@(tvmgen_default_fused_squeeze_45_kernel)
        /*0fd4*/ 	.word	0x00000000


	//----- nvinfo : EIATTR_MIN_STACK_SIZE
	.align		4
.L_675:
        /*0fd8*/ 	.byte	0x04, 0x12
        /*0fda*/ 	.short	(.L_677 - .L_676)
	.align		4
.L_676:
        /*0fdc*/ 	.word	index@(tvmgen_default_fused_squeeze_45_kernel)
        /*0fe0*/ 	.word	0x00000000


	//----- nvinfo : EIATTR_FRAME_SIZE
	.align		4
.L_677:
        /*0fe4*/ 	.byte	0x04, 0x11
        /*0fe6*/ 	.short	(.L_679 - .L_678)
	.align		4
.L_678:
        /*0fe8*/ 	.word	index@(tvmgen_default_fused_squeeze_45_kernel)
        /*0fec*/ 	.word	0x00000000


	//----- nvinfo : EIATTR_REGCOUNT
	.align		4
.L_679:
        /*0ff0*/ 	.byte	0x04, 0x2f
        /*0ff2*/ 	.short	(.L_681 - .L_680)
	.align		4
.L_680:
        /*0ff4*/ 	.word	index@(tvmgen_default_fused_stack_expand_dims_squeeze_split_kernel_7)
        /*0ff8*/ 	.word	0x00000008


	//----- nvinfo : EIATTR_MAX_STACK_SIZE
	.align		4
.L_681:
        /*0ffc*/ 	.byte	0x04, 0x23
        /*0ffe*/ 	.short	(.L_683 - .L_682)
	.align		4
.L_682:
        /*1000*/ 	.word	index@(tvmgen_default_fused_stack_expand_dims_squeeze_split_kernel_7)
        /*1004*/ 	.word	0x00000000


	//----- nvinfo : EIATTR_MIN_STACK_SIZE
	.align		4
.L_683:
        /*1008*/ 	.byte	0x04, 0x12
        /*100a*/ 	.short	(.L_685 - .L_684)
	.align		4
.L_684:
        /*100c*/ 	.word	index@(tvmgen_default_fused_stack_expand_dims_squeeze_split_kernel_7)
        /*1010*/ 	.word	0x00000000


	//----- nvinfo : EIATTR_FRAME_SIZE
	.align		4
.L_685:
        /*1014*/ 	.byte	0x04, 0x11
        /*1016*/ 	.short	(.L_687 - .L_686)
	.align		4
.L_686:
        /*1018*/ 	.word	index@(tvmgen_default_fused_stack_expand_dims_squeeze_split_kernel_7)
        /*101c*/ 	.word	0x00000000


	//----- nvinfo : EIATTR_REGCOUNT
	.align		4
.L_687:
        /*1020*/ 	.byte	0x04, 0x2f
        /*1022*/ 	.short	(.L_689 - .L_688)
	.align		4
.L_688:
        /*1024*/ 	.word	index@(tvmgen_default_fused_squeeze_40_kernel)
        /*1028*/ 	.word	0x00000008


	//----- nvinfo : EIATTR_MAX_STACK_SIZE
	.align		4
.L_689:
        /*102c*/ 	.byte	0x04, 0x23
        /*102e*/ 	.short	(.L_691 - .L_690)
	.align		4
.L_690:
        /*1030*/ 	.word	index@(tvmgen_default_fused_squeeze_40_kernel)
        /*1034*/ 	.word	0x00000000


	//----- nvinfo : EIATTR_MIN_STACK_SIZE
	.align		4
.L_691:
        /*1038*/ 	.byte	0x04, 0x12
        /*103a*/ 	.short	(.L_693 - .L_692)
	.align		4
.L_692:
        /*103c*/ 	.word	index@(tvmgen_default_fused_squeeze_40_kernel)
        /*1040*/ 	.word	0x00000000


	//----- nvinfo : EIATTR_FRAME_SIZE
	.align		4
.L_693:
        /*1044*/ 	.byte	0x04, 0x11
        /*1046*/ 	.short	(.L_695 - .L_694)
	.align		4
.L_694:
        /*1048*/ 	.word	index@(tvmgen_default_fused_squeeze_40_kernel)
        /*104c*/ 	.word	0x00000000


	//----- nvinfo : EIATTR_REGCOUNT
	.align		4
.L_695:
        /*1050*/ 	.byte	0x04, 0x2f
        /*1052*/ 	.short	(.L_697 - .L_696)
	.align		4
.L_696:
        /*1054*/ 	.word	index@(tvmgen_default_fused_squeeze_18_kernel)
        /*1058*/ 	.word	0x00000008


	//----- nvinfo : EIATTR_MAX_STACK_SIZE
	.align		4
.L_697:
        /*105c*/ 	.byte	0x04, 0x23
        /*105e*/ 	.short	(.L_699 - .L_698)
	.align		4
.L_698:
        /*1060*/ 	.word	index@(tvmgen_default_fused_squeeze_18_kernel)
        /*1064*/ 	.word	0x00000000


	//----- nvinfo : EIATTR_MIN_STACK_SIZE
	.align		4
.L_699:
        /*1068*/ 	.byte	0x04, 0x12
        /*106a*/ 	.short	(.L_701 - .L_700)
	.align		4
.L_700:
        /*106c*/ 	.word	index@(tvmgen_default_fused_squeeze_18_kernel)
        /*1070*/ 	.word	0x00000000


	//----- nvinfo : EIATTR_FRAME_SIZE
	.align		4
.L_701:
        /*1074*/ 	.byte	0x04, 0x11
        /*1076*/ 	.short	(.L_703 - .L_702)
	.align		4
.L_702:
        /*1078*/ 	.word	index@(tvmgen_default_fused_squeeze_18_kernel)
        /*107c*/ 	.word	0x00000000


	//----- nvinfo : EIATTR_REGCOUNT
	.align		4
.L_703:
        /*1080*/ 	.byte	0x04, 0x2f
        /*1082*/ 	.short	(.L_705 - .L_704)
	.align		4
.L_704:
        /*1084*/ 	.word	index@(tvmgen_default_fused_squeeze_22_kernel)
        /*1088*/ 	.word	0x00000008


	//----- nvinfo : EIATTR_MAX_STACK_SIZE
	.align		4
.L_705:
        /*108c*/ 	.byte	0x04, 0x23
        /*108e*/ 	.short	(.L_707 - .L_706)
	.align		4
.L_706:
        /*1090*/ 	.word	index@(tvmgen_default_fused_squeeze_22_kernel)
        /*1094*/ 	.word	0x00000000


	//----- nvinfo : EIATTR_MIN_STACK_SIZE
	.align		4
.L_707:
        /*1098*/ 	.byte	0x04, 0x12
        /*109a*/ 	.short	(.L_709 - .L_708)
	.align		4
.L_708:
        /*109c*/ 	.word	index@(tvmgen_default_fused_squeeze_22_kernel)
        /*10a0*/ 	.word	0x00000000


	//----- nvinfo : EIATTR_FRAME_SIZE
	.align		4
.L_709:
        /*10a4*/ 	.byte	0x04, 0x11
        /*10a6*/ 	.short	(.L_711 - .L_710)
	.align		4
.L_710:
        /*10a8*/ 	.word	index@(tvmgen_default_fused_squeeze_22_kernel)
        /*10ac*/ 	.word	0x00000000


	//----- nvinfo : EIATTR_REGCOUNT
	.align		4
.L_711:
        /*10b0*/ 	.byte	0x04, 0x2f
        /*10b2*/ 	.short	(.L_713 - .L_712)
	.align		4
.L_712:
        /*10b4*/ 	.word	index@(tvmgen_default_fused_squeeze_35_kernel)
        /*10b8*/ 	.word	0x00000008


	//----- nvinfo : EIATTR_MAX_STACK_SIZE
	.align		4
.L_713:
        /*10bc*/ 	.byte	0x04, 0x23
        /*10be*/ 	.short	(.L_715 - .L_714)
	.align		4
.L_714:
        /*10c0*/ 	.word	index@(tvmgen_default_fused_squeeze_35_kernel)
        /*10c4*/ 	.word	0x00000000


	//----- nvinfo : EIATTR_MIN_STACK_SIZE
	.align		4
.L_715:
        /*10c8*/ 	.byte	0x04, 0x12
        /*10ca*/ 	.short	(.L_717 - .L_716)
	.align		4
.L_716:
        /*10cc*/ 	.word	index@(tvmgen_default_fused_squeeze_35_kernel)
        /*10d0*/ 	.word	0x00000000


	//----- nvinfo : EIATTR_FRAME_SIZE
	.align		4
.L_717:
        /*10d4*/ 	.byte	0x04, 0x11
        /*10d6*/ 	.short	(.L_719 - .L_718)
	.align		4
.L_718:
        /*10d8*/ 	.word	index@(tvmgen_default_fused_squeeze_35_kernel)
        /*10dc*/ 	.word	0x00000000


	//----- nvinfo : EIATTR_REGCOUNT
	.align		4
.L_719:
        /*10e0*/ 	.byte	0x04, 0x2f
        /*10e2*/ 	.short	(.L_721 - .L_720)
	.align		4
.L_720:
        /*10e4*/ 	.word	index@(tvmgen_default_fused_transpose_split_kernel_25)
        /*10e8*/ 	.word	0x00000008


	//----- nvinfo : EIATTR_MAX_STACK_SIZE
	.align		4
.L_721:
        /*10ec*/ 	.byte	0x04, 0x23
        /*10ee*/ 	.short	(.L_723 - .L_722)
	.align		4
.L_722:
        /*10f0*/ 	.word	index@(tvmgen_default_fused_transpose_split_kernel_25)
        /*10f4*/ 	.word	0x00000000


	//----- nvinfo : EIATTR_MIN_STACK_SIZE
	.align		4
.L_723:
        /*10f8*/ 	.byte	0x04, 0x12
        /*10fa*/ 	.short	(.L_725 - .L_724)
	.align		4
.L_724:
        /*10fc*/ 	.word	index@(tvmgen_default_fused_transpose_split_kernel_25)
        /*1100*/ 	.word	0x00000000


	//----- nvinfo : EIATTR_FRAME_SIZE
	.align		4
.L_725:
        /*1104*/ 	.byte	0x04, 0x11
        /*1106*/ 	.short	(.L_727 - .L_726)
	.align		4
.L_726:
        /*1108*/ 	.word	index@(tvmgen_default_fused_transpose_split_kernel_25)
        /*110c*/ 	.word	0x00000000


	//----- nvinfo : EIATTR_REGCOUNT
	.align		4
.L_727:
        /*1110*/ 	.byte	0x04, 0x2f
        /*1112*/ 	.short	(.L_729 - .L_728)
	.align		4
.L_728:
        /*1114*/ 	.word	index@(tvmgen_default_fused_stack_expand_dims_squeeze_split_kernel_12)
        /*1118*/ 	.word	0x00000008


	//----- nvinfo : EIATTR_MAX_STACK_SIZE
	.align		4
.L_729:
        /*111c*/ 	.byte	0x04, 0x23
        /*111e*/ 	.short	(.L_731 - .L_730)
	.align		4
.L_730:
        /*1120*/ 	.word	index@(tvmgen_default_fused_stack_expand_dims_squeeze_split_kernel_12)
        /*1124*/ 	.word	0x00000000


	//----- nvinfo : EIATTR_MIN_STACK_SIZE
	.align		4
.L_731:
        /*1128*/ 	.byte	0x04, 0x12
        /*112a*/ 	.short	(.L_733 - .L_732)
	.align		4
.L_732:
        /*112c*/ 	.word	index@(tvmgen_default_fused_stack_expand_dims_squeeze_split_kernel_12)
        /*1130*/ 	.word	0x00000000


	//----- nvinfo : EIATTR_FRAME_SIZE
	.align		4
.L_733:
        /*1134*/ 	.byte	0x04, 0x11
        /*1136*/ 	.short	(.L_735 - .L_734)
	.align		4
.L_734:
        /*1138*/ 	.word	index@(tvmgen_default_fused_stack_expand_dims_squeeze_split_kernel_12)
        /*113c*/ 	.word	0x00000000


	//----- nvinfo : EIATTR_REGCOUNT
	.align		4
.L_735:
        /*1140*/ 	.byte	0x04, 0x2f
        /*1142*/ 	.short	(.L_737 - .L_736)
	.align		4
.L_736:
        /*1144*/ 	.word	index@(tvmgen_default_fused_stack_expand_dims_squeeze_split_kernel_3)
        /*1148*/ 	.word	0x00000008


	//----- nvinfo : EIATTR_MAX_STACK_SIZE
	.align		4
.L_737:
        /*114c*/ 	.byte	0x04, 0x23
        /*114e*/ 	.short	(.L_739 - .L_738)
	.align		4
.L_738:
        /*1150*/ 	.word	index@(tvmgen_default_fused_stack_expand_dims_squeeze_split_kernel_3)
        /*1154*/ 	.word	0x00000000


	//----- nvinfo : EIATTR_MIN_STACK_SIZE
	.align		4
.L_739:
        /*1158*/ 	.byte	0x04, 0x12
        /*115a*/ 	.short	(.L_741 - .L_740)
	.align		4
.L_740:
        /*115c*/ 	.word	index@(tvmgen_default_fused_stack_expand_dims_squeeze_split_kernel_3)
        /*1160*/ 	.word	0x00000000


	//----- nvinfo : EIATTR_FRAME_SIZE
	.align		4
.L_741:
        /*1164*/ 	.byte	0x04, 0x11
        /*1166*/ 	.short	(.L_743 - .L_742)
	.align		4
.L_742:
        /*1168*/ 	.word	index@(tvmgen_default_fused_stack_expand_dims_squeeze_split_kernel_3)
        /*116c*/ 	.word	0x00000000


	//----- nvinfo : EIATTR_REGCOUNT
	.align		4
.L_743:
        /*1170*/ 	.byte	0x04, 0x2f
        /*1172*/ 	.short	(.L_745 - .L_744)
	.align		4
.L_744:
        /*1174*/ 	.word	index@(tvmgen_default_fused_squeeze_39_kernel)
        /*1178*/ 	.word	0x00000008


	//----- nvinfo : EIATTR_MAX_STACK_SIZE
	.align		4
.L_745:
        /*117c*/ 	.byte	0x04, 0x23
        /*117e*/ 	.short	(.L_747 - .L_746)
	.align		4
.L_746:
        /*1180*/ 	.word	index@(tvmgen_default_fused_squeeze_39_kernel)
        /*1184*/ 	.word	0x00000000


	//----- nvinfo : EIATTR_MIN_STACK_SIZE
	.align		4
.L_747:
        /*1188*/ 	.byte	0x04, 0x12
        /*118a*/ 	.short	(.L_749 - .L_748)
	.align		4
.L_748:
        /*118c*/ 	.word	index@(tvmgen_default_fused_squeeze_39_kernel)
        /*1190*/ 	.word	0x00000000


	//----- nvinfo : EIATTR_FRAME_SIZE
	.align		4
.L_749:
        /*1194*/ 	.byte	0x04, 0x11
        /*1196*/ 	.short	(.L_751 - .L_750)
	.align		4
.L_750:
        /*1198*/ 	.word	index@(tvmgen_default_fused_squeeze_39_kernel)
        /*119c*/ 	.word	0x00000000


	//----- nvinfo : EIATTR_REGCOUNT
	.align		4
.L_751:
        /*11a0*/ 	.byte	0x04, 0x2f
        /*11a2*/ 	.short	(.L_753 - .L_752)
	.align		4
.L_752:
        /*11a4*/ 	.word	index@(tvmgen_default_fused_stack_expand_dims_squeeze_split_kernel_25)
        /*11a8*/ 	.word	0x00000008


	//----- nvinfo : EIATTR_MAX_STACK_SIZE
	.align		4
.L_753:
        /*11ac*/ 	.byte	0x04, 0x23
        /*11ae*/ 	.short	(.L_755 - .L_754)
	.align		4
.L_754:
        /*11b0*/ 	.word	index@(tvmgen_default_fused_stack_expand_dims_squeeze_split_kernel_25)
        /*11b4*/ 	.word	0x00000000


	//----- nvinfo : EIATTR_MIN_STACK_SIZE
	.align		4
.L_755:
        /*11b8*/ 	.byte	0x04, 0x12
        /*11ba*/ 	.short	(.L_757 - .L_756)
	.align		4
.L_756:
        /*11bc*/ 	.word	index@(tvmgen_default_fused_stack_expand_dims_squeeze_split_kernel_25)
        /*11c0*/ 	.word	0x00000000


	//----- nvinfo : EIATTR_FRAME_SIZE
	.align		4
.L_757:
        /*11c4*/ 	.byte	0x04, 0x11
        /*11c6*/ 	.short	(.L_759 - .L_758)
	.align		4
.L_758:
        /*11c8*/ 	.word	index@(tvmgen_default_fused_stack_expand_dims_squeeze_split_kernel_25)
        /*11cc*/ 	.word	0x00000000


	//----- nvinfo : EIATTR_REGCOUNT
	.align		4
.L_759:
        /*11d0*/ 	.byte	0x04, 0x2f
        /*11d2*/ 	.short	(.L_761 - .L_760)
	.align		4
.L_760:
        /*11d4*/ 	.word	index@(tvmgen_default_fused_transpose_split_kernel_21)
        /*11d8*/ 	.word	0x00000008


	//----- nvinfo : EIATTR_MAX_STACK_SIZE
	.align		4
.L_761:
        /*11dc*/ 	.byte	0x04, 0x23
        /*11de*/ 	.short	(.L_763 - .L_762)
	.align		4
.L_762:
        /*11e0*/ 	.word	index@(tvmgen_default_fused_transpose_split_kernel_21)
        /*11e4*/ 	.word	0x00000000


	//----- nvinfo : EIATTR_MIN_STACK_SIZE
	.align		4
.L_763:
        /*11e8*/ 	.byte	0x04, 0x12
        /*11ea*/ 	.short	(.L_765 - .L_764)
	.align		4
.L_764:
        /*11ec*/ 	.word	index@(tvmgen_default_fused_transpose_split_kernel_21)
        /*11f0*/ 	.word	0x00000000


	//----- nvinfo : EIATTR_FRAME_SIZE
	.align		4
.L_765:
        /*11f4*/ 	.byte	0x04, 0x11
        /*11f6*/ 	.short	(.L_767 - .L_766)
	.align		4
.L_766:
        /*11f8*/ 	.word	index@(tvmgen_default_fused_transpose_split_kernel_21)
        /*11fc*/ 	.word	0x00000000


	//----- nvinfo : EIATTR_REGCOUNT
	.align		4
.L_767:
        /*1200*/ 	.byte	0x04, 0x2f
        /*1202*/ 	.short	(.L_769 - .L_768)
	.align		4
.L_768:
        /*1204*/ 	.word	index@(tvmgen_default_fused_transpose_split_kernel_16)
        /*1208*/ 	.word	0x00000008


	//----- nvinfo : EIATTR_MAX_STACK_SIZE
	.align		4
.L_769:
        /*120c*/ 	.byte	0x04, 0x23
        /*120e*/ 	.short	(.L_771 - .L_770)
	.align		4
.L_770:
        /*1210*/ 	.word	index@(tvmgen_default_fused_transpose_split_kernel_16)
        /*1214*/ 	.word	0x00000000


	//----- nvinfo : EIATTR_MIN_STACK_SIZE
	.align		4
.L_771:
        /*1218*/ 	.byte	0x04, 0x12
        /*121a*/ 	.short	(.L_773 - .L_772)
	.align		4
.L_772:
        /*121c*/ 	.word	index@(tvmgen_default_fused_transpose_split_kernel_16)
        /*1220*/ 	.word	0x00000000


	//----- nvinfo : EIATTR_FRAME_SIZE
	.align		4
.L_773:
        /*1224*/ 	.byte	0x04, 0x11
        /*1226*/ 	.short	(.L_775 - .L_774)
	.align		4
.L_774:
        /*1228*/ 	.word	index@(tvmgen_default_fused_transpose_split_kernel_16)
        /*122c*/ 	.word	0x00000000


	//----- nvinfo : EIATTR_REGCOUNT
	.align		4
.L_775:
        /*1230*/ 	.byte	0x04, 0x2f
        /*1232*/ 	.short	(.L_777 - .L_776)
	.align		4
.L_776:
        /*1234*/ 	.word	index@(tvmgen_default_fused_stack_expand_dims_squeeze_split_kernel_1)
        /*1238*/ 	.word	0x00000008


	//----- nvinfo : EIATTR_MAX_STACK_SIZE
	.align		4
.L_777:
        /*123c*/ 	.byte	0x04, 0x23
        /*123e*/ 	.short	(.L_779 - .L_778)
	.align		4
.L_778:
        /*1240*/ 	.word	index@(tvmgen_default_fused_stack_expand_dims_squeeze_split_kernel_1)
        /*1244*/ 	.word	0x00000000


	//----- nvinfo : EIATTR_MIN_STACK_SIZE
	.align		4
.L_779:
        /*1248*/ 	.byte	0x04, 0x12
        /*124a*/ 	.short	(.L_781 - .L_780)
	.align		4
.L_780:
        /*124c*/ 	.word	index@(tvmgen_default_fused_stack_expand_dims_squeeze_split_kernel_1)
        /*1250*/ 	.word	0x00000000


	//----- nvinfo : EIATTR_FRAME_SIZE
	.align		4
.L_781:
        /*1254*/ 	.byte	0x04, 0x11
        /*1256*/ 	.short	(.L_783 - .L_782)
	.align		4
.L_782:
        /*1258*/ 	.word	index@(tvmgen_default_fused_stack_expand_dims_squeeze_split_kernel_1)
        /*125c*/ 	.word	0x00000000


	//----- nvinfo : EIATTR_REGCOUNT
	.align		4
.L_783:
        /*1260*/ 	.byte	0x04, 0x2f
        /*1262*/ 	.short	(.L_785 - .L_784)
	.align		4
.L_784:
        /*1264*/ 	.word	index@(tvmgen_default_fused_stack_expand_dims_squeeze_split_kernel_4)
        /*1268*/ 	.word	0x00000008


	//----- nvinfo : EIATTR_MAX_STACK_SIZE
	.align		4
.L_785:
        /*126c*/ 	.byte	0x04, 0x23
        /*126e*/ 	.short	(.L_787 - .L_786)
	.align		4
.L_786:
        /*1270*/ 	.word	index@(tvmgen_default_fused_stack_expand_dims_squeeze_split_kernel_4)
        /*1274*/ 	.word	0x00000000


	//----- nvinfo : EIATTR_MIN_STACK_SIZE
	.align		4
.L_787:
        /*1278*/ 	.byte	0x04, 0x12
        /*127a*/ 	.short	(.L_789 - .L_788)
	.align		4
.L_788:
        /*127c*/ 	.word	index@(tvmgen_default_fused_stack_expand_dims_squeeze_split_kernel_4)
        /*1280*/ 	.word	0x00000000


	//----- nvinfo : EIATTR_FRAME_SIZE
	.align		4
.L_789:
        /*1284*/ 	.byte	0x04, 0x11
        /*1286*/ 	.short	(.L_791 - .L_790)
	.align		4
.L_790:
        /*1288*/ 	.word	index@(tvmgen_default_fused_stack_expand_dims_squeeze_split_kernel_4)
        /*128c*/ 	.word	0x00000000


	//----- nvinfo : EIATTR_REGCOUNT
	.align		4
.L_791:
        /*1290*/ 	.byte	0x04, 0x2f
        /*1292*/ 	.short	(.L_793 - .L_792)
	.align		4
.L_792:
        /*1294*/ 	.word	index@(tvmgen_default_fused_stack_expand_dims_squeeze_split_kernel_13)
        /*1298*/ 	.word	0x00000008


	//----- nvinfo : EIATTR_MAX_STACK_SIZE
	.align		4
.L_793:
        /*129c*/ 	.byte	0x04, 0x23
        /*129e*/ 	.short	(.L_795 - .L_794)
	.align		4
.L_794:
        /*12a0*/ 	.word	index@(tvmgen_default_fused_stack_expand_dims_squeeze_split_kernel_13)
        /*12a4*/ 	.word	0x00000000


	//----- nvinfo : EIATTR_MIN_STACK_SIZE
	.align		4
.L_795:
        /*12a8*/ 	.byte	0x04, 0x12
        /*12aa*/ 	.short	(.L_797 - .L_796)
	.align		4
.L_796:
        /*12ac*/ 	.word	index@(tvmgen_default_fused_stack_expand_dims_squeeze_split_kernel_13)
        /*12b0*/ 	.word	0x00000000


	//----- nvinfo : EIATTR_FRAME_SIZE
	.align		4
.L_797:
        /*12b4*/ 	.byte	0x04, 0x11
        /*12b6*/ 	.short	(.L_799 - .L_798)
	.align		4
.L_798:
        /*12b8*/ 	.word	index@(tvmgen_default_fused_stack_expand_dims_squeeze_split_kernel_13)
        /*12bc*/ 	.word	0x00000000


	//----- nvinfo : EIATTR_REGCOUNT
	.align		4
.L_799:
        /*12c0*/ 	.byte	0x04, 0x2f
        /*12c2*/ 	.short	(.L_801 - .L_800)
	.align		4
.L_800:
        /*12c4*/ 	.word	index@(tvmgen_default_fused_squeeze_53_kernel)
        /*12c8*/ 	.word	0x00000008


	//----- nvinfo : EIATTR_MAX_STACK_SIZE
	.align		4
.L_801:
        /*12cc*/ 	.byte	0x04, 0x23
        /*12ce*/ 	.short	(.L_803 - .L_802)
	.align		4
.L_802:
        /*12d0*/ 	.word	index@(tvmgen_default_fused_squeeze_53_kernel)
        /*12d4*/ 	.word	0x00000000


	//----- nvinfo : EIATTR_MIN_STACK_SIZE
	.align		4
.L_803:
        /*12d8*/ 	.byte	0x04, 0x12
        /*12da*/ 	.short	(.L_805 - .L_804)
	.align		4
.L_804:
        /*12dc*/ 	.word	index@(tvmgen_default_fused_squeeze_53_kernel)
        /*12e0*/ 	.word	0x00000000


	//----- nvinfo : EIATTR_FRAME_SIZE
	.align		4
.L_805:
        /*12e4*/ 	.byte	0x04, 0x11
        /*12e6*/ 	.short	(.L_807 - .L_806)
	.align		4
.L_806:
        /*12e8*/ 	.word	index@(tvmgen_default_fused_squeeze_53_kernel)
        /*12ec*/ 	.word	0x00000000


	//----- nvinfo : EIATTR_REGCOUNT
	.align		4
.L_807:
        /*12f0*/ 	.byte	0x04, 0x2f
        /*12f2*/ 	.short	(.L_809 - .L_808)
	.align		4
.L_808:
        /*12f4*/ 	.word	index@(tvmgen_default_fused_squeeze_6_kernel)
        /*12f8*/ 	.word	0x00000008


	//----- nvinfo : EIATTR_MAX_STACK_SIZE
	.align		4
.L_809:
        /*12fc*/ 	.byte	0x04, 0x23
        /*12fe*/ 	.short	(.L_811 - .L_810)
	.align		4
.L_810:
        /*1300*/ 	.word	index@(tvmgen_default_fused_squeeze_6_kernel)
        /*1304*/ 	.word	0x00000000


	//----- nvinfo : EIATTR_MIN_STACK_SIZE
	.align		4
.L_811:
        /*1308*/ 	.byte	0x04, 0x12
        /*130a*/ 	.short	(.L_813 - .L_812)
	.align		4
.L_812:
        /*130c*/ 	.word	index@(tvmgen_default_fused_squeeze_6_kernel)
        /*1310*/ 	.word	0x00000000


	//----- nvinfo : EIATTR_FRAME_SIZE
	.align		4
.L_813:
        /*1314*/ 	.byte	0x04, 0x11
        /*1316*/ 	.short	(.L_815 - .L_814)
	.align		4
.L_814:
        /*1318*/ 	.word	index@(tvmgen_default_fused_squeeze_6_kernel)
        /*131c*/ 	.word	0x00000000


	//----- nvinfo : EIATTR_REGCOUNT
	.align		4
.L_815:
        /*1320*/ 	.byte	0x04, 0x2f
        /*1322*/ 	.short	(.L_817 - .L_816)
	.align		4
.L_816:
        /*1324*/ 	.word	index@(tvmgen_default_fused_stack_expand_dims_squeeze_split_kernel_19)
        /*1328*/ 	.word	0x00000008


	//----- nvinfo : EIATTR_MAX_STACK_SIZE
	.align		4
.L_817:
        /*132c*/ 	.byte	0x04, 0x23
        /*132e*/ 	.short	(.L_819 - .L_818)
	.align		4
.L_818:
        /*1330*/ 	.word	index@(tvmgen_default_fused_stack_expand_dims_squeeze_split_kernel_19)
        /*1334*/ 	.word	0x00000000


	//----- nvinfo : EIATTR_MIN_STACK_SIZE
	.align		4
.L_819:
        /*1338*/ 	.byte	0x04, 0x12
        /*133a*/ 	.short	(.L_821 - .L_820)
	.align		4
.L_820:
        /*133c*/ 	.word	index@(tvmgen_default_fused_stack_expand_dims_squeeze_split_kernel_19)
        /*1340*/ 	.word	0x00000000


	//----- nvinfo : EIATTR_FRAME_SIZE
	.align		4
.L_821:
        /*1344*/ 	.byte	0x04, 0x11
        /*1346*/ 	.short	(.L_823 - .L_822)
	.align		4
.L_822:
        /*1348*/ 	.word	index@(tvmgen_default_fused_stack_expand_dims_squeeze_split_kernel_19)
        /*134c*/ 	.word	0x00000000


	//----- nvinfo : EIATTR_REGCOUNT
	.align		4
.L_823:
        /*1350*/ 	.byte	0x04, 0x2f
        /*1352*/ 	.short	(.L_825 - .L_824)
	.align		4
.L_824:
        /*1354*/ 	.word	index@(tvmgen_default_fused_squeeze_32_kernel)
        /*1358*/ 	.word	0x00000008


	//----- nvinfo : EIATTR_MAX_STACK_SIZE
	.align		4
.L_825:
        /*135c*/ 	.byte	0x04, 0x23
        /*135e*/ 	.short	(.L_827 - .L_826)
	.align		4
.L_826:
        /*1360*/ 	.word	index@(tvmgen_default_fused_squeeze_32_kernel)
        /*1364*/ 	.word	0x00000000


	//----- nvinfo : EIATTR_MIN_STACK_SIZE
	.align		4
.L_827:
        /*1368*/ 	.byte	0x04, 0x12
        /*136a*/ 	.short	(.L_829 - .L_828)
	.align		4
.L_828:
        /*136c*/ 	.word	index@(tvmgen_default_fused_squeeze_32_kernel)
        /*1370*/ 	.word	0x00000000


	//----- nvinfo : EIATTR_FRAME_SIZE
	.align		4
.L_829:
        /*1374*/ 	.byte	0x04, 0x11
        /*1376*/ 	.short	(.L_831 - .L_830)
	.align		4
.L_830:
        /*1378*/ 	.word	index@(tvmgen_default_fused_squeeze_32_kernel)
        /*137c*/ 	.word	0x00000000


	//----- nvinfo : EIATTR_REGCOUNT
	.align		4
.L_831:
        /*1380*/ 	.byte	0x04, 0x2f
        /*1382*/ 	.short	(.L_833 - .L_832)
	.align		4
.L_832:
        /*1384*/ 	.word	index@(tvmgen_default_fused_stack_expand_dims_squeeze_split_kernel_15)
        /*1388*/ 	.word	0x00000008


	//----- nvinfo : EIATTR_MAX_STACK_SIZE
	.align		4
.L_833:
        /*138c*/ 	.byte	0x04, 0x23
        /*138e*/ 	.short	(.L_835 - .L_834)
	.align		4
.L_834:
        /*1390*/ 	.word	index@(tvmgen_default_fused_stack_expand_dims_squeeze_split_kernel_15)
        /*1394*/ 	.word	0x00000000


	//----- nvinfo : EIATTR_MIN_STACK_SIZE
	.align		4
.L_835:
        /*1398*/ 	.byte	0x04, 0x12
        /*139a*/ 	.short	(.L_837 - .L_836)
	.align		4
.L_836:
        /*139c*/ 	.word	index@(tvmgen_default_fused_stack_expand_dims_squeeze_split_kernel_15)
        /*13a0*/ 	.word	0x00000000


	//----- nvinfo : EIATTR_FRAME_SIZE
	.align		4
.L_837:
        /*13a4*/ 	.byte	0x04, 0x11
        /*13a6*/ 	.short	(.L_839 - .L_838)
	.align		4
.L_838:
        /*13a8*/ 	.word	index@(tvmgen_default_fused_stack_expand_dims_squeeze_split_kernel_15)
        /*13ac*/ 	.word	0x00000000


	//----- nvinfo : EIATTR_REGCOUNT
	.align		4
.L_839:
        /*13b0*/ 	.byte	0x04, 0x2f
        /*13b2*/ 	.short	(.L_841 - .L_840)
	.align		4
.L_840:
        /*13b4*/ 	.word	index@(tvmgen_default_fused_stack_expand_dims_squeeze_split_kernel_23)
        /*13b8*/ 	.word	0x00000008


	//----- nvinfo : EIATTR_MAX_STACK_SIZE
	.align		4
.L_841:
        /*13bc*/ 	.byte	0x04, 0x23
        /*13be*/ 	.short	(.L_843 - .L_842)
	.align		4
.L_842:
        /*13c0*/ 	.word	index@(tvmgen_default_fused_stack_expand_dims_squeeze_split_kernel_23)
        /*13c4*/ 	.word	0x00000000


	//----- nvinfo : EIATTR_MIN_STACK_SIZE
	.align		4
.L_843:
        /*13c8*/ 	.byte	0x04, 0x12
        /*13ca*/ 	.short	(.L_845 - .L_844)
	.align		4
.L_844:
        /*13cc*/ 	.word	index@(tvmgen_default_fused_stack_expand_dims_squeeze_split_kernel_23)
        /*13d0*/ 	.word	0x00000000


	//----- nvinfo : EIATTR_FRAME_SIZE
	.align		4
.L_845:
        /*13d4*/ 	.byte	0x04, 0x11
        /*13d6*/ 	.short	(.L_847 - .L_846)
	.align		4
.L_846:
        /*13d8*/ 	.word	index@(tvmgen_default_fused_stack_expand_dims_squeeze_split_kernel_23)
        /*13dc*/ 	.word	0x00000000


	//----- nvinfo : EIATTR_REGCOUNT
	.align		4
.L_847:
        /*13e0*/ 	.byte	0x04, 0x2f
        /*13e2*/ 	.short	(.L_849 - .L_848)
	.align		4
.L_848:
        /*13e4*/ 	.word	index@(tvmgen_default_fused_stack_expand_dims_squeeze_split_kernel_27)
        /*13e8*/ 	.word	0x00000008


	//----- nvinfo : EIATTR_MAX_STACK_SIZE
	.align		4
.L_849:
        /*13ec*/ 	.byte	0x04, 0x23
        /*13ee*/ 	.short	(.L_851 - .L_850)
	.align		4
.L_850:
        /*13f0*/ 	.word	index@(tvmgen_default_fused_stack_expand_dims_squeeze_split_kernel_27)
        /*13f4*/ 	.word	0x00000000


	//----- nvinfo : EIATTR_MIN_STACK_SIZE
	.align		4
.L_851:
        /*13f8*/ 	.byte	0x04, 0x12
        /*13fa*/ 	.short	(.L_853 - .L_852)
	.align		4
.L_852:
        /*13fc*/ 	.word	index@(tvmgen_default_fused_stack_expand_dims_squeeze_split_kernel_27)
        /*1400*/ 	.word	0x00000000


	//----- nvinfo : EIATTR_FRAME_SIZE
	.align		4
.L_853:
        /*1404*/ 	.byte	0x04, 0x11
        /*1406*/ 	.short	(.L_855 - .L_854)
	.align		4
.L_854:
        /*1408*/ 	.word	index@(tvmgen_default_fused_stack_expand_dims_squeeze_split_kernel_27)
        /*140c*/ 	.word	0x00000000


	//----- nvinfo : EIATTR_REGCOUNT
	.align		4
.L_855:
        /*1410*/ 	.byte	0x04, 0x2f
        /*1412*/ 	.short	(.L_857 - .L_856)
	.align		4
.L_856:
        /*1414*/ 	.word	index@(tvmgen_default_fused_stack_expand_dims_squeeze_split_kernel_5)
        /*1418*/ 	.word	0x00000008


	//----- nvinfo : EIATTR_MAX_STACK_SIZE
	.align		4
.L_857:
        /*141c*/ 	.byte	0x04, 0x23
        /*141e*/ 	.short	(.L_859 - .L_858)
	.align		4
.L_858:
        /*1420*/ 	.word	index@(tvmgen_default_fused_stack_expand_dims_squeeze_split_kernel_5)
        /*1424*/ 	.word	0x00000000


	//----- nvinfo : EIATTR_MIN_STACK_SIZE
	.align		4
.L_859:
        /*1428*/ 	.byte	0x04, 0x12
        /*142a*/ 	.short	(.L_861 - .L_860)
	.align		4
.L_860:
        /*142c*/ 	.word	index@(tvmgen_default_fused_stack_expand_dims_squeeze_split_kernel_5)
        /*1430*/ 	.word	0x00000000


	//----- nvinfo : EIATTR_FRAME_SIZE
	.align		4
.L_861:
        /*1434*/ 	.byte	0x04, 0x11
        /*1436*/ 	.short	(.L_863 - .L_862)
	.align		4
.L_862:
        /*1438*/ 	.word	index@(tvmgen_default_fused_stack_expand_dims_squeeze_split_kernel_5)
        /*143c*/ 	.word	0x00000000


	//----- nvinfo : EIATTR_REGCOUNT
	.align		4
.L_863:
        /*1440*/ 	.byte	0x04, 0x2f
        /*1442*/ 	.short	(.L_865 - .L_864)
	.align		4
.L_864:
        /*1444*/ 	.word	index@(tvmgen_default_fused_transpose_split_kernel_24)
        /*1448*/ 	.word	0x00000008


	//----- nvinfo : EIATTR_MAX_STACK_SIZE
	.align		4
.L_865:
        /*144c*/ 	.byte	0x04, 0x23
        /*144e*/ 	.short	(.L_867 - .L_866)
	.align		4
.L_866:
        /*1450*/ 	.word	index@(tvmgen_default_fused_transpose_split_kernel_24)
        /*1454*/ 	.word	0x00000000


	//----- nvinfo : EIATTR_MIN_STACK_SIZE
	.align		4
.L_867:
        /*1458*/ 	.byte	0x04, 0x12
        /*145a*/ 	.short	(.L_869 - .L_868)
	.align		4
.L_868:
        /*145c*/ 	.word	index@(tvmgen_default_fused_transpose_split_kernel_24)
        /*1460*/ 	.word	0x00000000


	//----- nvinfo : EIATTR_FRAME_SIZE
	.align		4
.L_869:
        /*1464*/ 	.byte	0x04, 0x11
        /*1466*/ 	.short	(.L_871 - .L_870)
	.align		4
.L_870:
        /*1468*/ 	.word	index@(tvmgen_default_fused_transpose_split_kernel_24)
        /*146c*/ 	.word	0x00000000


	//----- nvinfo : EIATTR_REGCOUNT
	.align		4
.L_871:
        /*1470*/ 	.byte	0x04, 0x2f
        /*1472*/ 	.short	(.L_873 - .L_872)
	.align		4
.L_872:
        /*1474*/ 	.word	index@(tvmgen_default_fused_squeeze_47_kernel)
        /*1478*/ 	.word	0x00000008


	//----- nvinfo : EIATTR_MAX_STACK_SIZE
	.align		4
.L_873:
        /*147c*/ 	.byte	0x04, 0x23
        /*147e*/ 	.short	(.L_875 - .L_874)
	.align		4
.L_874:
        /*1480*/ 	.word	index@(tvmgen_default_fused_squeeze_47_kernel)
        /*1484*/ 	.word	0x00000000


	//----- nvinfo : EIATTR_MIN_STACK_SIZE
	.align		4
.L_875:
        /*1488*/ 	.byte	0x04, 0x12
        /*148a*/ 	.short	(.L_877 - .L_876)
	.align		4
.L_876:
        /*148c*/ 	.word	index@(tvmgen_default_fused_squeeze_47_kernel)
        /*1490*/ 	.word	0x00000000


	//----- nvinfo : EIATTR_FRAME_SIZE
	.align		4
.L_877:
        /*1494*/ 	.byte	0x04, 0x11
        /*1496*/ 	.short	(.L_879 - .L_878)
	.align		4
.L_878:
        /*1498*/ 	.word	index@(tvmgen_default_fused_squeeze_47_kernel)
        /*149c*/ 	.word	0x00000000


	//----- nvinfo : EIATTR_REGCOUNT
	.align		4
.L_879:
        /*14a0*/ 	.byte	0x04, 0x2f
        /*14a2*/ 	.short	(.L_881 - .L_880)
	.align		4
.L_880:
        /*14a4*/ 	.word	index@(tvmgen_default_fused_stack_expand_dims_squeeze_transpose_take_kernel)
        /*14a8*/ 	.word	0x00000008


	//----- nvinfo : EIATTR_MAX_STACK_SIZE
	.align		4
.L_881:
        /*14ac*/ 	.byte	0x04, 0x23
        /*14ae*/ 	.short	(.L_883 - .L_882)
	.align		4
.L_882:
        /*14b0*/ 	.word	index@(tvmgen_default_fused_stack_expand_dims_squeeze_transpose_take_kernel)
        /*14b4*/ 	.word	0x00000000


	//----- nvinfo : EIATTR_MIN_STACK_SIZE
	.align		4
.L_883:
        /*14b8*/ 	.byte	0x04, 0x12
        /*14ba*/ 	.short	(.L_885 - .L_884)
	.align		4
.L_884:
        /*14bc*/ 	.word	index@(tvmgen_default_fused_stack_expand_dims_squeeze_transpose_take_kernel)
        /*14c0*/ 	.word	0x00000000


	//----- nvinfo : EIATTR_FRAME_SIZE
	.align		4
.L_885:
        /*14c4*/ 	.byte	0x04, 0x11
        /*14c6*/ 	.short	(.L_887 - .L_886)
	.align		4
.L_886:
        /*14c8*/ 	.word	index@(tvmgen_default_fused_stack_expand_dims_squeeze_transpose_take_kernel)
        /*14cc*/ 	.word	0x00000000


	//----- nvinfo : EIATTR_REGCOUNT
	.align		4
.L_887:
        /*14d0*/ 	.byte	0x04, 0x2f
        /*14d2*/ 	.short	(.L_889 - .L_888)
	.align		4
.L_888:
        /*14d4*/ 	.word	index@(tvmgen_default_fused_squeeze_29_kernel)
        /*14d8*/ 	.word	0x00000008


	//----- nvinfo : EIATTR_MAX_STACK_SIZE
	.align		4
.L_889:
        /*14dc*/ 	.byte	0x04, 0x23
        /*14de*/ 	.short	(.L_891 - .L_890)
	.align		4
.L_890:
        /*14e0*/ 	.word	index@(tvmgen_default_fused_squeeze_29_kernel)
        /*14e4*/ 	.word	0x00000000


	//----- nvinfo : EIATTR_MIN_STACK_SIZE
	.align		4
.L_891:
        /*14e8*/ 	.byte	0x04, 0x12
        /*14ea*/ 	.short	(.L_893 - .L_892)
	.align		4
.L_892:
        /*14ec*/ 	.word	index@(tvmgen_default_fused_squeeze_29_kernel)
        /*14f0*/ 	.word	0x00000000


	//----- nvinfo : EIATTR_FRAME_SIZE
	.align		4
.L_893:
        /*14f4*/ 	.byte	0x04, 0x11
        /*14f6*/ 	.short	(.L_895 - .L_894)
	.align		4
.L_894:
        /*14f8*/ 	.word	index@(tvmgen_default_fused_squeeze_29_kernel)
        /*14fc*/ 	.word	0x00000000


	//----- nvinfo : EIATTR_REGCOUNT
	.align		4
.L_895:
        /*1500*/ 	.byte	0x04, 0x2f
        /*1502*/ 	.short	(.L_897 - .L_896)
	.align		4
.L_896:
        /*1504*/ 	.word	index@(tvmgen_default_fused_stack_expand_dims_squeeze_split_kernel_11)
        /*1508*/ 	.word	0x00000008


	//----- nvinfo : EIATTR_MAX_STACK_SIZE
	.align		4
.L_897:
        /*150c*/ 	.byte	0x04, 0x23
        /*150e*/ 	.short	(.L_899 - .L_898)
	.align		4
.L_898:
        /*1510*/ 	.word	index@(tvmgen_default_fused_stack_expand_dims_squeeze_split_kernel_11)
        /*1514*/ 	.word	0x00000000


	//----- nvinfo : EIATTR_MIN_STACK_SIZE
	.align		4
.L_899:
        /*1518*/ 	.byte	0x04, 0x12
        /*151a*/ 	.short	(.L_901 - .L_900)
	.align		4
.L_900:
        /*151c*/ 	.word	index@(tvmgen_default_fused_stack_expand_dims_squeeze_split_kernel_11)
        /*1520*/ 	.word	0x00000000


	//----- nvinfo : EIATTR_FRAME_SIZE
	.align		4
.L_901:
        /*1524*/ 	.byte	0x04, 0x11
        /*1526*/ 	.short	(.L_903 - .L_902)
	.align		4
.L_902:
        /*1528*/ 	.word	index@(tvmgen_default_fused_stack_expand_dims_squeeze_split_kernel_11)
        /*152c*/ 	.word	0x00000000


	//----- nvinfo : EIATTR_REGCOUNT
	.align		4
.L_903:
        /*1530*/ 	.byte	0x04, 0x2f
        /*1532*/ 	.short	(.L_905 - .L_904)
	.align		4
.L_904:
        /*1534*/ 	.word	index@(tvmgen_default_fused_transpose_split_kernel_12)
        /*1538*/ 	.word	0x00000008


	//----- nvinfo : EIATTR_MAX_STACK_SIZE
	.align		4
.L_905:
        /*153c*/ 	.byte	0x04, 0x23
        /*153e*/ 	.short	(.L_907 - .L_906)
	.align		4
.L_906:
        /*1540*/ 	.word	index@(tvmgen_default_fused_transpose_split_kernel_12)
        /*1544*/ 	.word	0x00000000


	//----- nvinfo : EIATTR_MIN_STACK_SIZE
	.align		4
.L_907:
        /*1548*/ 	.byte	0x04, 0x12
        /*154a*/ 	.short	(.L_909 - .L_908)
	.align		4
.L_908:
        /*154c*/ 	.word	index@(tvmgen_default_fused_transpose_split_kernel_12)
        /*1550*/ 	.word	0x00000000


	//----- nvinfo : EIATTR_FRAME_SIZE
	.align		4
.L_909:
        /*1554*/ 	.byte	0x04, 0x11
        /*1556*/ 	.short	(.L_911 - .L_910)
	.align		4
.L_910:
        /*1558*/ 	.word	index@(tvmgen_default_fused_transpose_split_kernel_12)
        /*155c*/ 	.word	0x00000000


	//----- nvinfo : EIATTR_REGCOUNT
	.align		4
.L_911:
        /*1560*/ 	.byte	0x04, 0x2f
        /*1562*/ 	.short	(.L_913 - .L_912)
	.align		4
.L_912:
        /*1564*/ 	.word	index@(tvmgen_default_fused_squeeze_30_kernel)
        /*1568*/ 	.word	0x00000008


	//----- nvinfo : EIATTR_MAX_STACK_SIZE
	.align		4
.L_913:
        /*156c*/ 	.byte	0x04, 0x23
        /*156e*/ 	.short	(.L_915 - .L_914)
	.align		4
.L_914:
        /*1570*/ 	.word	index@(tvmgen_default_fused_squeeze_30_kernel)
        /*1574*/ 	.word	0x00000000


	//----- nvinfo : EIATTR_MIN_STACK_SIZE
	.align		4
.L_915:
        /*1578*/ 	.byte	0x04, 0x12
        /*157a*/ 	.short	(.L_917 - .L_916)
	.align		4
.L_916:
        /*157c*/ 	.word	index@(tvmgen_default_fused_squeeze_30_kernel)
        /*1580*/ 	.word	0x00000000


	//----- nvinfo : EIATTR_FRAME_SIZE
	.align		4
.L_917:
        /*1584*/ 	.byte	0x04, 0x11
        /*1586*/ 	.short	(.L_919 - .L_918)
	.align		4
.L_918:
        /*1588*/ 	.word	index@(tvmgen_default_fused_squeeze_30_kernel)
        /*158c*/ 	.word	0x00000000


	//----- nvinfo : EIATTR_REGCOUNT
	.align		4
.L_919:
        /*1590*/ 	.byte	0x04, 0x2f
        /*1592*/ 	.short	(.L_921 - .L_920)
	.align		4
.L_920:
        /*1594*/ 	.word	index@(tvmgen_default_fused_stack_expand_dims_squeeze_split_kernel)
        /*1598*/ 	.word	0x00000008


	//----- nvinfo : EIATTR_MAX_STACK_SIZE
	.align		4
.L_921:
        /*159c*/ 	.byte	0x04, 0x23
        /*159e*/ 	.short	(.L_923 - .L_922)
	.align		4
.L_922:
        /*15a0*/ 	.word	index@(tvmgen_default_fused_stack_expand_dims_squeeze_split_kernel)
        /*15a4*/ 	.word	0x00000000


	//----- nvinfo : EIATTR_MIN_STACK_SIZE
	.align		4
.L_923:
        /*15a8*/ 	.byte	0x04, 0x12
        /*15aa*/ 	.short	(.L_925 - .L_924)
	.align		4
.L_924:
        /*15ac*/ 	.word	index@(tvmgen_default_fused_stack_expand_dims_squeeze_split_kernel)
        /*15b0*/ 	.word	0x00000000


	//----- nvinfo : EIATTR_FRAME_SIZE
	.align		4
.L_925:
        /*15b4*/ 	.byte	0x04, 0x11
        /*15b6*/ 	.short	(.L_927 - .L_926)
	.align		4
.L_926:
        /*15b8*/ 	.word	index@(tvmgen_default_fused_stack_expand_dims_squeeze_split_kernel)
        /*15bc*/ 	.word	0x00000000


	//----- nvinfo : EIATTR_REGCOUNT
	.align		4
.L_927:
        /*15c0*/ 	.byte	0x04, 0x2f
        /*15c2*/ 	.short	(.L_929 - .L_928)
	.align		4
.L_928:
        /*15c4*/ 	.word	index@(tvmgen_default_fused_stack_expand_dims_squeeze_split_kernel_20)
        /*15c8*/ 	.word	0x00000008


	//----- nvinfo : EIATTR_MAX_STACK_SIZE
	.align		4
.L_929:
        /*15cc*/ 	.byte	0x04, 0x23
        /*15ce*/ 	.short	(.L_931 - .L_930)
	.align		4
.L_930:
        /*15d0*/ 	.word	index@(tvmgen_default_fused_stack_expand_dims_squeeze_split_kernel_20)
        /*15d4*/ 	.word	0x00000000


	//----- nvinfo : EIATTR_MIN_STACK_SIZE
	.align		4
.L_931:
        /*15d8*/ 	.byte	0x04, 0x12
        /*15da*/ 	.short	(.L_933 - .L_932)
	.align		4
.L_932:
        /*15dc*/ 	.word	index@(tvmgen_default_fused_stack_expand_dims_squeeze_split_kernel_20)
        /*15e0*/ 	.word	0x00000000


	//----- nvinfo : EIATTR_FRAME_SIZE
	.align		4
.L_933:
        /*15e4*/ 	.byte	0x04, 0x11
        /*15e6*/ 	.short	(.L_935 - .L_934)
	.align		4
.L_934:
        /*15e8*/ 	.word	index@(tvmgen_default_fused_stack_expand_dims_squeeze_split_kernel_20)
        /*15ec*/ 	.word	0x00000000


	//----- nvinfo : EIATTR_REGCOUNT
	.align		4
.L_935:
        /*15f0*/ 	.byte	0x04, 0x2f
        /*15f2*/ 	.short	(.L_937 - .L_936)
	.align		4
.L_936:
        /*15f4*/ 	.word	index@(tvmgen_default_fused_transpose_split_kernel_18)
        /*15f8*/ 	.word	0x00000008


	//----- nvinfo : EIATTR_MAX_STACK_SIZE
	.align		4
.L_937:
        /*15fc*/ 	.byte	0x04, 0x23
        /*15fe*/ 	.short	(.L_939 - .L_938)
	.align		4
.L_938:
        /*1600*/ 	.word	index@(tvmgen_default_fused_transpose_split_kernel_18)
        /*1604*/ 	.word	0x00000000


	//----- nvinfo : EIATTR_MIN_STACK_SIZE
	.align		4
.L_939:
        /*1608*/ 	.byte	0x04, 0x12
        /*160a*/ 	.short	(.L_941 - .L_940)
	.align		4
.L_940:
        /*160c*/ 	.word	index@(tvmgen_default_fused_transpose_split_kernel_18)
        /*1610*/ 	.word	0x00000000


	//----- nvinfo : EIATTR_FRAME_SIZE
	.align		4
.L_941:
        /*1614*/ 	.byte	0x04, 0x11
        /*1616*/ 	.short	(.L_943 - .L_942)
	.align		4
.L_942:
        /*1618*/ 	.word	index@(tvmgen_default_fused_transpose_split_kernel_18)
        /*161c*/ 	.word	0x00000000


	//----- nvinfo : EIATTR_REGCOUNT
	.align		4
.L_943:
        /*1620*/ 	.byte	0x04, 0x2f
        /*1622*/ 	.short	(.L_945 - .L_944)
	.align		4
.L_944:
        /*1624*/ 	.word	index@(tvmgen_default_fused_transpose_split_kernel_19)
        /*1628*/ 	.word	0x00000008


	//----- nvinfo : EIATTR_MAX_STACK_SIZE
	.align		4
.L_945:
        /*162c*/ 	.byte	0x04, 0x23
        /*162e*/ 	.short	(.L_947 - .L_946)
	.align		4
.L_946:
        /*1630*/ 	.word	index@(tvmgen_default_fused_transpose_split_kernel_19)
        /*1634*/ 	.word	0x00000000


	//----- nvinfo : EIATTR_MIN_STACK_SIZE
	.align		4
.L_947:
        /*1638*/ 	.byte	0x04, 0x12
        /*163a*/ 	.short	(.L_949 - .L_948)
	.align		4
.L_948:
        /*163c*/ 	.word	index@(tvmgen_default_fused_transpose_split_kernel_19)
        /*1640*/ 	.word	0x00000000


	//----- nvinfo : EIATTR_FRAME_SIZE
	.align		4
.L_949:
        /*1644*/ 	.byte	0x04, 0x11
        /*1646*/ 	.short	(.L_951 - .L_950)
	.align		4
.L_950:
        /*1648*/ 	.word	index@(tvmgen_default_fused_transpose_split_kernel_19)
        /*164c*/ 	.word	0x00000000
.L_951:


//--------------------- .nv.info.tvmgen_default_fused_transpose_split_kernel_19 --------------------------
	.section	.nv.info.tvmgen_default_fused_transpose_split_kernel_19,"",@"SHT_CUDA_INFO"
	.align	4


	//----- nvinfo : EIATTR_CUDA_API_VERSION
	.align		4
        /*0000*/ 	.byte	0x04, 0x37
        /*0002*/ 	.short	(.L_953 - .L_952)
.L_952:
        /*0004*/ 	.word	0x00000073


	//----- nvinfo : EIATTR_SW2861232_WAR
	.align		4
.L_953:
        /*0008*/ 	.byte	0x01, 0x35
	.zero		2


	//----- nvinfo : EIATTR_PARAM_CBANK
	.align		4
        /*000c*/ 	.byte	0x04, 0x0a
        /*000e*/ 	.short	(.L_955 - .L_954)
	.align		4
.L_954:
        /*0010*/ 	.word	index@(.nv.constant0.tvmgen_default_fused_transpose_split_kernel_19)
        /*0014*/ 	.short	0x0160
        /*0016*/ 	.short	0x0010


	//----- nvinfo : EIATTR_CBANK_PARAM_SIZE
	.align		4
.L_955:
        /*0018*/ 	.byte	0x03, 0x19
        /*001a*/ 	.short	0x0010


	//----- nvinfo : EIATTR_KPARAM_INFO
	.align		4
        /*001c*/ 	.byte	0x04, 0x17
        /*001e*/ 	.short	(.L_957 - .L_956)
.L_956:
        /*0020*/ 	.word	0x00000000
        /*0024*/ 	.short	0x0001
        /*0026*/ 	.short	0x0008
        /*0028*/ 	.byte	0x00, 0xf0, 0x21, 0x00


	//----- nvinfo : EIATTR_KPARAM_INFO
	.align		4
.L_957:
        /*002c*/ 	.byte	0x04, 0x17
        /*002e*/ 	.short	(.L_959 - .L_958)
.L_958:
        /*0030*/ 	.word	0x00000000
        /*0034*/ 	.short	0x0000
        /*0036*/ 	.short	0x0000
        /*0038*/ 	.byte	0x00, 0xf0, 0x21, 0x00


	//----- nvinfo : EIATTR_MAXREG_COUNT
	.align		4
.L_959:
        /*003c*/ 	.byte	0x03, 0x1b
        /*003e*/ 	.short	0x00ff


	//----- nvinfo : EIATTR_EXIT_INSTR_OFFSETS
	.align		4
        /*0040*/ 	.byte	0x04, 0x1c
        /*0042*/ 	.short	(.L_961 - .L_960)


	//   ....[0]....
.L_960:
        /*0044*/ 	.word	0x00000080


	//----- nvinfo : EIATTR_MAX_THREADS
	.align		4
.L_961:
        /*0048*/ 	.byte	0x04, 0x05
        /*004a*/ 	.short	(.L_963 - .L_962)
.L_962:
        /*004c*/ 	.word	0x0000001c
        /*0050*/ 	.word	0x00000001
        /*0054*/ 	.word	0x00000001
.L_963:


//--------------------- .nv.info.tvmgen_default_fused_transpose_split_kernel_18 --------------------------
	.section	.nv.info.tvmgen_default_fused_transpose_split_kernel_18,"",@"SHT_CUDA_INFO"
	.align	4


	//----- nvinfo : EIATTR_CUDA_API_VERSION
	.align		4
        /*0000*/ 	.byte	0x04, 0x37
        /*0002*/ 	.short	(.L_965 - .L_964)
.L_964:
        /*0004*/ 	.word	0x00000073


	//----- nvinfo : EIATTR_SW2861232_WAR
	.align		4
.L_965:
        /*0008*/ 	.byte	0x01, 0x35
	.zero		2


	//----- nvinfo : EIATTR_PARAM_CBANK
	.align		4
        /*000c*/ 	.byte	0x04, 0x0a
        /*000e*/ 	.short	(.L_967 - .L_966)
	.align		4
.L_966:
        /*0010*/ 	.word	index@(.nv.constant0.tvmgen_default_fused_transpose_split_kernel_18)
        /*0014*/ 	.short	0x0160
        /*0016*/ 	.short	0x0010


	//----- nvinfo : EIATTR_CBANK_PARAM_SIZE
	.align		4
.L_967:
        /*0018*/ 	.byte	0x03, 0x19
        /*001a*/ 	.short	0x0010


	//----- nvinfo : EIATTR_KPARAM_INFO
	.align		4
        /*001c*/ 	.byte	0x04, 0x17
        /*001e*/ 	.short	(.L_969 - .L_968)
.L_968:
        /*0020*/ 	.word	0x00000000
        /*0024*/ 	.short	0x0001
        /*0026*/ 	.short	0x0008
        /*0028*/ 	.byte	0x00, 0xf0, 0x21, 0x00


	//----- nvinfo : EIATTR_KPARAM_INFO
	.align		4
.L_969:
        /*002c*/ 	.byte	0x04, 0x17
        /*002e*/ 	.short	(.L_971 - .L_970)
.L_970:
        /*0030*/ 	.word	0x00000000
        /*0034*/ 	.short	0x0000
        /*0036*/ 	.short	0x0000
        /*0038*/ 	.byte	0x00, 0xf0, 0x21, 0x00


	//----- nvinfo : EIATTR_MAXREG_COUNT
	.align		4
.L_971:
        /*003c*/ 	.byte	0x03, 0x1b
        /*003e*/ 	.short	0x00ff


	//----- nvinfo : EIATTR_EXIT_INSTR_OFFSETS
	.align		4
        /*0040*/ 	.byte	0x04, 0x1c
        /*0042*/ 	.short	(.L_973 - .L_972)


	//   ....[0]....
.L_972:
        /*0044*/ 	.word	0x00000080


	//----- nvinfo : EIATTR_MAX_THREADS
	.align		4
.L_973:
        /*0048*/ 	.byte	0x04, 0x05
        /*004a*/ 	.short	(.L_975 - .L_974)
.L_974:
        /*004c*/ 	.word	0x0000001c
        /*0050*/ 	.word	0x00000001
        /*0054*/ 	.word	0x00000001
.L_975:


//--------------------- .nv.info.tvmgen_default_fused_stack_expand_dims_squeeze_split_kernel_20 --------------------------
	.section	.nv.info.tvmgen_default_fused_stack_expand_dims_squeeze_split_kernel_20,"",@"SHT_CUDA_INFO"
	.align	4


	//----- nvinfo : EIATTR_CUDA_API_VERSION
	.align		4
        /*0000*/ 	.byte	0x04, 0x37
        /*0002*/ 	.short	(.L_977 - .L_976)
.L_976:
        /*0004*/ 	.word	0x00000073


	//----- nvinfo : EIATTR_SW2861232_WAR
	.align		4
.L_977:
        /*0008*/ 	.byte	0x01, 0x35
	.zero		2


	//----- nvinfo : EIATTR_PARAM_CBANK
	.align		4
        /*000c*/ 	.byte	0x04, 0x0a
        /*000e*/ 	.short	(.L_979 - .L_978)
	.align		4
.L_978:
        /*0010*/ 	.word	index@(.nv.constant0.tvmgen_default_fused_stack_expand_dims_squeeze_split_kernel_20)
        /*0014*/ 	.short	0x0160
        /*0016*/ 	.short	0x0010


	//----- nvinfo : EIATTR_CBANK_PARAM_SIZE
	.align		4
.L_979:
        /*0018*/ 	.byte	0x03, 0x19
        /*001a*/ 	.short	0x0010


	//----- nvinfo : EIATTR_KPARAM_INFO
	.align		4
        /*001c*/ 	.byte	0x04, 0x17
        /*001e*/ 	.short	(.L_981 - .L_980)
.L_980:
        /*0020*/ 	.word	0x00000000
        /*0024*/ 	.short	0x0001
        /*0026*/ 	.short	0x0008
        /*0028*/ 	.byte	0x00, 0xf0, 0x21, 0x00


	//----- nvinfo : EIATTR_KPARAM_INFO
	.align		4
.L_981:
        /*002c*/ 	.byte	0x04, 0x17
        /*002e*/ 	.short	(.L_983 - .L_982)
.L_982:
        /*0030*/ 	.word	0x00000000
        /*0034*/ 	.short	0x0000
        /*0036*/ 	.short	0x0000
        /*0038*/ 	.byte	0x00, 0xf0, 0x21, 0x00


	//----- nvinfo : EIATTR_MAXREG_COUNT
	.align		4
.L_983:
        /*003c*/ 	.byte	0x03, 0x1b
        /*003e*/ 	.short	0x00ff


	//----- nvinfo : EIATTR_EXIT_INSTR_OFFSETS
	.align		4
        /*0040*/ 	.byte	0x04, 0x1c
        /*0042*/ 	.short	(.L_985 - .L_984)


	//   ....[0]....
.L_984:
        /*0044*/ 	.word	0x00000080


	//----- nvinfo : EIATTR_MAX_THREADS
	.align		4
.L_985:
        /*0048*/ 	.byte	0x04, 0x05
        /*004a*/ 	.short	(.L_987 - .L_986)
.L_986:
        /*004c*/ 	.word	0x00000080
        /*0050*/ 	.word	0x00000001
        /*0054*/ 	.word	0x00000001
.L_987:


//--------------------- .nv.info.tvmgen_default_fused_stack_expand_dims_squeeze_split_kernel --------------------------
	.section	.nv.info.tvmgen_default_fused_stack_expand_dims_squeeze_split_kernel,"",@"SHT_CUDA_INFO"
	.align	4


	//----- nvinfo : EIATTR_CUDA_API_VERSION
	.align		4
        /*0000*/ 	.byte	0x04, 0x37
        /*0002*/ 	.short	(.L_989 - .L_988)
.L_988:
        /*0004*/ 	.word	0x00000073


	//----- nvinfo : EIATTR_SW2861232_WAR
	.align		4
.L_989:
        /*0008*/ 	.byte	0x01, 0x35
	.zero		2


	//----- nvinfo : EIATTR_PARAM_CBANK
	.align		4
        /*000c*/ 	.byte	0x04, 0x0a
        /*000e*/ 	.short	(.L_991 - .L_990)
	.align		4
.L_990:
        /*0010*/ 	.word	index@(.nv.constant0.tvmgen_default_fused_stack_expand_dims_squeeze_split_kernel)
        /*0014*/ 	.short	0x0160
        /*0016*/ 	.short	0x0010


	//----- nvinfo : EIATTR_CBANK_PARAM_SIZE
	.align		4
.L_991:
        /*0018*/ 	.byte	0x03, 0x19
        /*001a*/ 	.short	0x0010


	//----- nvinfo : EIATTR_KPARAM_INFO
	.align		4
        /*001c*/ 	.byte	0x04, 0x17
        /*001e*/ 	.short	(.L_993 - .L_992)
.L_992:
        /*0020*/ 	.word	0x00000000
        /*0024*/ 	.short	0x0001
        /*0026*/ 	.short	0x0008
        /*0028*/ 	.byte	0x00, 0xf0, 0x21, 0x00


	//----- nvinfo : EIATTR_KPARAM_INFO
	.align		4
.L_993:
        /*002c*/ 	.byte	0x04, 0x17
        /*002e*/ 	.short	(.L_995 - .L_994)
.L_994:
        /*0030*/ 	.word	0x00000000
        /*0034*/ 	.short	0x0000
        /*0036*/ 	.short	0x0000
        /*0038*/ 	.byte	0x00, 0xf0, 0x21, 0x00


	//----- nvinfo : EIATTR_MAXREG_COUNT
	.align		4
.L_995:
        /*003c*/ 	.byte	0x03, 0x1b
        /*003e*/ 	.short	0x00ff


	//----- nvinfo : EIATTR_EXIT_INSTR_OFFSETS
	.align		4
        /*0040*/ 	.byte	0x04, 0x1c
        /*0042*/ 	.short	(.L_997 - .L_996)


	//   ....[0]....
.L_996:
        /*0044*/ 	.word	0x00000080


	//----- nvinfo : EIATTR_MAX_THREADS
	.align		4
.L_997:
        /*0048*/ 	.byte	0x04, 0x05
        /*004a*/ 	.short	(.L_999 - .L_998)
.L_998:
        /*004c*/ 	.word	0x00000080
        /*0050*/ 	.word	0x00000001
        /*0054*/ 	.word	0x00000001
.L_999:


//--------------------- .nv.info.tvmgen_default_fused_squeeze_30_kernel --------------------------
	.section	.nv.info.tvmgen_default_fused_squeeze_30_kernel,"",@"SHT_CUDA_INFO"
	.align	4


	//----- nvinfo : EIATTR_CUDA_API_VERSION
	.align		4
        /*0000*/ 	.byte	0x04, 0x37
        /*0002*/ 	.short	(.L_1001 - .L_1000)
.L_1000:
        /*0004*/ 	.word	0x00000073


	//----- nvinfo : EIATTR_SW2861232_WAR
	.align		4
.L_1001:
        /*0008*/ 	.byte	0x01, 0x35
	.zero		2


	//----- nvinfo : EIATTR_PARAM_CBANK
	.align		4
        /*000c*/ 	.byte	0x04, 0x0a
        /*000e*/ 	.short	(.L_1003 - .L_1002)
	.align		4
.L_1002:
        /*0010*/ 	.word	index@(.nv.constant0.tvmgen_default_fused_squeeze_30_kernel)
        /*0014*/ 	.short	0x0160
        /*0016*/ 	.short	0x0010


	//----- nvinfo : EIATTR_CBANK_PARAM_SIZE
	.align		4
.L_1003:
        /*0018*/ 	.byte	0x03, 0x19
        /*001a*/ 	.short	0x0010


	//----- nvinfo : EIATTR_KPARAM_INFO
	.align		4
        /*001c*/ 	.byte	0x04, 0x17
        /*001e*/ 	.short	(.L_1005 - .L_1004)
.L_1004:
        /*0020*/ 	.word	0x00000000
        /*0024*/ 	.short	0x0001
        /*0026*/ 	.short	0x0008
        /*0028*/ 	.byte	0x00, 0xf0, 0x21, 0x00


	//----- nvinfo : EIATTR_KPARAM_INFO
	.align		4
.L_1005:
        /*002c*/ 	.byte	0x04, 0x17
        /*002e*/ 	.short	(.L_1007 - .L_1006)
.L_1006:
        /*0030*/ 	.word	0x00000000
        /*0034*/ 	.short	0x0000
        /*0036*/ 	.short	0x0000
        /*0038*/ 	.byte	0x00, 0xf0, 0x21, 0x00


	//----- nvinfo : EIATTR_MAXREG_COUNT
	.align		4
.L_1007:
        /*003c*/ 	.byte	0x03, 0x1b
        /*003e*/ 	.short	0x00ff


	//----- nvinfo : EIATTR_EXIT_INSTR_OFFSETS
	.align		4
        /*0040*/ 	.byte	0x04, 0x1c
        /*0042*/ 	.short	(.L_1009 - .L_1008)


	//   ....[0]....
.L_1008:
        /*0044*/ 	.word	0x00000080


	//----- nvinfo : EIATTR_MAX_THREADS
	.align		4
.L_1009:
        /*0048*/ 	.byte	0x04, 0x05
        /*004a*/ 	.short	(.L_1011 - .L_1010)
.L_1010:
        /*004c*/ 	.word	0x00000080
        /*0050*/ 	.word	0x00000001
        /*0054*/ 	.word	0x00000001
.L_1011:


//--------------------- .nv.info.tvmgen_default_fused_transpose_split_kernel_12 --------------------------
	.section	.nv.info.tvmgen_default_fused_transpose_split_kernel_12,"",@"SHT_CUDA_INFO"
	.align	4


	//----- nvinfo : EIATTR_CUDA_API_VERSION
	.align		4
        /*0000*/ 	.byte	0x04, 0x37
        /*0002*/ 	.short	(.L_1013 - .L_1012)
.L_1012:
        /*0004*/ 	.word	0x00000073


	//----- nvinfo : EIATTR_SW2861232_WAR
	.align		4
.L_1013:
        /*0008*/ 	.byte	0x01, 0x35
	.zero		2


	//----- nvinfo : EIATTR_PARAM_CBANK
	.align		4
        /*000c*/ 	.byte	0x04, 0x0a
        /*000e*/ 	.short	(.L_1015 - .L_1014)
	.align		4
.L_1014:
        /*0010*/ 	.word	index@(.nv.constant0.tvmgen_default_fused_transpose_split_kernel_12)
        /*0014*/ 	.short	0x0160
        /*0016*/ 	.short	0x0010


	//----- nvinfo : EIATTR_CBANK_PARAM_SIZE
	.align		4
.L_1015:
        /*0018*/ 	.byte	0x03, 0x19
        /*001a*/ 	.short	0x0010


	//----- nvinfo : EIATTR_KPARAM_INFO
	.align		4
        /*001c*/ 	.byte	0x04, 0x17
        /*001e*/ 	.short	(.L_1017 - .L_1016)
.L_1016:
        /*0020*/ 	.word	0x00000000
        /*0024*/ 	.short	0x0001
        /*0026*/ 	.short	0x0008
        /*0028*/ 	.byte	0x00, 0xf0, 0x21, 0x00


	//----- nvinfo : EIATTR_KPARAM_INFO
	.align		4
.L_1017:
        /*002c*/ 	.byte	0x04, 0x17
        /*002e*/ 	.short	(.L_1019 - .L_1018)
.L_1018:
        /*0030*/ 	.word	0x00000000
        /*0034*/ 	.short	0x0000
        /*0036*/ 	.short	0x0000
        /*0038*/ 	.byte	0x00, 0xf0, 0x21, 0x00


	//----- nvinfo : EIATTR_MAXREG_COUNT
	.align		4
.L_1019:
        /*003c*/ 	.byte	0x03, 0x1b
        /*003e*/ 	.short	0x00ff


	//----- nvinfo : EIATTR_EXIT_INSTR_OFFSETS
	.align		4
        /*0040*/ 	.byte	0x04, 0x1c
        /*0042*/ 	.short	(.L_1021 - .L_1020)


	//   ....[0]....
.L_1020:
        /*0044*/ 	.word	0x00000080


	//----- nvinfo : EIATTR_MAX_THREADS
	.align		4
.L_1021:
        /*0048*/ 	.byte	0x04, 0x05
        /*004a*/ 	.short	(.L_1023 - .L_1022)
.L_1022:
        /*004c*/ 	.word	0x0000001c
        /*0050*/ 	.word	0x00000001
        /*0054*/ 	.word	0x00000001
.L_1023:


//--------------------- .nv.info.tvmgen_default_fused_stack_expand_dims_squeeze_split_kernel_11 --------------------------
	.section	.nv.info.tvmgen_default_fused_stack_expand_dims_squeeze_split_kernel_11,"",@"SHT_CUDA_INFO"
	.align	4


	//----- nvinfo : EIATTR_CUDA_API_VERSION
	.align		4
        /*0000*/ 	.byte	0x04, 0x37
        /*0002*/ 	.short	(.L_1025 - .L_1024)
.L_1024:
        /*0004*/ 	.word	0x00000073


	//----- nvinfo : EIATTR_SW2861232_WAR
	.align		4
.L_1025:
        /*0008*/ 	.byte	0x01, 0x35
	.zero		2


	//----- nvinfo : EIATTR_PARAM_CBANK
	.align		4
        /*000c*/ 	.byte	0x04, 0x0a
        /*000e*/ 	.short	(.L_1027 - .L_1026)
	.align		4
.L_1026:
        /*0010*/ 	.word	index@(.nv.constant0.tvmgen_default_fused_stack_expand_dims_squeeze_split_kernel_11)
        /*0014*/ 	.short	0x0160
        /*0016*/ 	.short	0x0010


	//----- nvinfo : EIATTR_CBANK_PARAM_SIZE
	.align		4
.L_1027:
        /*0018*/ 	.byte	0x03, 0x19
        /*001a*/ 	.short	0x0010


	//----- nvinfo : EIATTR_KPARAM_INFO
	.align		4
        /*001c*/ 	.byte	0x04, 0x17
        /*001e*/ 	.short	(.L_1029 - .L_1028)
.L_1028:
        /*0020*/ 	.word	0x00000000
        /*0024*/ 	.short	0x0001
        /*0026*/ 	.short	0x0008
        /*0028*/ 	.byte	0x00, 0xf0, 0x21, 0x00


	//----- nvinfo : EIATTR_KPARAM_INFO
	.align		4
.L_1029:
        /*002c*/ 	.byte	0x04, 0x17
        /*002e*/ 	.short	(.L_1031 - .L_1030)
.L_1030:
        /*0030*/ 	.word	0x00000000
        /*0034*/ 	.short	0x0000
        /*0036*/ 	.short	0x0000
        /*0038*/ 	.byte	0x00, 0xf0, 0x21, 0x00


	//----- nvinfo : EIATTR_MAXREG_COUNT
	.align		4
.L_1031:
        /*003c*/ 	.byte	0x03, 0x1b
        /*003e*/ 	.short	0x00ff


	//----- nvinfo : EIATTR_EXIT_INSTR_OFFSETS
	.align		4
        /*0040*/ 	.byte	0x04, 0x1c
        /*0042*/ 	.short	(.L_1033 - .L_1032)


	//   ....[0]....
.L_1032:
        /*0044*/ 	.word	0x00000080


	//----- nvinfo : EIATTR_MAX_THREADS
	.align		4
.L_1033:
        /*0048*/ 	.byte	0x04, 0x05
        /*004a*/ 	.short	(.L_1035 - .L_1034)
.L_1034:
        /*004c*/ 	.word	0x00000080
        /*0050*/ 	.word	0x00000001
        /*0054*/ 	.word	0x00000001
.L_1035:


//--------------------- .nv.info.tvmgen_default_fused_squeeze_29_kernel --------------------------
	.section	.nv.info.tvmgen_default_fused_squeeze_29_kernel,"",@"SHT_CUDA_INFO"
	.align	4


	//----- nvinfo : EIATTR_CUDA_API_VERSION
	.align		4
        /*0000*/ 	.byte	0x04, 0x37
        /*0002*/ 	.short	(.L_1037 - .L_1036)
.L_1036:
        /*0004*/ 	.word	0x00000073


	//----- nvinfo : EIATTR_SW2861232_WAR
	.align		4
.L_1037:
        /*0008*/ 	.byte	0x01, 0x35
	.zero		2


	//----- nvinfo : EIATTR_PARAM_CBANK
	.align		4
        /*000c*/ 	.byte	0x04, 0x0a
        /*000e*/ 	.short	(.L_1039 - .L_1038)
	.align		4
.L_1038:
        /*0010*/ 	.word	index@(.nv.constant0.tvmgen_default_fused_squeeze_29_kernel)
        /*0014*/ 	.short	0x0160
        /*0016*/ 	.short	0x0010


	//----- nvinfo : EIATTR_CBANK_PARAM_SIZE
	.align		4
.L_1039:
        /*0018*/ 	.byte	0x03, 0x19
        /*001a*/ 	.short	0x0010


	//----- nvinfo : EIATTR_KPARAM_INFO
	.align		4
        /*001c*/ 	.byte	0x04, 0x17
        /*001e*/ 	.short	(.L_1041 - .L_1040)
.L_1040:
        /*0020*/ 	.word	0x00000000
        /*0024*/ 	.short	0x0001
        /*0026*/ 	.short	0x0008
        /*0028*/ 	.byte	0x00, 0xf0, 0x21, 0x00


	//----- nvinfo : EIATTR_KPARAM_INFO
	.align		4
.L_1041:
        /*002c*/ 	.byte	0x04, 0x17
        /*002e*/ 	.short	(.L_1043 - .L_1042)
.L_1042:
        /*0030*/ 	.word	0x00000000
        /*0034*/ 	.short	0x0000
        /*0036*/ 	.short	0x0000
        /*0038*/ 	.byte	0x00, 0xf0, 0x21, 0x00


	//----- nvinfo : EIATTR_MAXREG_COUNT
	.align		4
.L_1043:
        /*003c*/ 	.byte	0x03, 0x1b
        /*003e*/ 	.short	0x00ff


	//----- nvinfo : EIATTR_EXIT_INSTR_OFFSETS
	.align		4
        /*0040*/ 	.byte	0x04, 0x1c
        /*0042*/ 	.short	(.L_1045 - .L_1044)


	//   ....[0]....
.L_1044:
        /*0044*/ 	.word	0x00000080


	//----- nvinfo : EIATTR_MAX_THREADS
	.align		4
.L_1045:
        /*0048*/ 	.byte	0x04, 0x05
        /*004a*/ 	.short	(.L_1047 - .L_1046)
.L_1046:
        /*004c*/ 	.word	0x00000080
        /*0050*/ 	.word	0x00000001
        /*0054*/ 	.word	0x00000001
.L_1047:


//--------------------- .nv.info.tvmgen_default_fused_stack_expand_dims_squeeze_transpose_take_kernel --------------------------
	.section	.nv.info.tvmgen_default_fused_stack_expand_dims_squeeze_transpose_take_kernel,"",@"SHT_CUDA_INFO"
	.align	4


	//----- nvinfo : EIATTR_CUDA_API_VERSION
	.align		4
        /*0000*/ 	.byte	0x04, 0x37
        /*0002*/ 	.short	(.L_1049 - .L_1048)
.L_1048:
        /*0004*/ 	.word	0x00000073


	//----- nvinfo : EIATTR_SW2861232_WAR
	.align		4
.L_1049:
        /*0008*/ 	.byte	0x01, 0x35
	.zero		2


	//----- nvinfo : EIATTR_PARAM_CBANK
	.align		4
        /*000c*/ 	.byte	0x04, 0x0a
        /*000e*/ 	.short	(.L_1051 - .L_1050)
	.align		4
.L_1050:
        /*0010*/ 	.word	index@(.nv.constant0.tvmgen_default_fused_stack_expand_dims_squeeze_transpose_take_kernel)
        /*0014*/ 	.short	0x0160
        /*0016*/ 	.short	0x0010


	//----- nvinfo : EIATTR_CBANK_PARAM_SIZE
	.align		4
.L_1051:
        /*0018*/ 	.byte	0x03, 0x19
        /*001a*/ 	.short	0x0010


	//----- nvinfo : EIATTR_KPARAM_INFO
	.align		4
        /*001c*/ 	.byte	0x04, 0x17
        /*001e*/ 	.short	(.L_1053 - .L_1052)
.L_1052:
        /*0020*/ 	.word	0x00000000
        /*0024*/ 	.short	0x0001
        /*0026*/ 	.short	0x0008
        /*0028*/ 	.byte	0x00, 0xf0, 0x21, 0x00


	//----- nvinfo : EIATTR_KPARAM_INFO
	.align		4
.L_1053:
        /*002c*/ 	.byte	0x04, 0x17
        /*002e*/ 	.short	(.L_1055 - .L_1054)
.L_1054:
        /*0030*/ 	.word	0x00000000
        /*0034*/ 	.short	0x0000
        /*0036*/ 	.short	0x0000
        /*0038*/ 	.byte	0x00, 0xf0, 0x21, 0x00


	//----- nvinfo : EIATTR_MAXREG_COUNT
	.align		4
.L_1055:
        /*003c*/ 	.byte	0x03, 0x1b
        /*003e*/ 	.short	0x00ff


	//----- nvinfo : EIATTR_EXIT_INSTR_OFFSETS
	.align		4
        /*0040*/ 	.byte	0x04, 0x1c
        /*0042*/ 	.short	(.L_1057 - .L_1056)


	//   ....[0]....
.L_1056:
        /*0044*/ 	.word	0x00000080


	//----- nvinfo : EIATTR_MAX_THREADS
	.align		4
.L_1057:
        /*0048*/ 	.byte	0x04, 0x05
        /*004a*/ 	.short	(.L_1059 - .L_1058)
.L_1058:
        /*004c*/ 	.word	0x00000080
        /*0050*/ 	.word	0x00000001
        /*0054*/ 	.word	0x00000001
.L_1059:


//--------------------- .nv.info.tvmgen_default_fused_squeeze_47_kernel --------------------------
	.section	.nv.info.tvmgen_default_fused_squeeze_47_kernel,"",@"SHT_CUDA_INFO"
	.align	4


	//----- nvinfo : EIATTR_CUDA_API_VERSION
	.align		4
        /*0000*/ 	.byte	0x04, 0x37
        /*0002*/ 	.short	(.L_1061 - .L_1060)
.L_1060:
        /*0004*/ 	.word	0x00000073


	//----- nvinfo : EIATTR_SW2861232_WAR
	.align		4
.L_1061:
        /*0008*/ 	.byte	0x01, 0x35
	.zero		2


	//----- nvinfo : EIATTR_PARAM_CBANK
	.align		4
        /*000c*/ 	.byte	0x04, 0x0a
        /*000e*/ 	.short	(.L_1063 - .L_1062)
	.align		4
.L_1062:
        /*0010*/ 	.word	index@(.nv.constant0.tvmgen_default_fused_squeeze_47_kernel)
        /*0014*/ 	.short	0x0160
        /*0016*/ 	.short	0x0010


	//----- nvinfo : EIATTR_CBANK_PARAM_SIZE
	.align		4
.L_1063:
        /*0018*/ 	.byte	0x03, 0x19
        /*001a*/ 	.short	0x0010


	//----- nvinfo : EIATTR_KPARAM_INFO
	.align		4
        /*001c*/ 	.byte	0x04, 0x17
        /*001e*/ 	.short	(.L_1065 - .L_1064)
.L_1064:
        /*0020*/ 	.word	0x00000000
        /*0024*/ 	.short	0x0001
        /*0026*/ 	.short	0x0008
        /*0028*/ 	.byte	0x00, 0xf0, 0x21, 0x00


	//----- nvinfo : EIATTR_KPARAM_INFO
	.align		4
.L_1065:
        /*002c*/ 	.byte	0x04, 0x17
        /*002e*/ 	.short	(.L_1067 - .L_1066)
.L_1066:
        /*0030*/ 	.word	0x00000000
        /*0034*/ 	.short	0x0000
        /*0036*/ 	.short	0x0000
        /*0038*/ 	.byte	0x00, 0xf0, 0x21, 0x00


	//----- nvinfo : EIATTR_MAXREG_COUNT
	.align		4
.L_1067:
        /*003c*/ 	.byte	0x03, 0x1b
        /*003e*/ 	.short	0x00ff


	//----- nvinfo : EIATTR_EXIT_INSTR_OFFSETS
	.align		4
        /*0040*/ 	.byte	0x04, 0x1c
        /*0042*/ 	.short	(.L_1069 - .L_1068)


	//   ....[0]....
.L_1068:
        /*0044*/ 	.word	0x00000080


	//----- nvinfo : EIATTR_MAX_THREADS
	.align		4
.L_1069:
        /*0048*/ 	.byte	0x04, 0x05
        /*004a*/ 	.short	(.L_1071 - .L_1070)
.L_1070:
        /*004c*/ 	.word	0x00000080
        /*0050*/ 	.word	0x00000001
        /*0054*/ 	.word	0x00000001
.L_1071:


//--------------------- .nv.info.tvmgen_default_fused_transpose_split_kernel_24 --------------------------
	.section	.nv.info.tvmgen_default_fused_transpose_split_kernel_24,"",@"SHT_CUDA_INFO"
	.align	4


	//----- nvinfo : EIATTR_CUDA_API_VERSION
	.align		4
        /*0000*/ 	.byte	0x04, 0x37
        /*0002*/ 	.short	(.L_1073 - .L_1072)
.L_1072:
        /*0004*/ 	.word	0x00000073


	//----- nvinfo : EIATTR_SW2861232_WAR
	.align		4
.L_1073:
        /*0008*/ 	.byte	0x01, 0x35
	.zero		2


	//----- nvinfo : EIATTR_PARAM_CBANK
	.align		4
        /*000c*/ 	.byte	0x04, 0x0a
        /*000e*/ 	.short	(.L_1075 - .L_1074)
	.align		4
.L_1074:
        /*0010*/ 	.word	index@(.nv.constant0.tvmgen_default_fused_transpose_split_kernel_24)
        /*0014*/ 	.short	0x0160
        /*0016*/ 	.short	0x0010


	//----- nvinfo : EIATTR_CBANK_PARAM_SIZE
	.align		4
.L_1075:
        /*0018*/ 	.byte	0x03, 0x19
        /*001a*/ 	.short	0x0010


	//----- nvinfo : EIATTR_KPARAM_INFO
	.align		4
        /*001c*/ 	.byte	0x04, 0x17
        /*001e*/ 	.short	(.L_1077 - .L_1076)
.L_1076:
        /*0020*/ 	.word	0x00000000
        /*0024*/ 	.short	0x0001
        /*0026*/ 	.short	0x0008
        /*0028*/ 	.byte	0x00, 0xf0, 0x21, 0x00


	//----- nvinfo : EIATTR_KPARAM_INFO
	.align		4
.L_1077:
        /*002c*/ 	.byte	0x04, 0x17
        /*002e*/ 	.short	(.L_1079 - .L_1078)
.L_1078:
        /*0030*/ 	.word	0x00000000
        /*0034*/ 	.short	0x0000
        /*0036*/ 	.short	0x0000
        /*0038*/ 	.byte	0x00, 0xf0, 0x21, 0x00


	//----- nvinfo : EIATTR_MAXREG_COUNT
	.align		4
.L_1079:
        /*003c*/ 	.byte	0x03, 0x1b
        /*003e*/ 	.short	0x00ff


	//----- nvinfo : EIATTR_EXIT_INSTR_OFFSETS
	.align		4
        /*0040*/ 	.byte	0x04, 0x1c
        /*0042*/ 	.short	(.L_1081 - .L_1080)


	//   ....[0]....
.L_1080:
        /*0044*/ 	.word	0x00000080


	//----- nvinfo : EIATTR_MAX_THREADS
	.align		4
.L_1081:
        /*0048*/ 	.byte	0x04, 0x05
        /*004a*/ 	.short	(.L_1083 - .L_1082)
.L_1082:
        /*004c*/ 	.word	0x0000001c
        /*0050*/ 	.word	0x00000001
        /*0054*/ 	.word	0x00000001
.L_1083:


//--------------------- .nv.info.tvmgen_default_fused_stack_expand_dims_squeeze_split_kernel_5 --------------------------
	.section	.nv.info.tvmgen_default_fused_stack_expand_dims_squeeze_split_kernel_5,"",@"SHT_CUDA_INFO"
	.align	4


	//----- nvinfo : EIATTR_CUDA_API_VERSION
	.align		4
        /*0000*/ 	.byte	0x04, 0x37
        /*0002*/ 	.short	(.L_1085 - .L_1084)
.L_1084:
        /*0004*/ 	.word	0x00000073


	//----- nvinfo : EIATTR_SW2861232_WAR
	.align		4
.L_1085:
        /*0008*/ 	.byte	0x01, 0x35
	.zero		2


	//----- nvinfo : EIATTR_PARAM_CBANK
	.align		4
        /*000c*/ 	.byte	0x04, 0x0a
        /*000e*/ 	.short	(.L_1087 - .L_1086)
	.align		4
.L_1086:
        /*0010*/ 	.word	index@(.nv.constant0.tvmgen_default_fused_stack_expand_dims_squeeze_split_kernel_5)
        /*0014*/ 	.short	0x0160
        /*0016*/ 	.short	0x0010


	//----- nvinfo : EIATTR_CBANK_PARAM_SIZE
	.align		4
.L_1087:
        /*0018*/ 	.byte	0x03, 0x19
        /*001a*/ 	.short	0x0010


	//----- nvinfo : EIATTR_KPARAM_INFO
	.align		4
        /*001c*/ 	.byte	0x04, 0x17
        /*001e*/ 	.short	(.L_1089 - .L_1088)
.L_1088:
        /*0020*/ 	.word	0x00000000
        /*0024*/ 	.short	0x0001
        /*0026*/ 	.short	0x0008
        /*0028*/ 	.byte	0x00, 0xf0, 0x21, 0x00


	//----- nvinfo : EIATTR_KPARAM_INFO
	.align		4
.L_1089:
        /*002c*/ 	.byte	0x04, 0x17
        /*002e*/ 	.short	(.L_1091 - .L_1090)
.L_1090:
        /*0030*/ 	.word	0x00000000
        /*0034*/ 	.short	0x0000
        /*0036*/ 	.short	0x0000
        /*0038*/ 	.byte	0x00, 0xf0, 0x21, 0x00


	//----- nvinfo : EIATTR_MAXREG_COUNT
	.align		4
.L_1091:
        /*003c*/ 	.byte	0x03, 0x1b
        /*003e*/ 	.short	0x00ff


	//----- nvinfo : EIATTR_EXIT_INSTR_OFFSETS
	.align		4
        /*0040*/ 	.byte	0x04, 0x1c
        /*0042*/ 	.short	(.L_1093 - .L_1092)


	//   ....[0]....
.L_1092:
        /*0044*/ 	.word	0x00000080


	//----- nvinfo : EIATTR_MAX_THREADS
	.align		4
.L_1093:
        /*0048*/ 	.byte	0x04, 0x05
        /*004a*/ 	.short	(.L_1095 - .L_1094)
.L_1094:
        /*004c*/ 	.word	0x00000080
        /*0050*/ 	.word	0x00000001
        /*0054*/ 	.word	0x00000001
.L_1095:


//--------------------- .nv.info.tvmgen_default_fused_stack_expand_dims_squeeze_split_kernel_27 --------------------------
	.section	.nv.info.tvmgen_default_fused_stack_expand_dims_squeeze_split_kernel_27,"",@"SHT_CUDA_INFO"
	.align	4


	//----- nvinfo : EIATTR_CUDA_API_VERSION
	.align		4
        /*0000*/ 	.byte	0x04, 0x37
        /*0002*/ 	.short	(.L_1097 - .L_1096)
.L_1096:
        /*0004*/ 	.word	0x00000073


	//----- nvinfo : EIATTR_SW2861232_WAR
	.align		4
.L_1097:
        /*0008*/ 	.byte	0x01, 0x35
	.zero		2


	//----- nvinfo : EIATTR_PARAM_CBANK
	.align		4
        /*000c*/ 	.byte	0x04, 0x0a
        /*000e*/ 	.short	(.L_1099 - .L_1098)
	.align		4
.L_1098:
        /*0010*/ 	.word	index@(.nv.constant0.tvmgen_default_fused_stack_expand_dims_squeeze_split_kernel_27)
        /*0014*/ 	.short	0x0160
        /*0016*/ 	.short	0x0010


	//----- nvinfo : EIATTR_CBANK_PARAM_SIZE
	.align		4
.L_1099:
        /*0018*/ 	.byte	0x03, 0x19
        /*001a*/ 	.short	0x0010


	//----- nvinfo : EIATTR_KPARAM_INFO
	.align		4
        /*001c*/ 	.byte	0x04, 0x17
        /*001e*/ 	.short	(.L_1101 - .L_1100)
.L_1100:
        /*0020*/ 	.word	0x00000000
        /*0024*/ 	.short	0x0001
        /*0026*/ 	.short	0x0008
        /*0028*/ 	.byte	0x00, 0xf0, 0x21, 0x00


	//----- nvinfo : EIATTR_KPARAM_INFO
	.align		4
.L_1101:
        /*002c*/ 	.byte	0x04, 0x17
        /*002e*/ 	.short	(.L_1103 - .L_1102)
.L_1102:
        /*0030*/ 	.word	0x00000000
        /*0034*/ 	.short	0x0000
        /*0036*/ 	.short	0x0000
        /*0038*/ 	.byte	0x00, 0xf0, 0x21, 0x00


	//----- nvinfo : EIATTR_MAXREG_COUNT
	.align		4
.L_1103:
        /*003c*/ 	.byte	0x03, 0x1b
        /*003e*/ 	.short	0x00ff


	//----- nvinfo : EIATTR_EXIT_INSTR_OFFSETS
	.align		4
        /*0040*/ 	.byte	0x04, 0x1c
        /*0042*/ 	.short	(.L_1105 - .L_1104)


	//   ....[0]....
.L_1104:
        /*0044*/ 	.word	0x00000080


	//----- nvinfo : EIATTR_MAX_THREADS
	.align		4
.L_1105:
        /*0048*/ 	.byte	0x04, 0x05
        /*004a*/ 	.short	(.L_1107 - .L_1106)
.L_1106:
        /*004c*/ 	.word	0x00000080
        /*0050*/ 	.word	0x00000001
        /*0054*/ 	.word	0x00000001
.L_1107:


//--------------------- .nv.info.tvmgen_default_fused_stack_expand_dims_squeeze_split_kernel_23 --------------------------
	.section	.nv.info.tvmgen_default_fused_stack_expand_dims_squeeze_split_kernel_23,"",@"SHT_CUDA_INFO"
	.align	4


	//----- nvinfo : EIATTR_CUDA_API_VERSION
	.align		4
        /*0000*/ 	.byte	0x04, 0x37
        /*0002*/ 	.short	(.L_1109 - .L_1108)
.L_1108:
        /*0004*/ 	.word	0x00000073


	//----- nvinfo : EIATTR_SW2861232_WAR
	.align		4
.L_1109:
        /*0008*/ 	.byte	0x01, 0x35
	.zero		2


	//----- nvinfo : EIATTR_PARAM_CBANK
	.align		4
        /*000c*/ 	.byte	0x04, 0x0a
        /*000e*/ 	.short	(.L_1111 - .L_1110)
	.align		4
.L_1110:
        /*0010*/ 	.word	index@(.nv.constant0.tvmgen_default_fused_stack_expand_dims_squeeze_split_kernel_23)
        /*0014*/ 	.short	0x0160
        /*0016*/ 	.short	0x0010


	//----- nvinfo : EIATTR_CBANK_PARAM_SIZE
	.align		4
.L_1111:
        /*0018*/ 	.byte	0x03, 0x19
        /*001a*/ 	.short	0x0010


	//----- nvinfo : EIATTR_KPARAM_INFO
	.align		4
        /*001c*/ 	.byte	0x04, 0x17
        /*001e*/ 	.short	(.L_1113 - .L_1112)
.L_1112:
        /*0020*/ 	.word	0x00000000
        /*0024*/ 	.short	0x0001
        /*0026*/ 	.short	0x0008
        /*0028*/ 	.byte	0x00, 0xf0, 0x21, 0x00


	//----- nvinfo : EIATTR_KPARAM_INFO
	.align		4
.L_1113:
        /*002c*/ 	.byte	0x04, 0x17
        /*002e*/ 	.short	(.L_1115 - .L_1114)
.L_1114:
        /*0030*/ 	.word	0x00000000
        /*0034*/ 	.short	0x0000
        /*0036*/ 	.short	0x0000
        /*0038*/ 	.byte	0x00, 0xf0, 0x21, 0x00


	//----- nvinfo : EIATTR_MAXREG_COUNT
	.align		4
.L_1115:
        /*003c*/ 	.byte	0x03, 0x1b
        /*003e*/ 	.short	0x00ff


	//----- nvinfo : EIATTR_EXIT_INSTR_OFFSETS
	.align		4
        /*0040*/ 	.byte	0x04, 0x1c
        /*0042*/ 	.short	(.L_1117 - .L_1116)


	//   ....[0]....
.L_1116:
        /*0044*/ 	.word	0x00000080


	//----- nvinfo : EIATTR_MAX_THREADS
	.align		4
.L_1117:
        /*0048*/ 	.byte	0x04, 0x05
        /*004a*/ 	.short	(.L_1119 - .L_1118)
.L_1118:
        /*004c*/ 	.word	0x00000080
        /*0050*/ 	.word	0x00000001
        /*0054*/ 	.word	0x00000001
.L_1119:


//--------------------- .nv.info.tvmgen_default_fused_stack_expand_dims_squeeze_split_kernel_15 --------------------------
	.section	.nv.info.tvmgen_default_fused_stack_expand_dims_squeeze_split_kernel_15,"",@"SHT_CUDA_INFO"
	.align	4


	//----- nvinfo : EIATTR_CUDA_API_VERSION
	.align		4
        /*0000*/ 	.byte	0x04, 0x37
        /*0002*/ 	.short	(.L_1121 - .L_1120)
.L_1120:
        /*0004*/ 	.word	0x00000073


	//----- nvinfo : EIATTR_SW2861232_WAR
	.align		4
.L_1121:
        /*0008*/ 	.byte	0x01, 0x35
	.zero		2


	//----- nvinfo : EIATTR_PARAM_CBANK
	.align		4
        /*000c*/ 	.byte	0x04, 0x0a
        /*000e*/ 	.short	(.L_1123 - .L_1122)
	.align		4
.L_1122:
        /*0010*/ 	.word	index@(.nv.constant0.tvmgen_default_fused_stack_expand_dims_squeeze_split_kernel_15)
        /*0014*/ 	.short	0x0160
        /*0016*/ 	.short	0x0010


	//----- nvinfo : EIATTR_CBANK_PARAM_SIZE
	.align		4
.L_1123:
        /*0018*/ 	.byte	0x03, 0x19
        /*001a*/ 	.short	0x0010


	//----- nvinfo : EIATTR_KPARAM_INFO
	.align		4
        /*001c*/ 	.byte	0x04, 0x17
        /*001e*/ 	.short	(.L_1125 - .L_1124)
.L_1124:
        /*0020*/ 	.word	0x00000000
        /*0024*/ 	.short	0x0001
        /*0026*/ 	.short	0x0008
        /*0028*/ 	.byte	0x00, 0xf0, 0x21, 0x00


	//----- nvinfo : EIATTR_KPARAM_INFO
	.align		4
.L_1125:
        /*002c*/ 	.byte	0x04, 0x17
        /*002e*/ 	.short	(.L_1127 - .L_1126)
.L_1126:
        /*0030*/ 	.word	0x00000000
        /*0034*/ 	.short	0x0000
        /*0036*/ 	.short	0x0000
        /*0038*/ 	.byte	0x00, 0xf0, 0x21, 0x00


	//----- nvinfo : EIATTR_MAXREG_COUNT
	.align		4
.L_1127:
        /*003c*/ 	.byte	0x03, 0x1b
        /*003e*/ 	.short	0x00ff


	//----- nvinfo : EIATTR_EXIT_INSTR_OFFSETS
	.align		4
        /*0040*/ 	.byte	0x04, 0x1c
        /*0042*/ 	.short	(.L_1129 - .L_1128)


	//   ....[0]....
.L_1128:
        /*0044*/ 	.word	0x00000080


	//----- nvinfo : EIATTR_MAX_THREADS
	.align		4
.L_1129:
        /*0048*/ 	.byte	0x04, 0x05
        /*004a*/ 	.short	(.L_1131 - .L_1130)
.L_1130:
        /*004c*/ 	.word	0x00000080
        /*0050*/ 	.word	0x00000001
        /*0054*/ 	.word	0x00000001
.L_1131:


//--------------------- .nv.info.tvmgen_default_fused_squeeze_32_kernel --------------------------
	.section	.nv.info.tvmgen_default_fused_squeeze_32_kernel,"",@"SHT_CUDA_INFO"
	.align	4


	//----- nvinfo : EIATTR_CUDA_API_VERSION
	.align		4
        /*0000*/ 	.byte	0x04, 0x37
        /*0002*/ 	.short	(.L_1133 - .L_1132)
.L_1132:
        /*0004*/ 	.word	0x00000073


	//----- nvinfo : EIATTR_SW2861232_WAR
	.align		4
.L_1133:
        /*0008*/ 	.byte	0x01, 0x35
	.zero		2


	//----- nvinfo : EIATTR_PARAM_CBANK
	.align		4
        /*000c*/ 	.byte	0x04, 0x0a
        /*000e*/ 	.short	(.L_1135 - .L_1134)
	.align		4
.L_1134:
        /*0010*/ 	.word	index@(.nv.constant0.tvmgen_default_fused_squeeze_32_kernel)
        /*0014*/ 	.short	0x0160
        /*0016*/ 	.short	0x0010


	//----- nvinfo : EIATTR_CBANK_PARAM_SIZE
	.align		4
.L_1135:
        /*0018*/ 	.byte	0x03, 0x19
        /*001a*/ 	.short	0x0010


	//----- nvinfo : EIATTR_KPARAM_INFO
	.align		4
        /*001c*/ 	.byte	0x04, 0x17
        /*001e*/ 	.short	(.L_1137 - .L_1136)
.L_1136:
        /*0020*/ 	.word	0x00000000
        /*0024*/ 	.short	0x0001
        /*0026*/ 	.short	0x0008
        /*0028*/ 	.byte	0x00, 0xf0, 0x21, 0x00


	//----- nvinfo : EIATTR_KPARAM_INFO
	.align		4
.L_1137:
        /*002c*/ 	.byte	0x04, 0x17
        /*002e*/ 	.short	(.L_1139 - .L_1138)
.L_1138:
        /*0030*/ 	.word	0x00000000
        /*0034*/ 	.short	0x0000
        /*0036*/ 	.short	0x0000
        /*0038*/ 	.byte	0x00, 0xf0, 0x21, 0x00


	//----- nvinfo : EIATTR_MAXREG_COUNT
	.align		4
.L_1139:
        /*003c*/ 	.byte	0x03, 0x1b
        /*003e*/ 	.short	0x00ff


	//----- nvinfo : EIATTR_EXIT_INSTR_OFFSETS
	.align		4
        /*0040*/ 	.byte	0x04, 0x1c
        /*0042*/ 	.short	(.L_1141 - .L_1140)


	//   ....[0]....
.L_1140:
        /*0044*/ 	.word	0x00000080


	//----- nvinfo : EIATTR_MAX_THREADS
	.align		4
.L_1141:
        /*0048*/ 	.byte	0x04, 0x05
        /*004a*/ 	.short	(.L_1143 - .L_1142)
.L_1142:
        /*004c*/ 	.word	0x00000080
        /*0050*/ 	.word	0x00000001
        /*0054*/ 	.word	0x00000001
.L_1143:


//--------------------- .nv.info.tvmgen_default_fused_stack_expand_dims_squeeze_split_kernel_19 --------------------------
	.section	.nv.info.tvmgen_default_fused_stack_expand_dims_squeeze_split_kernel_19,"",@"SHT_CUDA_INFO"
	.align	4


	//----- nvinfo : EIATTR_CUDA_API_VERSION
	.align		4
        /*0000*/ 	.byte	0x04, 0x37
        /*0002*/ 	.short	(.L_1145 - .L_1144)
.L_1144:
        /*0004*/ 	.word	0x00000073


	//----- nvinfo : EIATTR_SW2861232_WAR
	.align		4
.L_1145:
        /*0008*/ 	.byte	0x01, 0x35
	.zero		2


	//----- nvinfo : EIATTR_PARAM_CBANK
	.align		4
        /*000c*/ 	.byte	0x04, 0x0a
        /*000e*/ 	.short	(.L_1147 - .L_1146)
	.align		4
.L_1146:
        /*0010*/ 	.word	index@(.nv.constant0.tvmgen_default_fused_stack_expand_dims_squeeze_split_kernel_19)
        /*0014*/ 	.short	0x0160
        /*0016*/ 	.short	0x0010


	//----- nvinfo : EIATTR_CBANK_PARAM_SIZE
	.align		4
.L_1147:
        /*0018*/ 	.byte	0x03, 0x19
        /*001a*/ 	.short	0x0010


	//----- nvinfo : EIATTR_KPARAM_INFO
	.align		4
        /*001c*/ 	.byte	0x04, 0x17
        /*001e*/ 	.short	(.L_1149 - .L_1148)
.L_1148:
        /*0020*/ 	.word	0x00000000
        /*0024*/ 	.short	0x0001
        /*0026*/ 	.short	0x0008
        /*0028*/ 	.byte	0x00, 0xf0, 0x21, 0x00


	//----- nvinfo : EIATTR_KPARAM_INFO
	.align		4
.L_1149:
        /*002c*/ 	.byte	0x04, 0x17
        /*002e*/ 	.short	(.L_1151 - .L_1150)
.L_1150:
        /*0030*/ 	.word	0x00000000
        /*0034*/ 	.short	0x0000
        /*0036*/ 	.short	0x0000
        /*0038*/ 	.byte	0x00, 0xf0, 0x21, 0x00


	//----- nvinfo : EIATTR_MAXREG_COUNT
	.align		4
.L_1151:
        /*003c*/ 	.byte	0x03, 0x1b
        /*003e*/ 	.short	0x00ff


	//----- nvinfo : EIATTR_EXIT_INSTR_OFFSETS
	.align		4
        /*0040*/ 	.byte	0x04, 0x1c
        /*0042*/ 	.short	(.L_1153 - .L_1152)


	//   ....[0]....
.L_1152:
        /*0044*/ 	.word	0x00000080


	//----- nvinfo : EIATTR_MAX_THREADS
	.align		4
.L_1153:
        /*0048*/ 	.byte	0x04, 0x05
        /*004a*/ 	.short	(.L_1155 - .L_1154)
.L_1154:
        /*004c*/ 	.word	0x00000080
        /*0050*/ 	.word	0x00000001
        /*0054*/ 	.word	0x00000001
.L_1155:


//--------------------- .nv.info.tvmgen_default_fused_squeeze_6_kernel --------------------------
	.section	.nv.info.tvmgen_default_fused_squeeze_6_kernel,"",@"SHT_CUDA_INFO"
	.align	4


	//----- nvinfo : EIATTR_CUDA_API_VERSION
	.align		4
        /*0000*/ 	.byte	0x04, 0x37
        /*0002*/ 	.short	(.L_1157 - .L_1156)
.L_1156:
        /*0004*/ 	.word	0x00000073


	//----- nvinfo : EIATTR_SW2861232_WAR
	.align		4
.L_1157:
        /*0008*/ 	.byte	0x01, 0x35
	.zero		2


	//----- nvinfo : EIATTR_PARAM_CBANK
	.align		4
        /*000c*/ 	.byte	0x04, 0x0a
        /*000e*/ 	.short	(.L_1159 - .L_1158)
	.align		4
.L_1158:
        /*0010*/ 	.word	index@(.nv.constant0.tvmgen_default_fused_squeeze_6_kernel)
        /*0014*/ 	.short	0x0160
        /*0016*/ 	.short	0x0010


	//----- nvinfo : EIATTR_CBANK_PARAM_SIZE
	.align		4
.L_1159:
        /*0018*/ 	.byte	0x03, 0x19
        /*001a*/ 	.short	0x0010


	//----- nvinfo : EIATTR_KPARAM_INFO
	.align		4
        /*001c*/ 	.byte	0x04, 0x17
        /*001e*/ 	.short	(.L_1161 - .L_1160)
.L_1160:
        /*0020*/ 	.word	0x00000000
        /*0024*/ 	.short	0x0001
        /*0026*/ 	.short	0x0008
        /*0028*/ 	.byte	0x00, 0xf0, 0x21, 0x00


	//----- nvinfo : EIATTR_KPARAM_INFO
	.align		4
.L_1161:
        /*002c*/ 	.byte	0x04, 0x17
        /*002e*/ 	.short	(.L_1163 - .L_1162)
.L_1162:
        /*0030*/ 	.word	0x00000000
        /*0034*/ 	.short	0x0000
        /*0036*/ 	.short	0x0000
        /*0038*/ 	.byte	0x00, 0xf0, 0x21, 0x00


	//----- nvinfo : EIATTR_MAXREG_COUNT
	.align		4
.L_1163:
        /*003c*/ 	.byte	0x03, 0x1b
        /*003e*/ 	.short	0x00ff


	//----- nvinfo : EIATTR_EXIT_INSTR_OFFSETS
	.align		4
        /*0040*/ 	.byte	0x04, 0x1c
        /*0042*/ 	.short	(.L_1165 - .L_1164)


	//   ....[0]....
.L_1164:
        /*0044*/ 	.word	0x00000080


	//----- nvinfo : EIATTR_MAX_THREADS
	.align		4
.L_1165:
        /*0048*/ 	.byte	0x04, 0x05
        /*004a*/ 	.short	(.L_1167 - .L_1166)
.L_1166:
        /*004c*/ 	.word	0x0000001c
        /*0050*/ 	.word	0x00000001
        /*0054*/ 	.word	0x00000001
.L_1167:


//--------------------- .nv.info.tvmgen_default_fused_squeeze_53_kernel --------------------------
	.section	.nv.info.tvmgen_default_fused_squeeze_53_kernel,"",@"SHT_CUDA_INFO"
	.align	4


	//----- nvinfo : EIATTR_CUDA_API_VERSION
	.align		4
        /*0000*/ 	.byte	0x04, 0x37
        /*0002*/ 	.short	(.L_1169 - .L_1168)
.L_1168:
        /*0004*/ 	.word	0x00000073


	//----- nvinfo : EIATTR_SW2861232_WAR
	.align		4
.L_1169:
        /*0008*/ 	.byte	0x01, 0x35
	.zero		2


	//----- nvinfo : EIATTR_PARAM_CBANK
	.align		4
        /*000c*/ 	.byte	0x04, 0x0a
        /*000e*/ 	.short	(.L_1171 - .L_1170)
	.align		4
.L_1170:
        /*0010*/ 	.word	index@(.nv.constant0.tvmgen_default_fused_squeeze_53_kernel)
        /*0014*/ 	.short	0x0160
        /*0016*/ 	.short	0x0010


	//----- nvinfo : EIATTR_CBANK_PARAM_SIZE
	.align		4
.L_1171:
        /*0018*/ 	.byte	0x03, 0x19
        /*001a*/ 	.short	0x0010


	//----- nvinfo : EIATTR_KPARAM_INFO
	.align		4
        /*001c*/ 	.byte	0x04, 0x17
        /*001e*/ 	.short	(.L_1173 - .L_1172)
.L_1172:
        /*0020*/ 	.word	0x00000000
        /*0024*/ 	.short	0x0001
        /*0026*/ 	.short	0x0008
        /*0028*/ 	.byte	0x00, 0xf0, 0x21, 0x00


	//----- nvinfo : EIATTR_KPARAM_INFO
	.align		4
.L_1173:
        /*002c*/ 	.byte	0x04, 0x17
        /*002e*/ 	.short	(.L_1175 - .L_1174)
.L_1174:
        /*0030*/ 	.word	0x00000000
        /*0034*/ 	.short	0x0000
        /*0036*/ 	.short	0x0000
        /*0038*/ 	.byte	0x00, 0xf0, 0x21, 0x00


	//----- nvinfo : EIATTR_MAXREG_COUNT
	.align		4
.L_1175:
        /*003c*/ 	.byte	0x03, 0x1b
        /*003e*/ 	.short	0x00ff


	//----- nvinfo : EIATTR_EXIT_INSTR_OFFSETS
	.align		4
        /*0040*/ 	.byte	0x04, 0x1c
        /*0042*/ 	.short	(.L_1177 - .L_1176)


	//   ....[0]....
.L_1176:
        /*0044*/ 	.word	0x00000080


	//----- nvinfo : EIATTR_MAX_THREADS
	.align		4
.L_1177:
        /*0048*/ 	.byte	0x04, 0x05
        /*004a*/ 	.short	(.L_1179 - .L_1178)
.L_1178:
        /*004c*/ 	.word	0x00000080
        /*0050*/ 	.word	0x00000001
        /*0054*/ 	.word	0x00000001
.L_1179:


//--------------------- .nv.info.tvmgen_default_fused_stack_expand_dims_squeeze_split_kernel_13 --------------------------
	.section	.nv.info.tvmgen_default_fused_stack_expand_dims_squeeze_split_kernel_13,"",@"SHT_CUDA_INFO"
	.align	4


	//----- nvinfo : EIATTR_CUDA_API_VERSION
	.align		4
        /*0000*/ 	.byte	0x04, 0x37
        /*0002*/ 	.short	(.L_1181 - .L_1180)
.L_1180:
        /*0004*/ 	.word	0x00000073


	//----- nvinfo : EIATTR_SW2861232_WAR
	.align		4
.L_1181:
        /*0008*/ 	.byte	0x01, 0x35
	.zero		2


	//----- nvinfo : EIATTR_PARAM_CBANK
	.align		4
        /*000c*/ 	.byte	0x04, 0x0a
        /*000e*/ 	.short	(.L_1183 - .L_1182)
	.align		4
.L_1182:
        /*0010*/ 	.word	index@(.nv.constant0.tvmgen_default_fused_stack_expand_dims_squeeze_split_kernel_13)
        /*0014*/ 	.short	0x0160
        /*0016*/ 	.short	0x0010


	//----- nvinfo : EIATTR_CBANK_PARAM_SIZE
	.align		4
.L_1183:
        /*0018*/ 	.byte	0x03, 0x19
        /*001a*/ 	.short	0x0010


	//----- nvinfo : EIATTR_KPARAM_INFO
	.align		4
        /*001c*/ 	.byte	0x04, 0x17
        /*001e*/ 	.short	(.L_1185 - .L_1184)
.L_1184:
        /*0020*/ 	.word	0x00000000
        /*0024*/ 	.short	0x0001
        /*0026*/ 	.short	0x0008
        /*0028*/ 	.byte	0x00, 0xf0, 0x21, 0x00


	//----- nvinfo : EIATTR_KPARAM_INFO
	.align		4
.L_1185:
        /*002c*/ 	.byte	0x04, 0x17
        /*002e*/ 	.short	(.L_1187 - .L_1186)
.L_1186:
        /*0030*/ 	.word	0x00000000
        /*0034*/ 	.short	0x0000
        /*0036*/ 	.short	0x0000
        /*0038*/ 	.byte	0x00, 0xf0, 0x21, 0x00


	//----- nvinfo : EIATTR_MAXREG_COUNT
	.align		4
.L_1187:
        /*003c*/ 	.byte	0x03, 0x1b
        /*003e*/ 	.short	0x00ff


	//----- nvinfo : EIATTR_EXIT_INSTR_OFFSETS
	.align		4
        /*0040*/ 	.byte	0x04, 0x1c
        /*0042*/ 	.short	(.L_1189 - .L_1188)


	//   ....[0]....
.L_1188:
        /*0044*/ 	.word	0x00000080


	//----- nvinfo : EIATTR_MAX_THREADS
	.align		4
.L_1189:
        /*0048*/ 	.byte	0x04, 0x05
        /*004a*/ 	.short	(.L_1191 - .L_1190)
.L_1190:
        /*004c*/ 	.word	0x00000080
        /*0050*/ 	.word	0x00000001
        /*0054*/ 	.word	0x00000001
.L_1191:


//--------------------- .nv.info.tvmgen_default_fused_stack_expand_dims_squeeze_split_kernel_4 --------------------------
	.section	.nv.info.tvmgen_default_fused_stack_expand_dims_squeeze_split_kernel_4,"",@"SHT_CUDA_INFO"
	.align	4


	//----- nvinfo : EIATTR_CUDA_API_VERSION
	.align		4
        /*0000*/ 	.byte	0x04, 0x37
        /*0002*/ 	.short	(.L_1193 - .L_1192)
.L_1192:
        /*0004*/ 	.word	0x00000073


	//----- nvinfo : EIATTR_SW2861232_WAR
	.align		4
.L_1193:
        /*0008*/ 	.byte	0x01, 0x35
	.zero		2


	//----- nvinfo : EIATTR_PARAM_CBANK
	.align		4
        /*000c*/ 	.byte	0x04, 0x0a
        /*000e*/ 	.short	(.L_1195 - .L_1194)
	.align		4
.L_1194:
        /*0010*/ 	.word	index@(.nv.constant0.tvmgen_default_fused_stack_expand_dims_squeeze_split_kernel_4)
        /*0014*/ 	.short	0x0160
        /*0016*/ 	.short	0x0010


	//----- nvinfo : EIATTR_CBANK_PARAM_SIZE
	.align		4
.L_1195:
        /*0018*/ 	.byte	0x03, 0x19
        /*001a*/ 	.short	0x0010


	//----- nvinfo : EIATTR_KPARAM_INFO
	.align		4
        /*001c*/ 	.byte	0x04, 0x17
        /*001e*/ 	.short	(.L_1197 - .L_1196)
.L_1196:
        /*0020*/ 	.word	0x00000000
        /*0024*/ 	.short	0x0001
        /*0026*/ 	.short	0x0008
        /*0028*/ 	.byte	0x00, 0xf0, 0x21, 0x00


	//----- nvinfo : EIATTR_KPARAM_INFO
	.align		4
.L_1197:
        /*002c*/ 	.byte	0x04, 0x17
        /*002e*/ 	.short	(.L_1199 - .L_1198)
.L_1198:
        /*0030*/ 	.word	0x00000000
        /*0034*/ 	.short	0x0000
        /*0036*/ 	.short	0x0000
        /*0038*/ 	.byte	0x00, 0xf0, 0x21, 0x00


	//----- nvinfo : EIATTR_MAXREG_COUNT
	.align		4
.L_1199:
        /*003c*/ 	.byte	0x03, 0x1b
        /*003e*/ 	.short	0x00ff


	//----- nvinfo : EIATTR_EXIT_INSTR_OFFSETS
	.align		4
        /*0040*/ 	.byte	0x04, 0x1c
        /*0042*/ 	.short	(.L_1201 - .L_1200)


	//   ....[0]....
.L_1200:
        /*0044*/ 	.word	0x00000080


	//----- nvinfo : EIATTR_MAX_THREADS
	.align		4
.L_1201:
        /*0048*/ 	.byte	0x04, 0x05
        /*004a*/ 	.short	(.L_1203 - .L_1202)
.L_1202:
        /*004c*/ 	.word	0x00000080
        /*0050*/ 	.word	0x00000001
        /*0054*/ 	.word	0x00000001
.L_1203:


//--------------------- .nv.info.tvmgen_default_fused_stack_expand_dims_squeeze_split_kernel_1 --------------------------
	.section	.nv.info.tvmgen_default_fused_stack_expand_dims_squeeze_split_kernel_1,"",@"SHT_CUDA_INFO"
	.align	4


	//----- nvinfo : EIATTR_CUDA_API_VERSION
	.align		4
        /*0000*/ 	.byte	0x04, 0x37
        /*0002*/ 	.short	(.L_1205 - .L_1204)
.L_1204:
        /*0004*/ 	.word	0x00000073


	//----- nvinfo : EIATTR_SW2861232_WAR
	.align		4
.L_1205:
        /*0008*/ 	.byte	0x01, 0x35
	.zero		2


	//----- nvinfo : EIATTR_PARAM_CBANK
	.align		4
        /*000c*/ 	.byte	0x04, 0x0a
        /*000e*/ 	.short	(.L_1207 - .L_1206)
	.align		4
.L_1206:
        /*0010*/ 	.word	index@(.nv.constant0.tvmgen_default_fused_stack_expand_dims_squeeze_split_kernel_1)
        /*0014*/ 	.short	0x0160
        /*0016*/ 	.short	0x0010


	//----- nvinfo : EIATTR_CBANK_PARAM_SIZE
	.align		4
.L_1207:
        /*0018*/ 	.byte	0x03, 0x19
        /*001a*/ 	.short	0x0010


	//----- nvinfo : EIATTR_KPARAM_INFO
	.align		4
        /*001c*/ 	.byte	0x04, 0x17
        /*001e*/ 	.short	(.L_1209 - .L_1208)
.L_1208:
        /*0020*/ 	.word	0x00000000
        /*0024*/ 	.short	0x0001
        /*0026*/ 	.short	0x0008
        /*0028*/ 	.byte	0x00, 0xf0, 0x21, 0x00


	//----- nvinfo : EIATTR_KPARAM_INFO
	.align		4
.L_1209:
        /*002c*/ 	.byte	0x04, 0x17
        /*002e*/ 	.short	(.L_1211 - .L_1210)
.L_1210:
        /*0030*/ 	.word	0x00000000
        /*0034*/ 	.short	0x0000
        /*0036*/ 	.short	0x0000
        /*0038*/ 	.byte	0x00, 0xf0, 0x21, 0x00


	//----- nvinfo : EIATTR_MAXREG_COUNT
	.align		4
.L_1211:
        /*003c*/ 	.byte	0x03, 0x1b
        /*003e*/ 	.short	0x00ff


	//----- nvinfo : EIATTR_EXIT_INSTR_OFFSETS
	.align		4
        /*0040*/ 	.byte	0x04, 0x1c
        /*0042*/ 	.short	(.L_1213 - .L_1212)


	//   ....[0]....
.L_1212:
        /*0044*/ 	.word	0x00000080


	//----- nvinfo : EIATTR_MAX_THREADS
	.align		4
.L_1213:
        /*0048*/ 	.byte	0x04, 0x05
        /*004a*/ 	.short	(.L_1215 - .L_1214)
.L_1214:
        /*004c*/ 	.word	0x00000080
        /*0050*/ 	.word	0x00000001
        /*0054*/ 	.word	0x00000001
.L_1215:


//--------------------- .nv.info.tvmgen_default_fused_transpose_split_kernel_16 --------------------------
	.section	.nv.info.tvmgen_default_fused_transpose_split_kernel_16,"",@"SHT_CUDA_INFO"
	.align	4


	//----- nvinfo : EIATTR_CUDA_API_VERSION
	.align		4
        /*0000*/ 	.byte	0x04, 0x37
        /*0002*/ 	.short	(.L_1217 - .L_1216)
.L_1216:
        /*0004*/ 	.word	0x00000073


	//----- nvinfo : EIATTR_SW2861232_WAR
	.align		4
.L_1217:
        /*0008*/ 	.byte	0x01, 0x35
	.zero		2


	//----- nvinfo : EIATTR_PARAM_CBANK
	.align		4
        /*000c*/ 	.byte	0x04, 0x0a
        /*000e*/ 	.short	(.L_1219 - .L_1218)
	.align		4
.L_1218:
        /*0010*/ 	.word	index@(.nv.constant0.tvmgen_default_fused_transpose_split_kernel_16)
        /*0014*/ 	.short	0x0160
        /*0016*/ 	.short	0x0010


	//----- nvinfo : EIATTR_CBANK_PARAM_SIZE
	.align		4
.L_1219:
        /*0018*/ 	.byte	0x03, 0x19
        /*001a*/ 	.short	0x0010


	//----- nvinfo : EIATTR_KPARAM_INFO
	.align		4
        /*001c*/ 	.byte	0x04, 0x17
        /*001e*/ 	.short	(.L_1221 - .L_1220)
.L_1220:
        /*0020*/ 	.word	0x00000000
        /*0024*/ 	.short	0x0001
        /*0026*/ 	.short	0x0008
        /*0028*/ 	.byte	0x00, 0xf0, 0x21, 0x00


	//----- nvinfo : EIATTR_KPARAM_INFO
	.align		4
.L_1221:
        /*002c*/ 	.byte	0x04, 0x17
        /*002e*/ 	.short	(.L_1223 - .L_1222)
.L_1222:
        /*0030*/ 	.word	0x00000000
        /*0034*/ 	.short	0x0000
        /*0036*/ 	.short	0x0000
        /*0038*/ 	.byte	0x00, 0xf0, 0x21, 0x00


	//----- nvinfo : EIATTR_MAXREG_COUNT
	.align		4
.L_1223:
        /*003c*/ 	.byte	0x03, 0x1b
        /*003e*/ 	.short	0x00ff


	//----- nvinfo : EIATTR_EXIT_INSTR_OFFSETS
	.align		4
        /*0040*/ 	.byte	0x04, 0x1c
        /*0042*/ 	.short	(.L_1225 - .L_1224)


	//   ....[0]....
.L_1224:
        /*0044*/ 	.word	0x00000080


	//----- nvinfo : EIATTR_MAX_THREADS
	.align		4
.L_1225:
        /*0048*/ 	.byte	0x04, 0x05
        /*004a*/ 	.short	(.L_1227 - .L_1226)
.L_1226:
        /*004c*/ 	.word	0x0000001c
        /*0050*/ 	.word	0x00000001
        /*0054*/ 	.word	0x00000001
.L_1227:


//--------------------- .nv.info.tvmgen_default_fused_transpose_split_kernel_21 --------------------------
	.section	.nv.info.tvmgen_default_fused_transpose_split_kernel_21,"",@"SHT_CUDA_INFO"
	.align	4


	//----- nvinfo : EIATTR_CUDA_API_VERSION
	.align		4
        /*0000*/ 	.byte	0x04, 0x37
        /*0002*/ 	.short	(.L_1229 - .L_1228)
.L_1228:
        /*0004*/ 	.word	0x00000073


	//----- nvinfo : EIATTR_SW2861232_WAR
	.align		4
.L_1229:
        /*0008*/ 	.byte	0x01, 0x35
	.zero		2


	//----- nvinfo : EIATTR_PARAM_CBANK
	.align		4
        /*000c*/ 	.byte	0x04, 0x0a
        /*000e*/ 	.short	(.L_1231 - .L_1230)
	.align		4
.L_1230:
        /*0010*/ 	.word	index@(.nv.constant0.tvmgen_default_fused_transpose_split_kernel_21)
        /*0014*/ 	.short	0x0160
        /*0016*/ 	.short	0x0010


	//----- nvinfo : EIATTR_CBANK_PARAM_SIZE
	.align		4
.L_1231:
        /*0018*/ 	.byte	0x03, 0x19
        /*001a*/ 	.short	0x0010


	//----- nvinfo : EIATTR_KPARAM_INFO
	.align		4
        /*001c*/ 	.byte	0x04, 0x17
        /*001e*/ 	.short	(.L_1233 - .L_1232)
.L_1232:
        /*0020*/ 	.word	0x00000000
        /*0024*/ 	.short	0x0001
        /*0026*/ 	.short	0x0008
        /*0028*/ 	.byte	0x00, 0xf0, 0x21, 0x00


	//----- nvinfo : EIATTR_KPARAM_INFO
	.align		4
.L_1233:
        /*002c*/ 	.byte	0x04, 0x17
        /*002e*/ 	.short	(.L_1235 - .L_1234)
.L_1234:
        /*0030*/ 	.word	0x00000000
        /*0034*/ 	.short	0x0000
        /*0036*/ 	.short	0x0000
        /*0038*/ 	.byte	0x00, 0xf0, 0x21, 0x00


	//----- nvinfo : EIATTR_MAXREG_COUNT
	.align		4
.L_1235:
        /*003c*/ 	.byte	0x03, 0x1b
        /*003e*/ 	.short	0x00ff


	//----- nvinfo : EIATTR_EXIT_INSTR_OFFSETS
	.align		4
        /*0040*/ 	.byte	0x04, 0x1c
        /*0042*/ 	.short	(.L_1237 - .L_1236)


	//   ....[0]....
.L_1236:
        /*0044*/ 	.word	0x00000080


	//----- nvinfo : EIATTR_MAX_THREADS
	.align		4
.L_1237:
        /*0048*/ 	.byte	0x04, 0x05
        /*004a*/ 	.short	(.L_1239 - .L_1238)
.L_1238:
        /*004c*/ 	.word	0x0000001c
        /*0050*/ 	.word	0x00000001
        /*0054*/ 	.word	0x00000001
.L_1239:


//--------------------- .nv.info.tvmgen_default_fused_stack_expand_dims_squeeze_split_kernel_25 --------------------------
	.section	.nv.info.tvmgen_default_fused_stack_expand_dims_squeeze_split_kernel_25,"",@"SHT_CUDA_INFO"
	.align	4


	//----- nvinfo : EIATTR_CUDA_API_VERSION
	.align		4
        /*0000*/ 	.byte	0x04, 0x37
        /*0002*/ 	.short	(.L_1241 - .L_1240)
.L_1240:
        /*0004*/ 	.word	0x00000073


	//----- nvinfo : EIATTR_SW2861232_WAR
	.align		4
.L_1241:
        /*0008*/ 	.byte	0x01, 0x35
	.zero		2


	//----- nvinfo : EIATTR_PARAM_CBANK
	.align		4
        /*000c*/ 	.byte	0x04, 0x0a
        /*000e*/ 	.short	(.L_1243 - .L_1242)
	.align		4
.L_1242:
        /*0010*/ 	.word	index@(.nv.constant0.tvmgen_default_fused_stack_expand_dims_squeeze_split_kernel_25)
        /*0014*/ 	.short	0x0160
        /*0016*/ 	.short	0x0010


	//----- nvinfo : EIATTR_CBANK_PARAM_SIZE
	.align		4
.L_1243:
        /*0018*/ 	.byte	0x03, 0x19
        /*001a*/ 	.short	0x0010


	//----- nvinfo : EIATTR_KPARAM_INFO
	.align		4
        /*001c*/ 	.byte	0x04, 0x17
        /*001e*/ 	.short	(.L_1245 - .L_1244)
.L_1244:
        /*0020*/ 	.word	0x00000000
        /*0024*/ 	.short	0x0001
        /*0026*/ 	.short	0x0008
        /*0028*/ 	.byte	0x00, 0xf0, 0x21, 0x00


	//----- nvinfo : EIATTR_KPARAM_INFO
	.align		4
.L_1245:
        /*002c*/ 	.byte	0x04, 0x17
        /*002e*/ 	.short	(.L_1247 - .L_1246)
.L_1246:
        /*0030*/ 	.word	0x00000000
        /*0034*/ 	.short	0x0000
        /*0036*/ 	.short	0x0000
        /*0038*/ 	.byte	0x00, 0xf0, 0x21, 0x00


	//----- nvinfo : EIATTR_MAXREG_COUNT
	.align		4
.L_1247:
        /*003c*/ 	.byte	0x03, 0x1b
        /*003e*/ 	.short	0x00ff


	//----- nvinfo : EIATTR_EXIT_INSTR_OFFSETS
	.align		4
        /*0040*/ 	.byte	0x04, 0x1c
        /*0042*/ 	.short	(.L_1249 - .L_1248)


	//   ....[0]....
.L_1248:
        /*0044*/ 	.word	0x00000080


	//----- nvinfo : EIATTR_MAX_THREADS
	.align		4
.L_1249:
        /*0048*/ 	.byte	0x04, 0x05
        /*004a*/ 	.short	(.L_1251 - .L_1250)
.L_1250:
        /*004c*/ 	.word	0x00000080
        /*0050*/ 	.word	0x00000001
        /*0054*/ 	.word	0x00000001
.L_1251:


//--------------------- .nv.info.tvmgen_default_fused_squeeze_39_kernel --------------------------
	.section	.nv.info.tvmgen_default_fused_squeeze_39_kernel,"",@"SHT_CUDA_INFO"
	.align	4


	//----- nvinfo : EIATTR_CUDA_API_VERSION
	.align		4
        /*0000*/ 	.byte	0x04, 0x37
        /*0002*/ 	.short	(.L_1253 - .L_1252)
.L_1252:
        /*0004*/ 	.word	0x00000073


	//----- nvinfo : EIATTR_SW2861232_WAR
	.align		4
.L_1253:
        /*0008*/ 	.byte	0x01, 0x35
	.zero		2


	//----- nvinfo : EIATTR_PARAM_CBANK
	.align		4
        /*000c*/ 	.byte	0x04, 0x0a
        /*000e*/ 	.short	(.L_1255 - .L_1254)
	.align		4
.L_1254:
        /*0010*/ 	.word	index@(.nv.constant0.tvmgen_default_fused_squeeze_39_kernel)
        /*0014*/ 	.short	0x0160
        /*0016*/ 	.short	0x0010


	//----- nvinfo : EIATTR_CBANK_PARAM_SIZE
	.align		4
.L_1255:
        /*0018*/ 	.byte	0x03, 0x19
        /*001a*/ 	.short	0x0010


	//----- nvinfo : EIATTR_KPARAM_INFO
	.align		4
        /*001c*/ 	.byte	0x04, 0x17
        /*001e*/ 	.short	(.L_1257 - .L_1256)
.L_1256:
        /*0020*/ 	.word	0x00000000
        /*0024*/ 	.short	0x0001
        /*0026*/ 	.short	0x0008
        /*0028*/ 	.byte	0x00, 0xf0, 0x21, 0x00


	//----- nvinfo : EIATTR_KPARAM_INFO
	.align		4
.L_1257:
        /*002c*/ 	.byte	0x04, 0x17
        /*002e*/ 	.short	(.L_1259 - .L_1258)
.L_1258:
        /*0030*/ 	.word	0x00000000
        /*0034*/ 	.short	0x0000
        /*0036*/ 	.short	0x0000
        /*0038*/ 	.byte	0x00, 0xf0, 0x21, 0x00


	//----- nvinfo : EIATTR_MAXREG_COUNT
	.align		4
.L_1259:
        /*003c*/ 	.byte	0x03, 0x1b
        /*003e*/ 	.short	0x00ff


	//----- nvinfo : EIATTR_EXIT_INSTR_OFFSETS
	.align		4
        /*0040*/ 	.byte	0x04, 0x1c
        /*0042*/ 	.short	(.L_1261 - .L_1260)


	//   ....[0]....
.L_1260:
        /*0044*/ 	.word	0x00000080


	//----- nvinfo : EIATTR_MAX_THREADS
	.align		4
.L_1261:
        /*0048*/ 	.byte	0x04, 0x05
        /*004a*/ 	.short	(.L_1263 - .L_1262)
.L_1262:
        /*004c*/ 	.word	0x00000080
        /*0050*/ 	.word	0x00000001
        /*0054*/ 	.word	0x00000001
.L_1263:


//--------------------- .nv.info.tvmgen_default_fused_stack_expand_dims_squeeze_split_kernel_3 --------------------------
	.section	.nv.info.tvmgen_default_fused_stack_expand_dims_squeeze_split_kernel_3,"",@"SHT_CUDA_INFO"
	.align	4


	//----- nvinfo : EIATTR_CUDA_API_VERSION
	.align		4
        /*0000*/ 	.byte	0x04, 0x37
        /*0002*/ 	.short	(.L_1265 - .L_1264)
.L_1264:
        /*0004*/ 	.word	0x00000073


	//----- nvinfo : EIATTR_SW2861232_WAR
	.align		4
.L_1265:
        /*0008*/ 	.byte	0x01, 0x35
	.zero		2


	//----- nvinfo : EIATTR_PARAM_CBANK
	.align		4
        /*000c*/ 	.byte	0x04, 0x0a
        /*000e*/ 	.short	(.L_1267 - .L_1266)
	.align		4
.L_1266:
        /*0010*/ 	.word	index@(.nv.constant0.tvmgen_default_fused_stack_expand_dims_squeeze_split_kernel_3)
        /*0014*/ 	.short	0x0160
        /*0016*/ 	.short	0x0010


	//----- nvinfo : EIATTR_CBANK_PARAM_SIZE
	.align		4
.L_1267:
        /*0018*/ 	.byte	0x03, 0x19
        /*001a*/ 	.short	0x0010


	//----- nvinfo : EIATTR_KPARAM_INFO
	.align		4
        /*001c*/ 	.byte	0x04, 0x17
        /*001e*/ 	.short	(.L_1269 - .L_1268)
.L_1268:
        /*0020*/ 	.word	0x00000000
        /*0024*/ 	.short	0x0001
        /*0026*/ 	.short	0x0008
        /*0028*/ 	.byte	0x00, 0xf0, 0x21, 0x00


	//----- nvinfo : EIATTR_KPARAM_INFO
	.align		4
.L_1269:
        /*002c*/ 	.byte	0x04, 0x17
        /*002e*/ 	.short	(.L_1271 - .L_1270)
.L_1270:
        /*0030*/ 	.word	0x00000000
        /*0034*/ 	.short	0x0000
        /*0036*/ 	.short	0x0000
        /*0038*/ 	.byte	0x00, 0xf0, 0x21, 0x00


	//----- nvinfo : EIATTR_MAXREG_COUNT
	.align		4
.L_1271:
        /*003c*/ 	.byte	0x03, 0x1b
        /*003e*/ 	.short	0x00ff


	//----- nvinfo : EIATTR_EXIT_INSTR_OFFSETS
	.align		4
        /*0040*/ 	.byte	0x04, 0x1c
        /*0042*/ 	.short	(.L_1273 - .L_1272)


	//   ....[0]....
.L_1272:
        /*0044*/ 	.word	0x00000080


	//----- nvinfo : EIATTR_MAX_THREADS
	.align		4
.L_1273:
        /*0048*/ 	.byte	0x04, 0x05
        /*004a*/ 	.short	(.L_1275 - .L_1274)
.L_1274:
        /*004c*/ 	.word	0x00000080
        /*0050*/ 	.word	0x00000001
        /*0054*/ 	.word	0x00000001
.L_1275:


//--------------------- .nv.info.tvmgen_default_fused_stack_expand_dims_squeeze_split_kernel_12 --------------------------
	.section	.nv.info.tvmgen_default_fused_stack_expand_dims_squeeze_split_kernel_12,"",@"SHT_CUDA_INFO"
	.align	4


	//----- nvinfo : EIATTR_CUDA_API_VERSION
	.align		4
        /*0000*/ 	.byte	0x04, 0x37
        /*0002*/ 	.short	(.L_1277 - .L_1276)
.L_1276:
        /*0004*/ 	.word	0x00000073


	//----- nvinfo : EIATTR_SW2861232_WAR
	.align		4
.L_1277:
        /*0008*/ 	.byte	0x01, 0x35
	.zero		2


	//----- nvinfo : EIATTR_PARAM_CBANK
	.align		4
        /*000c*/ 	.byte	0x04, 0x0a
        /*000e*/ 	.short	(.L_1279 - .L_1278)
	.align		4
.L_1278:
        /*0010*/ 	.word	index@(.nv.constant0.tvmgen_default_fused_stack_expand_dims_squeeze_split_kernel_12)
        /*0014*/ 	.short	0x0160
        /*0016*/ 	.short	0x0010


	//----- nvinfo : EIATTR_CBANK_PARAM_SIZE
	.align		4
.L_1279:
        /*0018*/ 	.byte	0x03, 0x19
        /*001a*/ 	.short	0x0010


	//----- nvinfo : EIATTR_KPARAM_INFO
	.align		4
        /*001c*/ 	.byte	0x04, 0x17
        /*001e*/ 	.short	(.L_1281 - .L_1280)
.L_1280:
        /*0020*/ 	.word	0x00000000
        /*0024*/ 	.short	0x0001
        /*0026*/ 	.short	0x0008
        /*0028*/ 	.byte	0x00, 0xf0, 0x21, 0x00


	//----- nvinfo : EIATTR_KPARAM_INFO
	.align		4
.L_1281:
        /*002c*/ 	.byte	0x04, 0x17
        /*002e*/ 	.short	(.L_1283 - .L_1282)
.L_1282:
        /*0030*/ 	.word	0x00000000
        /*0034*/ 	.short	0x0000
        /*0036*/ 	.short	0x0000
        /*0038*/ 	.byte	0x00, 0xf0, 0x21, 0x00


	//----- nvinfo : EIATTR_MAXREG_COUNT
	.align		4
.L_1283:
        /*003c*/ 	.byte	0x03, 0x1b
        /*003e*/ 	.short	0x00ff


	//----- nvinfo : EIATTR_EXIT_INSTR_OFFSETS
	.align		4
        /*0040*/ 	.byte	0x04, 0x1c
        /*0042*/ 	.short	(.L_1285 - .L_1284)


	//   ....[0]....
.L_1284:
        /*0044*/ 	.word	0x00000080


	//----- nvinfo : EIATTR_MAX_THREADS
	.align		4
.L_1285:
        /*0048*/ 	.byte	0x04, 0x05
        /*004a*/ 	.short	(.L_1287 - .L_1286)
.L_1286:
        /*004c*/ 	.word	0x00000080
        /*0050*/ 	.word	0x00000001
        /*0054*/ 	.word	0x00000001
.L_1287:


//--------------------- .nv.info.tvmgen_default_fused_transpose_split_kernel_25 --------------------------
	.section	.nv.info.tvmgen_default_fused_transpose_split_kernel_25,"",@"SHT_CUDA_INFO"
	.align	4


	//----- nvinfo : EIATTR_CUDA_API_VERSION
	.align		4
        /*0000*/ 	.byte	0x04, 0x37
        /*0002*/ 	.short	(.L_1289 - .L_1288)
.L_1288:
        /*0004*/ 	.word	0x00000073


	//----- nvinfo : EIATTR_SW2861232_WAR
	.align		4
.L_1289:
        /*0008*/ 	.byte	0x01, 0x35
	.zero		2


	//----- nvinfo : EIATTR_PARAM_CBANK
	.align		4
        /*000c*/ 	.byte	0x04, 0x0a
        /*000e*/ 	.short	(.L_1291 - .L_1290)
	.align		4
.L_1290:
        /*0010*/ 	.word	index@(.nv.constant0.tvmgen_default_fused_transpose_split_kernel_25)
        /*0014*/ 	.short	0x0160
        /*0016*/ 	.short	0x0010


	//----- nvinfo : EIATTR_CBANK_PARAM_SIZE
	.align		4
.L_1291:
        /*0018*/ 	.byte	0x03, 0x19
        /*001a*/ 	.short	0x0010


	//----- nvinfo : EIATTR_KPARAM_INFO
	.align		4
        /*001c*/ 	.byte	0x04, 0x17
        /*001e*/ 	.short	(.L_1293 - .L_1292)
.L_1292:
        /*0020*/ 	.word	0x00000000
        /*0024*/ 	.short	0x0001
        /*0026*/ 	.short	0x0008
        /*0028*/ 	.byte	0x00, 0xf0, 0x21, 0x00


	//----- nvinfo : EIATTR_KPARAM_INFO
	.align		4
.L_1293:
        /*002c*/ 	.byte	0x04, 0x17
        /*002e*/ 	.short	(.L_1295 - .L_1294)
.L_1294:
        /*0030*/ 	.word	0x00000000
        /*0034*/ 	.short	0x0000
        /*0036*/ 	.short	0x0000
        /*0038*/ 	.byte	0x00, 0xf0, 0x21, 0x00


	//----- nvinfo : EIATTR_MAXREG_COUNT
	.align		4
.L_1295:
        /*003c*/ 	.byte	0x03, 0x1b
        /*003e*/ 	.short	0x00ff


	//----- nvinfo : EIATTR_EXIT_INSTR_OFFSETS
	.align		4
        /*0040*/ 	.byte	0x04, 0x1c
        /*0042*/ 	.short	(.L_1297 - .L_1296)


	//   ....[0]....
.L_1296:
        /*0044*/ 	.word	0x00000080


	//----- nvinfo : EIATTR_MAX_THREADS
	.align		4
.L_1297:
        /*0048*/ 	.byte	0x04, 0x05
        /*004a*/ 	.short	(.L_1299 - .L_1298)
.L_1298:
        /*004c*/ 	.word	0x0000001c
        /*0050*/ 	.word	0x00000001
        /*0054*/ 	.word	0x00000001
.L_1299:


//--------------------- .nv.info.tvmgen_default_fused_squeeze_35_kernel --------------------------
	.section	.nv.info.tvmgen_default_fused_squeeze_35_kernel,"",@"SHT_CUDA_INFO"
	.align	4


	//----- nvinfo : EIATTR_CUDA_API_VERSION
	.align		4
        /*0000*/ 	.byte	0x04, 0x37
        /*0002*/ 	.short	(.L_1301 - .L_1300)
.L_1300:
        /*0004*/ 	.word	0x00000073


	//----- nvinfo : EIATTR_SW2861232_WAR
	.align		4
.L_1301:
        /*0008*/ 	.byte	0x01, 0x35
	.zero		2


	//----- nvinfo : EIATTR_PARAM_CBANK
	.align		4
        /*000c*/ 	.byte	0x04, 0x0a
        /*000e*/ 	.short	(.L_1303 - .L_1302)
	.align		4
.L_1302:
        /*0010*/ 	.word	index@(.nv.constant0.tvmgen_default_fused_squeeze_35_kernel)
        /*0014*/ 	.short	0x0160
        /*0016*/ 	.short	0x0010


	//----- nvinfo : EIATTR_CBANK_PARAM_SIZE
	.align		4
.L_1303:
        /*0018*/ 	.byte	0x03, 0x19
        /*001a*/ 	.short	0x0010


	//----- nvinfo : EIATTR_KPARAM_INFO
	.align		4
        /*001c*/ 	.byte	0x04, 0x17
        /*001e*/ 	.short	(.L_1305 - .L_1304)
.L_1304:
        /*0020*/ 	.word	0x00000000
        /*0024*/ 	.short	0x0001
        /*0026*/ 	.short	0x0008
        /*0028*/ 	.byte	0x00, 0xf0, 0x21, 0x00


	//----- nvinfo : EIATTR_KPARAM_INFO
	.align		4
.L_1305:
        /*002c*/ 	.byte	0x04, 0x17
        /*002e*/ 	.short	(.L_1307 - .L_1306)
.L_1306:
        /*0030*/ 	.word	0x00000000
        /*0034*/ 	.short	0x0000
        /*0036*/ 	.short	0x0000
        /*0038*/ 	.byte	0x00, 0xf0, 0x21, 0x00


	//----- nvinfo : EIATTR_MAXREG_COUNT
	.align		4
.L_1307:
        /*003c*/ 	.byte	0x03, 0x1b
        /*003e*/ 	.short	0x00ff


	//----- nvinfo : EIATTR_EXIT_INSTR_OFFSETS
	.align		4
        /*0040*/ 	.byte	0x04, 0x1c
        /*0042*/ 	.short	(.L_1309 - .L_1308)


	//   ....[0]....
.L_1308:
        /*0044*/ 	.word	0x00000080


	//----- nvinfo : EIATTR_MAX_THREADS
	.align		4
.L_1309:
        /*0048*/ 	.byte	0x04, 0x05
        /*004a*/ 	.short	(.L_1311 - .L_1310)
.L_1310:
        /*004c*/ 	.word	0x00000080
        /*0050*/ 	.word	0x00000001
        /*0054*/ 	.word	0x00000001
.L_1311:


//--------------------- .nv.info.tvmgen_default_fused_squeeze_22_kernel --------------------------
	.section	.nv.info.tvmgen_default_fused_squeeze_22_kernel,"",@"SHT_CUDA_INFO"
	.align	4


	//----- nvinfo : EIATTR_CUDA_API_VERSION
	.align		4
        /*0000*/ 	.byte	0x04, 0x37
        /*0002*/ 	.short	(.L_1313 - .L_1312)
.L_1312:
        /*0004*/ 	.word	0x00000073


	//----- nvinfo : EIATTR_SW2861232_WAR
	.align		4
.L_1313:
        /*0008*/ 	.byte	0x01, 0x35
	.zero		2


	//----- nvinfo : EIATTR_PARAM_CBANK
	.align		4
        /*000c*/ 	.byte	0x04, 0x0a
        /*000e*/ 	.short	(.L_1315 - .L_1314)
	.align		4
.L_1314:
        /*0010*/ 	.word	index@(.nv.constant0.tvmgen_default_fused_squeeze_22_kernel)
        /*0014*/ 	.short	0x0160
        /*0016*/ 	.short	0x0010


	//----- nvinfo : EIATTR_CBANK_PARAM_SIZE
	.align		4
.L_1315:
        /*0018*/ 	.byte	0x03, 0x19
        /*001a*/ 	.short	0x0010


	//----- nvinfo : EIATTR_KPARAM_INFO
	.align		4
        /*001c*/ 	.byte	0x04, 0x17
        /*001e*/ 	.short	(.L_1317 - .L_1316)
.L_1316:
        /*0020*/ 	.word	0x00000000
        /*0024*/ 	.short	0x0001
        /*0026*/ 	.short	0x0008
        /*0028*/ 	.byte	0x00, 0xf0, 0x21, 0x00


	//----- nvinfo : EIATTR_KPARAM_INFO
	.align		4
.L_1317:
        /*002c*/ 	.byte	0x04, 0x17
        /*002e*/ 	.short	(.L_1319 - .L_1318)
.L_1318:
        /*0030*/ 	.word	0x00000000
        /*0034*/ 	.short	0x0000
        /*0036*/ 	.short	0x0000
        /*0038*/ 	.byte	0x00, 0xf0, 0x21, 0x00


	//----- nvinfo : EIATTR_MAXREG_COUNT
	.align		4
.L_1319:
        /*003c*/ 	.byte	0x03, 0x1b
        /*003e*/ 	.short	0x00ff


	//----- nvinfo : EIATTR_EXIT_INSTR_OFFSETS
	.align		4
        /*0040*/ 	.byte	0x04, 0x1c
        /*0042*/ 	.short	(.L_1321 - .L_1320)


	//   ....[0]....
.L_1320:
        /*0044*/ 	.word	0x00000080


	//----- nvinfo : EIATTR_MAX_THREADS
	.align		4
.L_1321:
        /*0048*/ 	.byte	0x04, 0x05
        /*004a*/ 	.short	(.L_1323 - .L_1322)
.L_1322:
        /*004c*/ 	.word	0x0000001c
        /*0050*/ 	.word	0x00000001
        /*0054*/ 	.word	0x00000001
.L_1323:


//--------------------- .nv.info.tvmgen_default_fused_squeeze_18_kernel --------------------------
	.section	.nv.info.tvmgen_default_fused_squeeze_18_kernel,"",@"SHT_CUDA_INFO"
	.align	4


	//----- nvinfo : EIATTR_CUDA_API_VERSION
	.align		4
        /*0000*/ 	.byte	0x04, 0x37
        /*0002*/ 	.short	(.L_1325 - .L_1324)
.L_1324:
        /*0004*/ 	.word	0x00000073


	//----- nvinfo : EIATTR_SW2861232_WAR
	.align		4
.L_1325:
        /*0008*/ 	.byte	0x01, 0x35
	.zero		2


	//----- nvinfo : EIATTR_PARAM_CBANK
	.align		4
        /*000c*/ 	.byte	0x04, 0x0a
        /*000e*/ 	.short	(.L_1327 - .L_1326)
	.align		4
.L_1326:
        /*0010*/ 	.word	index@(.nv.constant0.tvmgen_default_fused_squeeze_18_kernel)
        /*0014*/ 	.short	0x0160
        /*0016*/ 	.short	0x0010


	//----- nvinfo : EIATTR_CBANK_PARAM_SIZE
	.align		4
.L_1327:
        /*0018*/ 	.byte	0x03, 0x19
        /*001a*/ 	.short	0x0010


	//----- nvinfo : EIATTR_KPARAM_INFO
	.align		4
        /*001c*/ 	.byte	0x04, 0x17
        /*001e*/ 	.short	(.L_1329 - .L_1328)
.L_1328:
        /*0020*/ 	.word	0x00000000
        /*0024*/ 	.short	0x0001
        /*0026*/ 	.short	0x0008
        /*0028*/ 	.byte	0x00, 0xf0, 0x21, 0x00


	//----- nvinfo : EIATTR_KPARAM_INFO
	.align		4
.L_1329:
        /*002c*/ 	.byte	0x04, 0x17
        /*002e*/ 	.short	(.L_1331 - .L_1330)
.L_1330:
        /*0030*/ 	.word	0x00000000
        /*0034*/ 	.short	0x0000
        /*0036*/ 	.short	0x0000
        /*0038*/ 	.byte	0x00, 0xf0, 0x21, 0x00


	//----- nvinfo : EIATTR_MAXREG_COUNT
	.align		4
.L_1331:
        /*003c*/ 	.byte	0x03, 0x1b
        /*003e*/ 	.short	0x00ff


	//----- nvinfo : EIATTR_EXIT_INSTR_OFFSETS
	.align		4
        /*0040*/ 	.byte	0x04, 0x1c
        /*0042*/ 	.short	(.L_1333 - .L_1332)


	//   ....[0]....
.L_1332:
        /*0044*/ 	.word	0x00000080


	//----- nvinfo : EIATTR_MAX_THREADS
	.align		4
.L_1333:
        /*0048*/ 	.byte	0x04, 0x05
        /*004a*/ 	.short	(.L_1335 - .L_1334)
.L_1334:
        /*004c*/ 	.word	0x0000001c
        /*0050*/ 	.word	0x00000001
        /*0054*/ 	.word	0x00000001
.L_1335:


//--------------------- .nv.info.tvmgen_default_fused_squeeze_40_kernel --------------------------
	.section	.nv.info.tvmgen_default_fused_squeeze_40_kernel,"",@"SHT_CUDA_INFO"
	.align	4


	//----- nvinfo : EIATTR_CUDA_API_VERSION
	.align		4
        /*0000*/ 	.byte	0x04, 0x37
        /*0002*/ 	.short	(.L_1337 - .L_1336)
.L_1336:
        /*0004*/ 	.word	0x00000073


	//----- nvinfo : EIATTR_SW2861232_WAR
	.align		4
.L_1337:
        /*0008*/ 	.byte	0x01, 0x35
	.zero		2


	//----- nvinfo : EIATTR_PARAM_CBANK
	.align		4
        /*000c*/ 	.byte	0x04, 0x0a
        /*000e*/ 	.short	(.L_1339 - .L_1338)
	.align		4
.L_1338:
        /*0010*/ 	.word	index@(.nv.constant0.tvmgen_default_fused_squeeze_40_kernel)
        /*0014*/ 	.short	0x0160
        /*0016*/ 	.short	0x0010


	//----- nvinfo : EIATTR_CBANK_PARAM_SIZE
	.align		4
.L_1339:
        /*0018*/ 	.byte	0x03, 0x19
        /*001a*/ 	.short	0x0010


	//----- nvinfo : EIATTR_KPARAM_INFO
	.align		4
        /*001c*/ 	.byte	0x04, 0x17
        /*001e*/ 	.short	(.L_1341 - .L_1340)
.L_1340:
        /*0020*/ 	.word	0x00000000
        /*0024*/ 	.short	0x0001
        /*0026*/ 	.short	0x0008
        /*0028*/ 	.byte	0x00, 0xf0, 0x21, 0x00


	//----- nvinfo : EIATTR_KPARAM_INFO
	.align		4
.L_1341:
        /*002c*/ 	.byte	0x04, 0x17
        /*002e*/ 	.short	(.L_1343 - .L_1342)
.L_1342:
        /*0030*/ 	.word	0x00000000
        /*0034*/ 	.short	0x0000
        /*0036*/ 	.short	0x0000
        /*0038*/ 	.byte	0x00, 0xf0, 0x21, 0x00


	//----- nvinfo : EIATTR_MAXREG_COUNT
	.align		4
.L_1343:
        /*003c*/ 	.byte	0x03, 0x1b
        /*003e*/ 	.short	0x00ff


	//----- nvinfo : EIATTR_EXIT_INSTR_OFFSETS
	.align		4
        /*0040*/ 	.byte	0x04, 0x1c
        /*0042*/ 	.short	(.L_1345 - .L_1344)


	//   ....[0]....
.L_1344:
        /*0044*/ 	.word	0x00000080


	//----- nvinfo : EIATTR_MAX_THREADS
	.align		4
.L_1345:
        /*0048*/ 	.byte	0x04, 0x05
        /*004a*/ 	.short	(.L_1347 - .L_1346)
.L_1346:
        /*004c*/ 	.word	0x00000080
        /*0050*/ 	.word	0x00000001
        /*0054*/ 	.word	0x00000001
.L_1347:


//--------------------- .nv.info.tvmgen_default_fused_stack_expand_dims_squeeze_split_kernel_7 --------------------------
	.section	.nv.info.tvmgen_default_fused_stack_expand_dims_squeeze_split_kernel_7,"",@"SHT_CUDA_INFO"
	.align	4


	//----- nvinfo : EIATTR_CUDA_API_VERSION
	.align		4
        /*0000*/ 	.byte	0x04, 0x37
        /*0002*/ 	.short	(.L_1349 - .L_1348)
.L_1348:
        /*0004*/ 	.word	0x00000073


	//----- nvinfo : EIATTR_SW2861232_WAR
	.align		4
.L_1349:
        /*0008*/ 	.byte	0x01, 0x35
	.zero		2


	//----- nvinfo : EIATTR_PARAM_CBANK
	.align		4
        /*000c*/ 	.byte	0x04, 0x0a
        /*000e*/ 	.short	(.L_1351 - .L_1350)
	.align		4
.L_1350:
        /*0010*/ 	.word	index@(.nv.constant0.tvmgen_default_fused_stack_expand_dims_squeeze_split_kernel_7)
        /*0014*/ 	.short	0x0160
        /*0016*/ 	.short	0x0010


	//----- nvinfo : EIATTR_CBANK_PARAM_SIZE
	.align		4
.L_1351:
        /*0018*/ 	.byte	0x03, 0x19
        /*001a*/ 	.short	0x0010


	//----- nvinfo : EIATTR_KPARAM_INFO
	.align		4
        /*001c*/ 	.byte	0x04, 0x17
        /*001e*/ 	.short	(.L_1353 - .L_1352)
.L_1352:
        /*0020*/ 	.word	0x00000000
        /*0024*/ 	.short	0x0001
        /*0026*/ 	.short	0x0008
        /*0028*/ 	.byte	0x00, 0xf0, 0x21, 0x00


	//----- nvinfo : EIATTR_KPARAM_INFO
	.align		4
.L_1353:
        /*002c*/ 	.byte	0x04, 0x17
        /*002e*/ 	.short	(.L_1355 - .L_1354)
.L_1354:
        /*0030*/ 	.word	0x00000000
        /*0034*/ 	.short	0x0000
        /*0036*/ 	.short	0x0000
        /*0038*/ 	.byte	0x00, 0xf0, 0x21, 0x00


	//----- nvinfo : EIATTR_MAXREG_COUNT
	.align		4
.L_1355:
        /*003c*/ 	.byte	0x03, 0x1b
        /*003e*/ 	.short	0x00ff


	//----- nvinfo : EIATTR_EXIT_INSTR_OFFSETS
	.align		4
        /*0040*/ 	.byte	0x04, 0x1c
        /*0042*/ 	.short	(.L_1357 - .L_1356)


	//   ....[0]....
.L_1356:
        /*0044*/ 	.word	0x00000080


	//----- nvinfo : EIATTR_MAX_THREADS
	.align		4
.L_1357:
        /*0048*/ 	.byte	0x04, 0x05
        /*004a*/ 	.short	(.L_1359 - .L_1358)
.L_1358:
        /*004c*/ 	.word	0x00000080
        /*0050*/ 	.word	0x00000001
        /*0054*/ 	.word	0x00000001
.L_1359:


//--------------------- .nv.info.tvmgen_default_fused_squeeze_45_kernel --------------------------
	.section	.nv.info.tvmgen_default_fused_squeeze_45_kernel,"",@"SHT_CUDA_INFO"
	.align	4


	//----- nvinfo : EIATTR_CUDA_API_VERSION
	.align		4
        /*0000*/ 	.byte	0x04, 0x37
        /*0002*/ 	.short	(.L_1361 - .L_1360)
.L_1360:
        /*0004*/ 	.word	0x00000073


	//----- nvinfo : EIATTR_SW2861232_WAR
	.align		4
.L_1361:
        /*0008*/ 	.byte	0x01, 0x35
	.zero		2


	//----- nvinfo : EIATTR_PARAM_CBANK
	.align		4
        /*000c*/ 	.byte	0x04, 0x0a
        /*000e*/ 	.short	(.L_1363 - .L_1362)
	.align		4
.L_1362:
        /*0010*/ 	.word	index@(.nv.constant0.tvmgen_default_fused_squeeze_45_kernel)
        /*0014*/ 	.short	0x0160
        /*0016*/ 	.short	0x0010


	//----- nvinfo : EIATTR_CBANK_PARAM_SIZE
	.align		4
.L_1363:
        /*0018*/ 	.byte	0x03, 0x19
        /*001a*/ 	.short	0x0010


	//----- nvinfo : EIATTR_KPARAM_INFO
	.align		4
        /*001c*/ 	.byte	0x04, 0x17
        /*001e*/ 	.short	(.L_1365 - .L_1364)
.L_1364:
        /*0020*/ 	.word	0x00000000
        /*0024*/ 	.short	0x0001
        /*0026*/ 	.short	0x0008
        /*0028*/ 	.byte	0x00, 0xf0, 0x21, 0x00


	//----- nvinfo : EIATTR_KPARAM_INFO
	.align		4
.L_1365:
        /*002c*/ 	.byte	0x04, 0x17
        /*002e*/ 	.short	(.L_1367 - .L_1366)
.L_1366:
        /*0030*/ 	.word	0x00000000
        /*0034*/ 	.short	0x0000
        /*0036*/ 	.short	0x0000
        /*0038*/ 	.byte	0x00, 0xf0, 0x21, 0x00


	//----- nvinfo : EIATTR_MAXREG_COUNT
	.align		4
.L_1367:
        /*003c*/ 	.byte	0x03, 0x1b
        /*003e*/ 	.short	0x00ff


	//----- nvinfo : EIATTR_EXIT_INSTR_OFFSETS
	.align		4
        /*0040*/ 	.byte	0x04, 0x1c
        /*0042*/ 	.short	(.L_1369 - .L_1368)


	//   ....[0]....
.L_1368:
        /*0044*/ 	.word	0x00000080


	//----- nvinfo : EIATTR_MAX_THREADS
	.align		4
.L_1369:
        /*0048*/ 	.byte	0x04, 0x05
        /*004a*/ 	.short	(.L_1371 - .L_1370)
.L_1370:
        /*004c*/ 	.word	0x00000080
        /*0050*/ 	.word	0x00000001
        /*0054*/ 	.word	0x00000001
.L_1371:


//--------------------- .nv.info.tvmgen_default_fused_squeeze_14_kernel --------------------------
	.section	.nv.info.tvmgen_default_fused_squeeze_14_kernel,"",@"SHT_CUDA_INFO"
	.align	4


	//----- nvinfo : EIATTR_CUDA_API_VERSION
	.align		4
        /*0000*/ 	.byte	0x04, 0x37
        /*0002*/ 	.short	(.L_1373 - .L_1372)
.L_1372:
        /*0004*/ 	.word	0x00000073


	//----- nvinfo : EIATTR_SW2861232_WAR
	.align		4
.L_1373:
        /*0008*/ 	.byte	0x01, 0x35
	.zero		2


	//----- nvinfo : EIATTR_PARAM_CBANK
	.align		4
        /*000c*/ 	.byte	0x04, 0x0a
        /*000e*/ 	.short	(.L_1375 - .L_1374)
	.align		4
.L_1374:
        /*0010*/ 	.word	index@(.nv.constant0.tvmgen_default_fused_squeeze_14_kernel)
        /*0014*/ 	.short	0x0160
        /*0016*/ 	.short	0x0010


	//----- nvinfo : EIATTR_CBANK_PARAM_SIZE
	.align		4
.L_1375:
        /*0018*/ 	.byte	0x03, 0x19
        /*001a*/ 	.short	0x0010


	//----- nvinfo : EIATTR_KPARAM_INFO
	.align		4
        /*001c*/ 	.byte	0x04, 0x17
        /*001e*/ 	.short	(.L_1377 - .L_1376)
.L_1376:
        /*0020*/ 	.word	0x00000000
        /*0024*/ 	.short	0x0001
        /*0026*/ 	.short	0x0008
        /*0028*/ 	.byte	0x00, 0xf0, 0x21, 0x00


	//----- nvinfo : EIATTR_KPARAM_INFO
	.align		4
.L_1377:
        /*002c*/ 	.byte	0x04, 0x17
        /*002e*/ 	.short	(.L_1379 - .L_1378)
.L_1378:
        /*0030*/ 	.word	0x00000000
        /*0034*/ 	.short	0x0000
        /*0036*/ 	.short	0x0000
        /*0038*/ 	.byte	0x00, 0xf0, 0x21, 0x00


	//----- nvinfo : EIATTR_MAXREG_COUNT
	.align		4
.L_1379:
        /*003c*/ 	.byte	0x03, 0x1b
        /*003e*/ 	.short	0x00ff


	//----- nvinfo : EIATTR_EXIT_INSTR_OFFSETS
	.align		4
        /*0040*/ 	.byte	0x04, 0x1c
        /*0042*/ 	.short	(.L_1381 - .L_1380)


	//   ....[0]....
.L_1380:
        /*0044*/ 	.word	0x00000080


	//----- nvinfo : EIATTR_MAX_THREADS
	.align		4
.L_1381:
        /*0048*/ 	.byte	0x04, 0x05
        /*004a*/ 	.short	(.L_1383 - .L_1382)
.L_1382:
        /*004c*/ 	.word	0x0000001c
        /*0050*/ 	.word	0x00000001
        /*0054*/ 	.word	0x00000001
.L_1383:


//--------------------- .nv.info.tvmgen_default_fused_squeeze_38_kernel --------------------------
	.section	.nv.info.tvmgen_default_fused_squeeze_38_kernel,"",@"SHT_CUDA_INFO"
	.align	4


	//----- nvinfo : EIATTR_CUDA_API_VERSION
	.align		4
        /*0000*/ 	.byte	0x04, 0x37
        /*0002*/ 	.short	(.L_1385 - .L_1384)
.L_1384:
        /*0004*/ 	.word	0x00000073


	//----- nvinfo : EIATTR_SW2861232_WAR
	.align		4
.L_1385:
        /*0008*/ 	.byte	0x01, 0x35
	.zero		2


	//----- nvinfo : EIATTR_PARAM_CBANK
	.align		4
        /*000c*/ 	.byte	0x04, 0x0a
        /*000e*/ 	.short	(.L_1387 - .L_1386)
	.align		4
.L_1386:
        /*0010*/ 	.word	index@(.nv.constant0.tvmgen_default_fused_squeeze_38_kernel)
        /*0014*/ 	.short	0x0160
        /*0016*/ 	.short	0x0010


	//----- nvinfo : EIATTR_CBANK_PARAM_SIZE
	.align		4
.L_1387:
        /*0018*/ 	.byte	0x03, 0x19
        /*001a*/ 	.short	0x0010


	//----- nvinfo : EIATTR_KPARAM_INFO
	.align		4
        /*001c*/ 	.byte	0x04, 0x17
        /*001e*/ 	.short	(.L_1389 - .L_1388)
.L_1388:
        /*0020*/ 	.word	0x00000000
        /*0024*/ 	.short	0x0001
        /*0026*/ 	.short	0x0008
        /*0028*/ 	.byte	0x00, 0xf0, 0x21, 0x00


	//----- nvinfo : EIATTR_KPARAM_INFO
	.align		4
.L_1389:
        /*002c*/ 	.byte	0x04, 0x17
        /*002e*/ 	.short	(.L_1391 - .L_1390)
.L_1390:
        /*0030*/ 	.word	0x00000000
        /*0034*/ 	.short	0x0000
        /*0036*/ 	.short	0x0000
        /*0038*/ 	.byte	0x00, 0xf0, 0x21, 0x00


	//----- nvinfo : EIATTR_MAXREG_COUNT
	.align		4
.L_1391:
        /*003c*/ 	.byte	0x03, 0x1b
        /*003e*/ 	.short	0x00ff


	//----- nvinfo : EIATTR_EXIT_INSTR_OFFSETS
	.align		4
        /*0040*/ 	.byte	0x04, 0x1c
        /*0042*/ 	.short	(.L_1393 - .L_1392)


	//   ....[0]....
.L_1392:
        /*0044*/ 	.word	0x00000080


	//----- nvinfo : EIATTR_MAX_THREADS
	.align		4
.L_1393:
        /*0048*/ 	.byte	0x04, 0x05
        /*004a*/ 	.short	(.L_1395 - .L_1394)
.L_1394:
        /*004c*/ 	.word	0x00000080
        /*0050*/ 	.word	0x00000001
        /*0054*/ 	.word	0x00000001
.L_1395:


//--------------------- .nv.info.tvmgen_default_fused_nn_dense_add_kernel --------------------------
	.section	.nv.info.tvmgen_default_fused_nn_dense_add_kernel,"",@"SHT_CUDA_INFO"
	.align	4


	//----- nvinfo : EIATTR_CUDA_API_VERSION
	.align		4
        /*0000*/ 	.byte	0x04, 0x37
        /*0002*/ 	.short	(.L_1397 - .L_1396)
.L_1396:
        /*0004*/ 	.word	0x00000073


	//----- nvinfo : EIATTR_SW2861232_WAR
	.align		4
.L_1397:
        /*0008*/ 	.byte	0x01, 0x35
	.zero		2


	//----- nvinfo : EIATTR_PARAM_CBANK
	.align		4
        /*000c*/ 	.byte	0x04, 0x0a
        /*000e*/ 	.short	(.L_1399 - .L_1398)
	.align		4
.L_1398:
        /*0010*/ 	.word	index@(.nv.constant0.tvmgen_default_fused_nn_dense_add_kernel)
        /*0014*/ 	.short	0x0160
        /*0016*/ 	.short	0x0020


	//----- nvinfo : EIATTR_CBANK_PARAM_SIZE
	.align		4
.L_1399:
        /*0018*/ 	.byte	0x03, 0x19
        /*001a*/ 	.short	0x0020


	//----- nvinfo : EIATTR_KPARAM_INFO
	.align		4
        /*001c*/ 	.byte	0x04, 0x17
        /*001e*/ 	.short	(.L_1401 - .L_1400)
.L_1400:
        /*0020*/ 	.word	0x00000000
        /*0024*/ 	.short	0x0003
        /*0026*/ 	.short	0x0018
        /*0028*/ 	.byte	0x00, 0xf0, 0x21, 0x00


	//----- nvinfo : EIATTR_KPARAM_INFO
	.align		4
.L_1401:
        /*002c*/ 	.byte	0x04, 0x17
        /*002e*/ 	.short	(.L_1403 - .L_1402)
.L_1402:
        /*0030*/ 	.word	0x00000000
        /*0034*/ 	.short	0x0002
        /*0036*/ 	.short	0x0010
        /*0038*/ 	.byte	0x00, 0xf0, 0x21, 0x00


	//----- nvinfo : EIATTR_KPARAM_INFO
	.align		4
.L_1403:
        /*003c*/ 	.byte	0x04, 0x17
        /*003e*/ 	.short	(.L_1405 - .L_1404)
.L_1404:
        /*0040*/ 	.word	0x00000000
        /*0044*/ 	.short	0x0001
        /*0046*/ 	.short	0x0008
        /*0048*/ 	.byte	0x00, 0xf0, 0x21, 0x00


	//----- nvinfo : EIATTR_KPARAM_INFO
	.align		4
.L_1405:
        /*004c*/ 	.byte	0x04, 0x17
        /*004e*/ 	.short	(.L_1407 - .L_1406)
.L_1406:
        /*0050*/ 	.word	0x00000000
        /*0054*/ 	.short	0x0000
        /*0056*/ 	.short	0x0000
        /*0058*/ 	.byte	0x00, 0xf0, 0x21, 0x00


	//----- nvinfo : EIATTR_MAXREG_COUNT
	.align		4
.L_1407:
        /*005c*/ 	.byte	0x03, 0x1b
        /*005e*/ 	.short	0x00ff


	//----- nvinfo : EIATTR_COOP_GROUP_INSTR_OFFSETS
	.align		4
        /*0060*/ 	.byte	0x04, 0x28
        /*0062*/ 	.short	(.L_1409 - .L_1408)


	//   ....[0]....
.L_1408:
        /*0064*/ 	.word	0x00000100


	//   ....[1]....
        /*0068*/ 	.word	0x00000120


	//   ....[2]....
        /*006c*/ 	.word	0x00000140


	//   ....[3]....
        /*0070*/ 	.word	0x00000160


	//   ....[4]....
        /*0074*/ 	.word	0x00000180


	//   ....[5]....
        /*0078*/ 	.word	0x000001f0


	//----- nvinfo : EIATTR_EXIT_INSTR_OFFSETS
	.align		4
.L_1409:
        /*007c*/ 	.byte	0x04, 0x1c
        /*007e*/ 	.short	(.L_1411 - .L_1410)


	//   ....[0]....
.L_1410:
        /*0080*/ 	.word	0x00000260


	//   ....[1]....
        /*0084*/ 	.word	0x000002d0


	//----- nvinfo : EIATTR_MAX_THREADS
	.align		4
.L_1411:
        /*0088*/ 	.byte	0x04, 0x05
        /*008a*/ 	.short	(.L_1413 - .L_1412)
.L_1412:
        /*008c*/ 	.word	0x00000040
        /*0090*/ 	.word	0x00000001
        /*0094*/ 	.word	0x00000001
.L_1413:


//--------------------- .nv.info.tvmgen_default_fused_transpose_split_kernel_7 --------------------------
	.section	.nv.info.tvmgen_default_fused_transpose_split_kernel_7,"",@"SHT_CUDA_INFO"
	.align	4


	//----- nvinfo : EIATTR_CUDA_API_VERSION
	.align		4
        /*0000*/ 	.byte	0x04, 0x37
        /*0002*/ 	.short	(.L_1415 - .L_1414)
.L_1414:
        /*0004*/ 	.word	0x00000073


	//----- nvinfo : EIATTR_SW2861232_WAR
	.align		4
.L_1415:
        /*0008*/ 	.byte	0x01, 0x35
	.zero		2


	//----- nvinfo : EIATTR_PARAM_CBANK
	.align		4
        /*000c*/ 	.byte	0x04, 0x0a
        /*000e*/ 	.short	(.L_1417 - .L_1416)
	.align		4
.L_1416:
        /*0010*/ 	.word	index@(.nv.constant0.tvmgen_default_fused_transpose_split_kernel_7)
        /*0014*/ 	.short	0x0160
        /*0016*/ 	.short	0x0010


	//----- nvinfo : EIATTR_CBANK_PARAM_SIZE
	.align		4
.L_1417:
        /*0018*/ 	.byte	0x03, 0x19
        /*001a*/ 	.short	0x0010


	//----- nvinfo : EIATTR_KPARAM_INFO
	.align		4
        /*001c*/ 	.byte	0x04, 0x17
        /*001e*/ 	.short	(.L_1419 - .L_1418)
.L_1418:
        /*0020*/ 	.word	0x00000000
        /*0024*/ 	.short	0x0001
        /*0026*/ 	.short	0x0008
        /*0028*/ 	.byte	0x00, 0xf0, 0x21, 0x00


	//----- nvinfo : EIATTR_KPARAM_INFO
	.align		4
.L_1419:
        /*002c*/ 	.byte	0x04, 0x17
        /*002e*/ 	.short	(.L_1421 - .L_1420)
.L_1420:
        /*0030*/ 	.word	0x00000000
        /*0034*/ 	.short	0x0000
        /*0036*/ 	.short	0x0000
        /*0038*/ 	.byte	0x00, 0xf0, 0x21, 0x00


	//----- nvinfo : EIATTR_MAXREG_COUNT
	.align		4
.L_1421:
        /*003c*/ 	.byte	0x03, 0x1b
        /*003e*/ 	.short	0x00ff


	//----- nvinfo : EIATTR_EXIT_INSTR_OFFSETS
	.align		4
        /*0040*/ 	.byte	0x04, 0x1c
        /*0042*/ 	.short	(.L_1423 - .L_1422)


	//   ....[0]....
.L_1422:
        /*0044*/ 	.word	0x00000080


	//----- nvinfo : EIATTR_MAX_THREADS
	.align		4
.L_1423:
        /*0048*/ 	.byte	0x04, 0x05
        /*004a*/ 	.short	(.L_1425 - .L_1424)
.L_1424:
        /*004c*/ 	.word	0x0000001c
        /*0050*/ 	.word	0x00000001
        /*0054*/ 	.word	0x00000001
.L_1425:


//--------------------- .nv.info.tvmgen_default_fused_squeeze_kernel --------------------------
	.section	.nv.info.tvmgen_default_fused_squeeze_kernel,"",@"SHT_CUDA_INFO"
	.align	4


	//----- nvinfo : EIATTR_CUDA_API_VERSION
	.align		4
        /*0000*/ 	.byte	0x04, 0x37
        /*0002*/ 	.short	(.L_1427 - .L_1426)
.L_1426:
        /*0004*/ 	.word	0x00000073


	//----- nvinfo : EIATTR_SW2861232_WAR
	.align		4
.L_1427:
        /*0008*/ 	.byte	0x01, 0x35
	.zero		2


	//----- nvinfo : EIATTR_PARAM_CBANK
	.align		4
        /*000c*/ 	.byte	0x04, 0x0a
        /*000e*/ 	.short	(.L_1429 - .L_1428)
	.align		4
.L_1428:
        /*0010*/ 	.word	index@(.nv.constant0.tvmgen_default_fused_squeeze_kernel)
        /*0014*/ 	.short	0x0160
        /*0016*/ 	.short	0x0010


	//----- nvinfo : EIATTR_CBANK_PARAM_SIZE
	.align		4
.L_1429:
        /*0018*/ 	.byte	0x03, 0x19
        /*001a*/ 	.short	0x0010


	//----- nvinfo : EIATTR_KPARAM_INFO
	.align		4
        /*001c*/ 	.byte	0x04, 0x17
        /*001e*/ 	.short	(.L_1431 - .L_1430)
.L_1430:
        /*0020*/ 	.word	0x00000000
        /*0024*/ 	.short	0x0001
        /*0026*/ 	.short	0x0008
        /*0028*/ 	.byte	0x00, 0xf0, 0x21, 0x00


	//----- nvinfo : EIATTR_KPARAM_INFO
	.align		4
.L_1431:
        /*002c*/ 	.byte	0x04, 0x17
        /*002e*/ 	.short	(.L_1433 - .L_1432)
.L_1432:
        /*0030*/ 	.word	0x00000000
        /*0034*/ 	.short	0x0000
        /*0036*/ 	.short	0x0000
        /*0038*/ 	.byte	0x00, 0xf0, 0x21, 0x00


	//----- nvinfo : EIATTR_MAXREG_COUNT
	.align		4
.L_1433:
        /*003c*/ 	.byte	0x03, 0x1b
        /*003e*/ 	.short	0x00ff


	//----- nvinfo : EIATTR_EXIT_INSTR_OFFSETS
	.align		4
        /*0040*/ 	.byte	0x04, 0x1c
        /*0042*/ 	.short	(.L_1435 - .L_1434)


	//   ....[0]....
.L_1434:
        /*0044*/ 	.word	0x00000080


	//----- nvinfo : EIATTR_MAX_THREADS
	.align		4
.L_1435:
        /*0048*/ 	.byte	0x04, 0x05
        /*004a*/ 	.short	(.L_1437 - .L_1436)
.L_1436:
        /*004c*/ 	.word	0x0000001c
        /*0050*/ 	.word	0x00000001
        /*0054*/ 	.word	0x00000001
.L_1437:


//--------------------- .nv.info.tvmgen_default_fused_squeeze_7_kernel --------------------------
	.section	.nv.info.tvmgen_default_fused_squeeze_7_kernel,"",@"SHT_CUDA_INFO"
	.align	4


	//----- nvinfo : EIATTR_CUDA_API_VERSION
	.align		4
        /*0000*/ 	.byte	0x04, 0x37
        /*0002*/ 	.short	(.L_1439 - .L_1438)
.L_1438:
        /*0004*/ 	.word	0x00000073


	//----- nvinfo : EIATTR_SW2861232_WAR
	.align		4
.L_1439:
        /*0008*/ 	.byte	0x01, 0x35
	.zero		2


	//----- nvinfo : EIATTR_PARAM_CBANK
	.align		4
        /*000c*/ 	.byte	0x04, 0x0a
        /*000e*/ 	.short	(.L_1441 - .L_1440)
	.align		4
.L_1440:
        /*0010*/ 	.word	index@(.nv.constant0.tvmgen_default_fused_squeeze_7_kernel)
        /*0014*/ 	.short	0x0160
        /*0016*/ 	.short	0x0010


	//----- nvinfo : EIATTR_CBANK_PARAM_SIZE
	.align		4
.L_1441:
        /*0018*/ 	.byte	0x03, 0x19
        /*001a*/ 	.short	0x0010


	//----- nvinfo : EIATTR_KPARAM_INFO
	.align		4
        /*001c*/ 	.byte	0x04, 0x17
        /*001e*/ 	.short	(.L_1443 - .L_1442)
.L_1442:
        /*0020*/ 	.word	0x00000000
        /*0024*/ 	.short	0x0001
        /*0026*/ 	.short	0x0008
        /*0028*/ 	.byte	0x00, 0xf0, 0x21, 0x00


	//----- nvinfo : EIATTR_KPARAM_INFO
	.align		4
.L_1443:
        /*002c*/ 	.byte	0x04, 0x17
        /*002e*/ 	.short	(.L_1445 - .L_1444)
.L_1444:
        /*0030*/ 	.word	0x00000000
        /*0034*/ 	.short	0x0000
        /*0036*/ 	.short	0x0000
        /*0038*/ 	.byte	0x00, 0xf0, 0x21, 0x00


	//----- nvinfo : EIATTR_MAXREG_COUNT
	.align		4
.L_1445:
        /*003c*/ 	.byte	0x03, 0x1b
        /*003e*/ 	.short	0x00ff


	//----- nvinfo : EIATTR_EXIT_INSTR_OFFSETS
	.align		4
        /*0040*/ 	.byte	0x04, 0x1c
        /*0042*/ 	.short	(.L_1447 - .L_1446)


	//   ....[0]....
.L_1446:
        /*0044*/ 	.word	0x00000080


	//----- nvinfo : EIATTR_MAX_THREADS
	.align		4
.L_1447:
        /*0048*/ 	.byte	0x04, 0x05
        /*004a*/ 	.short	(.L_1449 - .L_1448)
.L_1448:
        /*004c*/ 	.word	0x0000001c
        /*0050*/ 	.word	0x00000001
        /*0054*/ 	.word	0x00000001
.L_1449:


//--------------------- .nv.info.tvmgen_default_fused_squeeze_43_kernel --------------------------
	.section	.nv.info.tvmgen_default_fused_squeeze_43_kernel,"",@"SHT_CUDA_INFO"
	.align	4


	//----- nvinfo : EIATTR_CUDA_API_VERSION
	.align		4
        /*0000*/ 	.byte	0x04, 0x37
        /*0002*/ 	.short	(.L_1451 - .L_1450)
.L_1450:
        /*0004*/ 	.word	0x00000073


	//----- nvinfo : EIATTR_SW2861232_WAR
	.align		4
.L_1451:
        /*0008*/ 	.byte	0x01, 0x35
	.zero		2


	//----- nvinfo : EIATTR_PARAM_CBANK
	.align		4
        /*000c*/ 	.byte	0x04, 0x0a
        /*000e*/ 	.short	(.L_1453 - .L_1452)
	.align		4
.L_1452:
        /*0010*/ 	.word	index@(.nv.constant0.tvmgen_default_fused_squeeze_43_kernel)
        /*0014*/ 	.short	0x0160
        /*0016*/ 	.short	0x0010


	//----- nvinfo : EIATTR_CBANK_PARAM_SIZE
	.align		4
.L_1453:
        /*0018*/ 	.byte	0x03, 0x19
        /*001a*/ 	.short	0x0010


	//----- nvinfo : EIATTR_KPARAM_INFO
	.align		4
        /*001c*/ 	.byte	0x04, 0x17
        /*001e*/ 	.short	(.L_1455 - .L_1454)
.L_1454:
        /*0020*/ 	.word	0x00000000
        /*0024*/ 	.short	0x0001
        /*0026*/ 	.short	0x0008
        /*0028*/ 	.byte	0x00, 0xf0, 0x21, 0x00


	//----- nvinfo : EIATTR_KPARAM_INFO
	.align		4
.L_1455:
        /*002c*/ 	.byte	0x04, 0x17
        /*002e*/ 	.short	(.L_1457 - .L_1456)
.L_1456:
        /*0030*/ 	.word	0x00000000
        /*0034*/ 	.short	0x0000
        /*0036*/ 	.short	0x0000
        /*0038*/ 	.byte	0x00, 0xf0, 0x21, 0x00


	//----- nvinfo : EIATTR_MAXREG_COUNT
	.align		4
.L_1457:
        /*003c*/ 	.byte	0x03, 0x1b
        /*003e*/ 	.short	0x00ff


	//----- nvinfo : EIATTR_EXIT_INSTR_OFFSETS
	.align		4
        /*0040*/ 	.byte	0x04, 0x1c
        /*0042*/ 	.short	(.L_1459 - .L_1458)


	//   ....[0]....
.L_1458:
        /*0044*/ 	.word	0x00000080


	//----- nvinfo : EIATTR_MAX_THREADS
	.align		4
.L_1459:
        /*0048*/ 	.byte	0x04, 0x05
        /*004a*/ 	.short	(.L_1461 - .L_1460)
.L_1460:
        /*004c*/ 	.word	0x00000080
        /*0050*/ 	.word	0x00000001
        /*0054*/ 	.word	0x00000001
.L_1461:


//--------------------- .nv.info.tvmgen_default_fused_transpose_split_kernel_5 --------------------------
	.section	.nv.info.tvmgen_default_fused_transpose_split_kernel_5,"",@"SHT_CUDA_INFO"
	.align	4


	//----- nvinfo : EIATTR_CUDA_API_VERSION
	.align		4
        /*0000*/ 	.byte	0x04, 0x37
        /*0002*/ 	.short	(.L_1463 - .L_1462)
.L_1462:
        /*0004*/ 	.word	0x00000073


	//----- nvinfo : EIATTR_SW2861232_WAR
	.align		4
.L_1463:
        /*0008*/ 	.byte	0x01, 0x35
	.zero		2


	//----- nvinfo : EIATTR_PARAM_CBANK
	.align		4
        /*000c*/ 	.byte	0x04, 0x0a
        /*000e*/ 	.short	(.L_1465 - .L_1464)
	.align		4
.L_1464:
        /*0010*/ 	.word	index@(.nv.constant0.tvmgen_default_fused_transpose_split_kernel_5)
        /*0014*/ 	.short	0x0160
        /*0016*/ 	.short	0x0010


	//----- nvinfo : EIATTR_CBANK_PARAM_SIZE
	.align		4
.L_1465:
        /*0018*/ 	.byte	0x03, 0x19
        /*001a*/ 	.short	0x0010


	//----- nvinfo : EIATTR_KPARAM_INFO
	.align		4
        /*001c*/ 	.byte	0x04, 0x17
        /*001e*/ 	.short	(.L_1467 - .L_1466)
.L_1466:
        /*0020*/ 	.word	0x00000000
        /*0024*/ 	.short	0x0001
        /*0026*/ 	.short	0x0008
        /*0028*/ 	.byte	0x00, 0xf0, 0x21, 0x00


	//----- nvinfo : EIATTR_KPARAM_INFO
	.align		4
.L_1467:
        /*002c*/ 	.byte	0x04, 0x17
        /*002e*/ 	.short	(.L_1469 - .L_1468)
.L_1468:
        /*0030*/ 	.word	0x00000000
        /*0034*/ 	.short	0x0000
        /*0036*/ 	.short	0x0000
        /*0038*/ 	.byte	0x00, 0xf0, 0x21, 0x00


	//----- nvinfo : EIATTR_MAXREG_COUNT
	.align		4
.L_1469:
        /*003c*/ 	.byte	0x03, 0x1b
        /*003e*/ 	.short	0x00ff


	//----- nvinfo : EIATTR_EXIT_INSTR_OFFSETS
	.align		4
        /*0040*/ 	.byte	0x04, 0x1c
        /*0042*/ 	.short	(.L_1471 - .L_1470)


	//   ....[0]....
.L_1470:
        /*0044*/ 	.word	0x00000080


	//----- nvinfo : EIATTR_MAX_THREADS
	.align		4
.L_1471:
        /*0048*/ 	.byte	0x04, 0x05
        /*004a*/ 	.short	(.L_1473 - .L_1472)
.L_1472:
        /*004c*/ 	.word	0x0000001c
        /*0050*/ 	.word	0x00000001
        /*0054*/ 	.word	0x00000001
.L_1473:


//--------------------- .nv.info.tvmgen_default_fused_stack_expand_dims_squeeze_split_kernel_8 --------------------------
	.section	.nv.info.tvmgen_default_fused_stack_expand_dims_squeeze_split_kernel_8,"",@"SHT_CUDA_INFO"
	.align	4


	//----- nvinfo : EIATTR_CUDA_API_VERSION
	.align		4
        /*0000*/ 	.byte	0x04, 0x37
        /*0002*/ 	.short	(.L_1475 - .L_1474)
.L_1474:
        /*0004*/ 	.word	0x00000073


	//----- nvinfo : EIATTR_SW2861232_WAR
	.align		4
.L_1475:
        /*0008*/ 	.byte	0x01, 0x35
	.zero		2


	//----- nvinfo : EIATTR_PARAM_CBANK
	.align		4
        /*000c*/ 	.byte	0x04, 0x0a
        /*000e*/ 	.short	(.L_1477 - .L_1476)
	.align		4
.L_1476:
        /*0010*/ 	.word	index@(.nv.constant0.tvmgen_default_fused_stack_expand_dims_squeeze_split_kernel_8)
        /*0014*/ 	.short	0x0160
        /*0016*/ 	.short	0x0010


	//----- nvinfo : EIATTR_CBANK_PARAM_SIZE
	.align		4
.L_1477:
        /*0018*/ 	.byte	0x03, 0x19
        /*001a*/ 	.short	0x0010


	//----- nvinfo : EIATTR_KPARAM_INFO
	.align		4
        /*001c*/ 	.byte	0x04, 0x17
        /*001e*/ 	.short	(.L_1479 - .L_1478)
.L_1478:
        /*0020*/ 	.word	0x00000000
        /*0024*/ 	.short	0x0001
        /*0026*/ 	.short	0x0008
        /*0028*/ 	.byte	0x00, 0xf0, 0x21, 0x00


	//----- nvinfo : EIATTR_KPARAM_INFO
	.align		4
.L_1479:
        /*002c*/ 	.byte	0x04, 0x17
        /*002e*/ 	.short	(.L_1481 - .L_1480)
.L_1480:
        /*0030*/ 	.word	0x00000000
        /*0034*/ 	.short	0x0000
        /*0036*/ 	.short	0x0000
        /*0038*/ 	.byte	0x00, 0xf0, 0x21, 0x00


	//----- nvinfo : EIATTR_MAXREG_COUNT
	.align		4
.L_1481:
        /*003c*/ 	.byte	0x03, 0x1b
        /*003e*/ 	.short	0x00ff


	//----- nvinfo : EIATTR_EXIT_INSTR_OFFSETS
	.align		4
        /*0040*/ 	.byte	0x04, 0x1c
        /*0042*/ 	.short	(.L_1483 - .L_1482)


	//   ....[0]....
.L_1482:
        /*0044*/ 	.word	0x00000080


	//----- nvinfo : EIATTR_MAX_THREADS
	.align		4
.L_1483:
        /*0048*/ 	.byte	0x04, 0x05
        /*004a*/ 	.short	(.L_1485 - .L_1484)
.L_1484:
        /*004c*/ 	.word	0x00000080
        /*0050*/ 	.word	0x00000001
        /*0054*/ 	.word	0x00000001
.L_1485:


//--------------------- .nv.info.tvmgen_default_fused_nn_dense_add_add_tanh_1_kernel --------------------------
	.section	.nv.info.tvmgen_default_fused_nn_dense_add_add_tanh_1_kernel,"",@"SHT_CUDA_INFO"
	.align	4


	//----- nvinfo : EIATTR_CUDA_API_VERSION
	.align		4
        /*0000*/ 	.byte	0x04, 0x37
        /*0002*/ 	.short	(.L_1487 - .L_1486)
.L_1486:
        /*0004*/ 	.word	0x00000073


	//----- nvinfo : EIATTR_SW2861232_WAR
	.align		4
.L_1487:
        /*0008*/ 	.byte	0x01, 0x35
	.zero		2


	//----- nvinfo : EIATTR_PARAM_CBANK
	.align		4
        /*000c*/ 	.byte	0x04, 0x0a
        /*000e*/ 	.short	(.L_1489 - .L_1488)
	.align		4
.L_1488:
        /*0010*/ 	.word	index@(.nv.constant0.tvmgen_default_fused_nn_dense_add_add_tanh_1_kernel)
        /*0014*/ 	.short	0x0160
        /*0016*/ 	.short	0x0028


	//----- nvinfo : EIATTR_CBANK_PARAM_SIZE
	.align		4
.L_1489:
        /*0018*/ 	.byte	0x03, 0x19
        /*001a*/ 	.short	0x0028


	//----- nvinfo : EIATTR_KPARAM_INFO
	.align		4
        /*001c*/ 	.byte	0x04, 0x17
        /*001e*/ 	.short	(.L_1491 - .L_1490)
.L_1490:
        /*0020*/ 	.word	0x00000000
        /*0024*/ 	.short	0x0004
        /*0026*/ 	.short	0x0020
        /*0028*/ 	.byte	0x00, 0xf0, 0x21, 0x00


	//----- nvinfo : EIATTR_KPARAM_INFO
	.align		4
.L_1491:
        /*002c*/ 	.byte	0x04, 0x17
        /*002e*/ 	.short	(.L_1493 - .L_1492)
.L_1492:
        /*0030*/ 	.word	0x00000000
        /*0034*/ 	.short	0x0003
        /*0036*/ 	.short	0x0018
        /*0038*/ 	.byte	0x00, 0xf0, 0x21, 0x00


	//----- nvinfo : EIATTR_KPARAM_INFO
	.align		4
.L_1493:
        /*003c*/ 	.byte	0x04, 0x17
        /*003e*/ 	.short	(.L_1495 - .L_1494)
.L_1494:
        /*0040*/ 	.word	0x00000000
        /*0044*/ 	.short	0x0002
        /*0046*/ 	.short	0x0010
        /*0048*/ 	.byte	0x00, 0xf0, 0x21, 0x00


	//----- nvinfo : EIATTR_KPARAM_INFO
	.align		4
.L_1495:
        /*004c*/ 	.byte	0x04, 0x17
        /*004e*/ 	.short	(.L_1497 - .L_1496)
.L_1496:
        /*0050*/ 	.word	0x00000000
        /*0054*/ 	.short	0x0001
        /*0056*/ 	.short	0x0008
        /*0058*/ 	.byte	0x00, 0xf0, 0x21, 0x00


	//----- nvinfo : EIATTR_KPARAM_INFO
	.align		4
.L_1497:
        /*005c*/ 	.byte	0x04, 0x17
        /*005e*/ 	.short	(.L_1499 - .L_1498)
.L_1498:
        /*0060*/ 	.word	0x00000000
        /*0064*/ 	.short	0x0000
        /*0066*/ 	.short	0x0000
        /*0068*/ 	.byte	0x00, 0xf0, 0x21, 0x00


	//----- nvinfo : EIATTR_MAXREG_COUNT
	.align		4
.L_1499:
        /*006c*/ 	.byte	0x03, 0x1b
        /*006e*/ 	.short	0x00ff


	//----- nvinfo : EIATTR_COOP_GROUP_INSTR_OFFSETS
	.align		4
        /*0070*/ 	.byte	0x04, 0x28
        /*0072*/ 	.short	(.L_1501 - .L_1500)


	//   ....[0]....
.L_1500:
        /*0074*/ 	.word	0x00000100


	//   ....[1]....
        /*0078*/ 	.word	0x00000120


	//   ....[2]....
        /*007c*/ 	.word	0x00000140


	//   ....[3]....
        /*0080*/ 	.word	0x00000160


	//   ....[4]....
        /*0084*/ 	.word	0x00000180


	//   ....[5]....
        /*0088*/ 	.word	0x000001f0


	//----- nvinfo : EIATTR_EXIT_INSTR_OFFSETS
	.align		4
.L_1501:
        /*008c*/ 	.byte	0x04, 0x1c
        /*008e*/ 	.short	(.L_1503 - .L_1502)


	//   ....[0]....
.L_1502:
        /*0090*/ 	.word	0x00000260


	//   ....[1]....
        /*0094*/ 	.word	0x00000430


	//----- nvinfo : EIATTR_MAX_THREADS
	.align		4
.L_1503:
        /*0098*/ 	.byte	0x04, 0x05
        /*009a*/ 	.short	(.L_1505 - .L_1504)
.L_1504:
        /*009c*/ 	.word	0x00000040
        /*00a0*/ 	.word	0x00000001
        /*00a4*/ 	.word	0x00000001
.L_1505:


//--------------------- .nv.info.tvmgen_default_fused_nn_dense_add_1_kernel --------------------------
	.section	.nv.info.tvmgen_default_fused_nn_dense_add_1_kernel,"",@"SHT_CUDA_INFO"
	.align	4


	//----- nvinfo : EIATTR_CUDA_API_VERSION
	.align		4
        /*0000*/ 	.byte	0x04, 0x37
        /*0002*/ 	.short	(.L_1507 - .L_1506)
.L_1506:
        /*0004*/ 	.word	0x00000073


	//----- nvinfo : EIATTR_SW2861232_WAR
	.align		4
.L_1507:
        /*0008*/ 	.byte	0x01, 0x35
	.zero		2


	//----- nvinfo : EIATTR_PARAM_CBANK
	.align		4
        /*000c*/ 	.byte	0x04, 0x0a
        /*000e*/ 	.short	(.L_1509 - .L_1508)
	.align		4
.L_1508:
        /*0010*/ 	.word	index@(.nv.constant0.tvmgen_default_fused_nn_dense_add_1_kernel)
        /*0014*/ 	.short	0x0160
        /*0016*/ 	.short	0x0020


	//----- nvinfo : EIATTR_CBANK_PARAM_SIZE
	.align		4
.L_1509:
        /*0018*/ 	.byte	0x03, 0x19
        /*001a*/ 	.short	0x0020


	//----- nvinfo : EIATTR_KPARAM_INFO
	.align		4
        /*001c*/ 	.byte	0x04, 0x17
        /*001e*/ 	.short	(.L_1511 - .L_1510)
.L_1510:
        /*0020*/ 	.word	0x00000000
        /*0024*/ 	.short	0x0003
        /*0026*/ 	.short	0x0018
        /*0028*/ 	.byte	0x00, 0xf0, 0x21, 0x00


	//----- nvinfo : EIATTR_KPARAM_INFO
	.align		4
.L_1511:
        /*002c*/ 	.byte	0x04, 0x17
        /*002e*/ 	.short	(.L_1513 - .L_1512)
.L_1512:
        /*0030*/ 	.word	0x00000000
        /*0034*/ 	.short	0x0002
        /*0036*/ 	.short	0x0010
        /*0038*/ 	.byte	0x00, 0xf0, 0x21, 0x00


	//----- nvinfo : EIATTR_KPARAM_INFO
	.align		4
.L_1513:
        /*003c*/ 	.byte	0x04, 0x17
        /*003e*/ 	.short	(.L_1515 - .L_1514)
.L_1514:
        /*0040*/ 	.word	0x00000000
        /*0044*/ 	.short	0x0001
        /*0046*/ 	.short	0x0008
        /*0048*/ 	.byte	0x00, 0xf0, 0x21, 0x00


	//----- nvinfo : EIATTR_KPARAM_INFO
	.align		4
.L_1515:
        /*004c*/ 	.byte	0x04, 0x17
        /*004e*/ 	.short	(.L_1517 - .L_1516)
.L_1516:
        /*0050*/ 	.word	0x00000000
        /*0054*/ 	.short	0x0000
        /*0056*/ 	.short	0x0000
        /*0058*/ 	.byte	0x00, 0xf0, 0x21, 0x00


	//----- nvinfo : EIATTR_MAXREG_COUNT
	.align		4
.L_1517:
        /*005c*/ 	.byte	0x03, 0x1b
        /*005e*/ 	.short	0x00ff


	//----- nvinfo : EIATTR_COOP_GROUP_INSTR_OFFSETS
	.align		4
        /*0060*/ 	.byte	0x04, 0x28
        /*0062*/ 	.short	(.L_1519 - .L_1518)


	//   ....[0]....
.L_1518:
        /*0064*/ 	.word	0x00000100


	//   ....[1]....
        /*0068*/ 	.word	0x00000120


	//   ....[2]....
        /*006c*/ 	.word	0x00000140


	//   ....[3]....
        /*0070*/ 	.word	0x00000160


	//   ....[4]....
        /*0074*/ 	.word	0x00000180


	//   ....[5]....
        /*0078*/ 	.word	0x000001f0


	//----- nvinfo : EIATTR_EXIT_INSTR_OFFSETS
	.align		4
.L_1519:
        /*007c*/ 	.byte	0x04, 0x1c
        /*007e*/ 	.short	(.L_1521 - .L_1520)


	//   ....[0]....
.L_1520:
        /*0080*/ 	.word	0x00000260


	//   ....[1]....
        /*0084*/ 	.word	0x000002d0


	//----- nvinfo : EIATTR_MAX_THREADS
	.align		4
.L_1521:
        /*0088*/ 	.byte	0x04, 0x05
        /*008a*/ 	.short	(.L_1523 - .L_1522)
.L_1522:
        /*008c*/ 	.word	0x00000040
        /*0090*/ 	.word	0x00000001
        /*0094*/ 	.word	0x00000001
.L_1523:


//--------------------- .nv.info.tvmgen_default_fused_transpose_split_kernel_4 --------------------------
	.section	.nv.info.tvmgen_default_fused_transpose_split_kernel_4,"",@"SHT_CUDA_INFO"
	.align	4


	//----- nvinfo : EIATTR_CUDA_API_VERSION
	.align		4
        /*0000*/ 	.byte	0x04, 0x37
        /*0002*/ 	.short	(.L_1525 - .L_1524)
.L_1524:
        /*0004*/ 	.word	0x00000073


	//----- nvinfo : EIATTR_SW2861232_WAR
	.align		4
.L_1525:
        /*0008*/ 	.byte	0x01, 0x35
	.zero		2


	//----- nvinfo : EIATTR_PARAM_CBANK
	.align		4
        /*000c*/ 	.byte	0x04, 0x0a
        /*000e*/ 	.short	(.L_1527 - .L_1526)
	.align		4
.L_1526:
        /*0010*/ 	.word	index@(.nv.constant0.tvmgen_default_fused_transpose_split_kernel_4)
        /*0014*/ 	.short	0x0160
        /*0016*/ 	.short	0x0010


	//----- nvinfo : EIATTR_CBANK_PARAM_SIZE
	.align		4
.L_1527:
        /*0018*/ 	.byte	0x03, 0x19
        /*001a*/ 	.short	0x0010


	//----- nvinfo : EIATTR_KPARAM_INFO
	.align		4
        /*001c*/ 	.byte	0x04, 0x17
        /*001e*/ 	.short	(.L_1529 - .L_1528)
.L_1528:
        /*0020*/ 	.word	0x00000000
        /*0024*/ 	.short	0x0001
        /*0026*/ 	.short	0x0008
        /*0028*/ 	.byte	0x00, 0xf0, 0x21, 0x00


	//----- nvinfo : EIATTR_KPARAM_INFO
	.align		4
.L_1529:
        /*002c*/ 	.byte	0x04, 0x17
        /*002e*/ 	.short	(.L_1531 - .L_1530)
.L_1530:
        /*0030*/ 	.word	0x00000000
        /*0034*/ 	.short	0x0000
        /*0036*/ 	.short	0x0000
        /*0038*/ 	.byte	0x00, 0xf0, 0x21, 0x00


	//----- nvinfo : EIATTR_MAXREG_COUNT
	.align		4
.L_1531:
        /*003c*/ 	.byte	0x03, 0x1b
        /*003e*/ 	.short	0x00ff


	//----- nvinfo : EIATTR_EXIT_INSTR_OFFSETS
	.align		4
        /*0040*/ 	.byte	0x04, 0x1c
        /*0042*/ 	.short	(.L_1533 - .L_1532)


	//   ....[0]....
.L_1532:
        /*0044*/ 	.word	0x00000080


	//----- nvinfo : EIATTR_MAX_THREADS
	.align		4
.L_1533:
        /*0048*/ 	.byte	0x04, 0x05
        /*004a*/ 	.short	(.L_1535 - .L_1534)
.L_1534:
        /*004c*/ 	.word	0x0000001c
        /*0050*/ 	.word	0x00000001
        /*0054*/ 	.word	0x00000001
.L_1535:


//--------------------- .nv.info.tvmgen_default_fused_stack_expand_dims_squeeze_split_kernel_17 --------------------------
	.section	.nv.info.tvmgen_default_fused_stack_expand_dims_squeeze_split_kernel_17,"",@"SHT_CUDA_INFO"
	.align	4


	//----- nvinfo : EIATTR_CUDA_API_VERSION
	.align		4
        /*0000*/ 	.byte	0x04, 0x37
        /*0002*/ 	.short	(.L_1537 - .L_1536)
.L_1536:
        /*0004*/ 	.word	0x00000073


	//----- nvinfo : EIATTR_SW2861232_WAR
	.align		4
.L_1537:
        /*0008*/ 	.byte	0x01, 0x35
	.zero		2


	//----- nvinfo : EIATTR_PARAM_CBANK
	.align		4
        /*000c*/ 	.byte	0x04, 0x0a
        /*000e*/ 	.short	(.L_1539 - .L_1538)
	.align		4
.L_1538:
        /*0010*/ 	.word	index@(.nv.constant0.tvmgen_default_fused_stack_expand_dims_squeeze_split_kernel_17)
        /*0014*/ 	.short	0x0160
        /*0016*/ 	.short	0x0010


	//----- nvinfo : EIATTR_CBANK_PARAM_SIZE
	.align		4
.L_1539:
        /*0018*/ 	.byte	0x03, 0x19
        /*001a*/ 	.short	0x0010


	//----- nvinfo : EIATTR_KPARAM_INFO
	.align		4
        /*001c*/ 	.byte	0x04, 0x17
        /*001e*/ 	.short	(.L_1541 - .L_1540)
.L_1540:
        /*0020*/ 	.word	0x00000000
        /*0024*/ 	.short	0x0001
        /*0026*/ 	.short	0x0008
        /*0028*/ 	.byte	0x00, 0xf0, 0x21, 0x00


	//----- nvinfo : EIATTR_KPARAM_INFO
	.align		4
.L_1541:
        /*002c*/ 	.byte	0x04, 0x17
        /*002e*/ 	.short	(.L_1543 - .L_1542)
.L_1542:
        /*0030*/ 	.word	0x00000000
        /*0034*/ 	.short	0x0000
        /*0036*/ 	.short	0x0000
        /*0038*/ 	.byte	0x00, 0xf0, 0x21, 0x00


	//----- nvinfo : EIATTR_MAXREG_COUNT
	.align		4
.L_1543:
        /*003c*/ 	.byte	0x03, 0x1b
        /*003e*/ 	.short	0x00ff


	//----- nvinfo : EIATTR_EXIT_INSTR_OFFSETS
	.align		4
        /*0040*/ 	.byte	0x04, 0x1c
        /*0042*/ 	.short	(.L_1545 - .L_1544)


	//   ....[0]....
.L_1544:
        /*0044*/ 	.word	0x00000080


	//----- nvinfo : EIATTR_MAX_THREADS
	.align		4
.L_1545:
        /*0048*/ 	.byte	0x04, 0x05
        /*004a*/ 	.short	(.L_1547 - .L_1546)
.L_1546:
        /*004c*/ 	.word	0x00000080
        /*0050*/ 	.word	0x00000001
        /*0054*/ 	.word	0x00000001
.L_1547:


//--------------------- .nv.info.tvmgen_default_fused_squeeze_48_kernel --------------------------
	.section	.nv.info.tvmgen_default_fused_squeeze_48_kernel,"",@"SHT_CUDA_INFO"
	.align	4


	//----- nvinfo : EIATTR_CUDA_API_VERSION
	.align		4
        /*0000*/ 	.byte	0x04, 0x37
        /*0002*/ 	.short	(.L_1549 - .L_1548)
.L_1548:
        /*0004*/ 	.word	0x00000073


	//----- nvinfo : EIATTR_SW2861232_WAR
	.align		4
.L_1549:
        /*0008*/ 	.byte	0x01, 0x35
	.zero		2


	//----- nvinfo : EIATTR_PARAM_CBANK
	.align		4
        /*000c*/ 	.byte	0x04, 0x0a
        /*000e*/ 	.short	(.L_1551 - .L_1550)
	.align		4
.L_1550:
        /*0010*/ 	.word	index@(.nv.constant0.tvmgen_default_fused_squeeze_48_kernel)
        /*0014*/ 	.short	0x0160
        /*0016*/ 	.short	0x0010


	//----- nvinfo : EIATTR_CBANK_PARAM_SIZE
	.align		4
.L_1551:
        /*0018*/ 	.byte	0x03, 0x19
        /*001a*/ 	.short	0x0010


	//----- nvinfo : EIATTR_KPARAM_INFO
	.align		4
        /*001c*/ 	.byte	0x04, 0x17
        /*001e*/ 	.short	(.L_1553 - .L_1552)
.L_1552:
        /*0020*/ 	.word	0x00000000
        /*0024*/ 	.short	0x0001
        /*0026*/ 	.short	0x0008
        /*0028*/ 	.byte	0x00, 0xf0, 0x21, 0x00


	//----- nvinfo : EIATTR_KPARAM_INFO
	.align		4
.L_1553:
        /*002c*/ 	.byte	0x04, 0x17
        /*002e*/ 	.short	(.L_1555 - .L_1554)
.L_1554:
        /*0030*/ 	.word	0x00000000
        /*0034*/ 	.short	0x0000
        /*0036*/ 	.short	0x0000
        /*0038*/ 	.byte	0x00, 0xf0, 0x21, 0x00


	//----- nvinfo : EIATTR_MAXREG_COUNT
	.align		4
.L_1555:
        /*003c*/ 	.byte	0x03, 0x1b
        /*003e*/ 	.short	0x00ff


	//----- nvinfo : EIATTR_EXIT_INSTR_OFFSETS
	.align		4
        /*0040*/ 	.byte	0x04, 0x1c
        /*0042*/ 	.short	(.L_1557 - .L_1556)


	//   ....[0]....
.L_1556:
        /*0044*/ 	.word	0x00000080


	//----- nvinfo : EIATTR_MAX_THREADS
	.align		4
.L_1557:
        /*0048*/ 	.byte	0x04, 0x05
        /*004a*/ 	.short	(.L_1559 - .L_1558)
.L_1558:
        /*004c*/ 	.word	0x00000080
        /*0050*/ 	.word	0x00000001
        /*0054*/ 	.word	0x00000001
.L_1559:


//--------------------- .nv.info.tvmgen_default_fused_squeeze_27_kernel --------------------------
	.section	.nv.info.tvmgen_default_fused_squeeze_27_kernel,"",@"SHT_CUDA_INFO"
	.align	4


	//----- nvinfo : EIATTR_CUDA_API_VERSION
	.align		4
        /*0000*/ 	.byte	0x04, 0x37
        /*0002*/ 	.short	(.L_1561 - .L_1560)
.L_1560:
        /*0004*/ 	.word	0x00000073


	//----- nvinfo : EIATTR_SW2861232_WAR
	.align		4
.L_1561:
        /*0008*/ 	.byte	0x01, 0x35
	.zero		2


	//----- nvinfo : EIATTR_PARAM_CBANK
	.align		4
        /*000c*/ 	.byte	0x04, 0x0a
        /*000e*/ 	.short	(.L_1563 - .L_1562)
	.align		4
.L_1562:
        /*0010*/ 	.word	index@(.nv.constant0.tvmgen_default_fused_squeeze_27_kernel)
        /*0014*/ 	.short	0x0160
        /*0016*/ 	.short	0x0010


	//----- nvinfo : EIATTR_CBANK_PARAM_SIZE
	.align		4
.L_1563:
        /*0018*/ 	.byte	0x03, 0x19
        /*001a*/ 	.short	0x0010


	//----- nvinfo : EIATTR_KPARAM_INFO
	.align		4
        /*001c*/ 	.byte	0x04, 0x17
        /*001e*/ 	.short	(.L_1565 - .L_1564)
.L_1564:
        /*0020*/ 	.word	0x00000000
        /*0024*/ 	.short	0x0001
        /*0026*/ 	.short	0x0008
        /*0028*/ 	.byte	0x00, 0xf0, 0x21, 0x00


	//----- nvinfo : EIATTR_KPARAM_INFO
	.align		4
.L_1565:
        /*002c*/ 	.byte	0x04, 0x17
        /*002e*/ 	.short	(.L_1567 - .L_1566)
.L_1566:
        /*0030*/ 	.word	0x00000000
        /*0034*/ 	.short	0x0000
        /*0036*/ 	.short	0x0000
        /*0038*/ 	.byte	0x00, 0xf0, 0x21, 0x00


	//----- nvinfo : EIATTR_MAXREG_COUNT
	.align		4
.L_1567:
        /*003c*/ 	.byte	0x03, 0x1b
        /*003e*/ 	.short	0x00ff


	//----- nvinfo : EIATTR_EXIT_INSTR_OFFSETS
	.align		4
        /*0040*/ 	.byte	0x04, 0x1c
        /*0042*/ 	.short	(.L_1569 - .L_1568)


	//   ....[0]....
.L_1568:
        /*0044*/ 	.word	0x00000080


	//----- nvinfo : EIATTR_MAX_THREADS
	.align		4
.L_1569:
        /*0048*/ 	.byte	0x04, 0x05
        /*004a*/ 	.short	(.L_1571 - .L_1570)
.L_1570:
        /*004c*/ 	.word	0x0000001c
        /*0050*/ 	.word	0x00000001
        /*0054*/ 	.word	0x00000001
.L_1571:


//--------------------- .nv.info.tvmgen_default_fused_stack_expand_dims_squeeze_split_kernel_18 --------------------------
	.section	.nv.info.tvmgen_default_fused_stack_expand_dims_squeeze_split_kernel_18,"",@"SHT_CUDA_INFO"
	.align	4


	//----- nvinfo : EIATTR_CUDA_API_VERSION
	.align		4
        /*0000*/ 	.byte	0x04, 0x37
        /*0002*/ 	.short	(.L_1573 - .L_1572)
.L_1572:
        /*0004*/ 	.word	0x00000073


	//----- nvinfo : EIATTR_SW2861232_WAR
	.align		4
.L_1573:
        /*0008*/ 	.byte	0x01, 0x35
	.zero		2


	//----- nvinfo : EIATTR_PARAM_CBANK
	.align		4
        /*000c*/ 	.byte	0x04, 0x0a
        /*000e*/ 	.short	(.L_1575 - .L_1574)
	.align		4
.L_1574:
        /*0010*/ 	.word	index@(.nv.constant0.tvmgen_default_fused_stack_expand_dims_squeeze_split_kernel_18)
        /*0014*/ 	.short	0x0160
        /*0016*/ 	.short	0x0010


	//----- nvinfo : EIATTR_CBANK_PARAM_SIZE
	.align		4
.L_1575:
        /*0018*/ 	.byte	0x03, 0x19
        /*001a*/ 	.short	0x0010


	//----- nvinfo : EIATTR_KPARAM_INFO
	.align		4
        /*001c*/ 	.byte	0x04, 0x17
        /*001e*/ 	.short	(.L_1577 - .L_1576)
.L_1576:
        /*0020*/ 	.word	0x00000000
        /*0024*/ 	.short	0x0001
        /*0026*/ 	.short	0x0008
        /*0028*/ 	.byte	0x00, 0xf0, 0x21, 0x00


	//----- nvinfo : EIATTR_KPARAM_INFO
	.align		4
.L_1577:
        /*002c*/ 	.byte	0x04, 0x17
        /*002e*/ 	.short	(.L_1579 - .L_1578)
.L_1578:
        /*0030*/ 	.word	0x00000000
        /*0034*/ 	.short	0x0000
        /*0036*/ 	.short	0x0000
        /*0038*/ 	.byte	0x00, 0xf0, 0x21, 0x00


	//----- nvinfo : EIATTR_MAXREG_COUNT
	.align		4
.L_1579:
        /*003c*/ 	.byte	0x03, 0x1b
        /*003e*/ 	.short	0x00ff


	//----- nvinfo : EIATTR_EXIT_INSTR_OFFSETS
	.align		4
        /*0040*/ 	.byte	0x04, 0x1c
        /*0042*/ 	.short	(.L_1581 - .L_1580)


	//   ....[0]....
.L_1580:
        /*0044*/ 	.word	0x00000080


	//----- nvinfo : EIATTR_MAX_THREADS
	.align		4
.L_1581:
        /*0048*/ 	.byte	0x04, 0x05
        /*004a*/ 	.short	(.L_1583 - .L_1582)
.L_1582:
        /*004c*/ 	.word	0x00000080
        /*0050*/ 	.word	0x00000001
        /*0054*/ 	.word	0x00000001
.L_1583:


//--------------------- .nv.info.tvmgen_default_fused_squeeze_9_kernel --------------------------
	.section	.nv.info.tvmgen_default_fused_squeeze_9_kernel,"",@"SHT_CUDA_INFO"
	.align	4


	//----- nvinfo : EIATTR_CUDA_API_VERSION
	.align		4
        /*0000*/ 	.byte	0x04, 0x37
        /*0002*/ 	.short	(.L_1585 - .L_1584)
.L_1584:
        /*0004*/ 	.word	0x00000073


	//----- nvinfo : EIATTR_SW2861232_WAR
	.align		4
.L_1585:
        /*0008*/ 	.byte	0x01, 0x35
	.zero		2


	//----- nvinfo : EIATTR_PARAM_CBANK
	.align		4
        /*000c*/ 	.byte	0x04, 0x0a
        /*000e*/ 	.short	(.L_1587 - .L_1586)
	.align		4
.L_1586:
        /*0010*/ 	.word	index@(.nv.constant0.tvmgen_default_fused_squeeze_9_kernel)
        /*0014*/ 	.short	0x0160
        /*0016*/ 	.short	0x0010


	//----- nvinfo : EIATTR_CBANK_PARAM_SIZE
	.align		4
.L_1587:
        /*0018*/ 	.byte	0x03, 0x19
        /*001a*/ 	.short	0x0010


	//----- nvinfo : EIATTR_KPARAM_INFO
	.align		4
        /*001c*/ 	.byte	0x04, 0x17
        /*001e*/ 	.short	(.L_1589 - .L_1588)
.L_1588:
        /*0020*/ 	.word	0x00000000
        /*0024*/ 	.short	0x0001
        /*0026*/ 	.short	0x0008
        /*0028*/ 	.byte	0x00, 0xf0, 0x21, 0x00


	//----- nvinfo : EIATTR_KPARAM_INFO
	.align		4
.L_1589:
        /*002c*/ 	.byte	0x04, 0x17
        /*002e*/ 	.short	(.L_1591 - .L_1590)
.L_1590:
        /*0030*/ 	.word	0x00000000
        /*0034*/ 	.short	0x0000
        /*0036*/ 	.short	0x0000
        /*0038*/ 	.byte	0x00, 0xf0, 0x21, 0x00


	//----- nvinfo : EIATTR_MAXREG_COUNT
	.align		4
.L_1591:
        /*003c*/ 	.byte	0x03, 0x1b
        /*003e*/ 	.short	0x00ff


	//----- nvinfo : EIATTR_EXIT_INSTR_OFFSETS
	.align		4
        /*0040*/ 	.byte	0x04, 0x1c
        /*0042*/ 	.short	(.L_1593 - .L_1592)


	//   ....[0]....
.L_1592:
        /*0044*/ 	.word	0x00000080


	//----- nvinfo : EIATTR_MAX_THREADS
	.align		4
.L_1593:
        /*0048*/ 	.byte	0x04, 0x05
        /*004a*/ 	.short	(.L_1595 - .L_1594)
.L_1594:
        /*004c*/ 	.word	0x0000001c
        /*0050*/ 	.word	0x00000001
        /*0054*/ 	.word	0x00000001
.L_1595:


//--------------------- .nv.info.tvmgen_default_fused_nn_dense_add_tanh_kernel --------------------------
	.section	.nv.info.tvmgen_default_fused_nn_dense_add_tanh_kernel,"",@"SHT_CUDA_INFO"
	.align	4


	//----- nvinfo : EIATTR_CUDA_API_VERSION
	.align		4
        /*0000*/ 	.byte	0x04, 0x37
        /*0002*/ 	.short	(.L_1597 - .L_1596)
.L_1596:
        /*0004*/ 	.word	0x00000073


	//----- nvinfo : EIATTR_SW2861232_WAR
	.align		4
.L_1597:
        /*0008*/ 	.byte	0x01, 0x35
	.zero		2


	//----- nvinfo : EIATTR_PARAM_CBANK
	.align		4
        /*000c*/ 	.byte	0x04, 0x0a
        /*000e*/ 	.short	(.L_1599 - .L_1598)
	.align		4
.L_1598:
        /*0010*/ 	.word	index@(.nv.constant0.tvmgen_default_fused_nn_dense_add_tanh_kernel)
        /*0014*/ 	.short	0x0160
        /*0016*/ 	.short	0x0020


	//----- nvinfo : EIATTR_CBANK_PARAM_SIZE
	.align		4
.L_1599:
        /*0018*/ 	.byte	0x03, 0x19
        /*001a*/ 	.short	0x0020


	//----- nvinfo : EIATTR_KPARAM_INFO
	.align		4
        /*001c*/ 	.byte	0x04, 0x17
        /*001e*/ 	.short	(.L_1601 - .L_1600)
.L_1600:
        /*0020*/ 	.word	0x00000000
        /*0024*/ 	.short	0x0003
        /*0026*/ 	.short	0x0018
        /*0028*/ 	.byte	0x00, 0xf0, 0x21, 0x00


	//----- nvinfo : EIATTR_KPARAM_INFO
	.align		4
.L_1601:
        /*002c*/ 	.byte	0x04, 0x17
        /*002e*/ 	.short	(.L_1603 - .L_1602)
.L_1602:
        /*0030*/ 	.word	0x00000000
        /*0034*/ 	.short	0x0002
        /*0036*/ 	.short	0x0010
        /*0038*/ 	.byte	0x00, 0xf0, 0x21, 0x00


	//----- nvinfo : EIATTR_KPARAM_INFO
	.align		4
.L_1603:
        /*003c*/ 	.byte	0x04, 0x17
        /*003e*/ 	.short	(.L_1605 - .L_1604)
.L_1604:
        /*0040*/ 	.word	0x00000000
        /*0044*/ 	.short	0x0001
        /*0046*/ 	.short	0x0008
        /*0048*/ 	.byte	0x00, 0xf0, 0x21, 0x00


	//----- nvinfo : EIATTR_KPARAM_INFO
	.align		4
.L_1605:
        /*004c*/ 	.byte	0x04, 0x17
        /*004e*/ 	.short	(.L_1607 - .L_1606)
.L_1606:
        /*0050*/ 	.word	0x00000000
        /*0054*/ 	.short	0x0000
        /*0056*/ 	.short	0x0000
        /*0058*/ 	.byte	0x00, 0xf0, 0x21, 0x00


	//----- nvinfo : EIATTR_MAXREG_COUNT
	.align		4
.L_1607:
        /*005c*/ 	.byte	0x03, 0x1b
        /*005e*/ 	.short	0x00ff


	//----- nvinfo : EIATTR_COOP_GROUP_INSTR_OFFSETS
	.align		4
        /*0060*/ 	.byte	0x04, 0x28
        /*0062*/ 	.short	(.L_1609 - .L_1608)


	//   ....[0]....
.L_1608:
        /*0064*/ 	.word	0x00000100


	//   ....[1]....
        /*0068*/ 	.word	0x00000150


	//   ....[2]....
        /*006c*/ 	.word	0x00000170


	//   ....[3]....
        /*0070*/ 	.word	0x00000190


	//   ....[4]....
        /*0074*/ 	.word	0x000001b0


	//   ....[5]....
        /*0078*/ 	.word	0x00000210


	//----- nvinfo : EIATTR_EXIT_INSTR_OFFSETS
	.align		4
.L_1609:
        /*007c*/ 	.byte	0x04, 0x1c
        /*007e*/ 	.short	(.L_1611 - .L_1610)


	//   ....[0]....
.L_1610:
        /*0080*/ 	.word	0x00000280


	//   ....[1]....
        /*0084*/ 	.word	0x00000440


	//----- nvinfo : EIATTR_MAX_THREADS
	.align		4
.L_1611:
        /*0088*/ 	.byte	0x04, 0x05
        /*008a*/ 	.short	(.L_1613 - .L_1612)
.L_1612:
        /*008c*/ 	.word	0x00000040
        /*0090*/ 	.word	0x00000001
        /*0094*/ 	.word	0x00000001


	//----- nvinfo : EIATTR_CRS_STACK_SIZE
	.align		4
.L_1613:
        /*0098*/ 	.byte	0x04, 0x1e
        /*009a*/ 	.short	(.L_1615 - .L_1614)
.L_1614:
        /*009c*/ 	.word	0x00000000
.L_1615:


//--------------------- .nv.info.tvmgen_default_fused_transpose_split_kernel_11 --------------------------
	.section	.nv.info.tvmgen_default_fused_transpose_split_kernel_11,"",@"SHT_CUDA_INFO"
	.align	4


	//----- nvinfo : EIATTR_CUDA_API_VERSION
	.align		4
        /*0000*/ 	.byte	0x04, 0x37
        /*0002*/ 	.short	(.L_1617 - .L_1616)
.L_1616:
        /*0004*/ 	.word	0x00000073


	//----- nvinfo : EIATTR_SW2861232_WAR
	.align		4
.L_1617:
        /*0008*/ 	.byte	0x01, 0x35
	.zero		2


	//----- nvinfo : EIATTR_PARAM_CBANK
	.align		4
        /*000c*/ 	.byte	0x04, 0x0a
        /*000e*/ 	.short	(.L_1619 - .L_1618)
	.align		4
.L_1618:
        /*0010*/ 	.word	index@(.nv.constant0.tvmgen_default_fused_transpose_split_kernel_11)
        /*0014*/ 	.short	0x0160
        /*0016*/ 	.short	0x0010


	//----- nvinfo : EIATTR_CBANK_PARAM_SIZE
	.align		4
.L_1619:
        /*0018*/ 	.byte	0x03, 0x19
        /*001a*/ 	.short	0x0010


	//----- nvinfo : EIATTR_KPARAM_INFO
	.align		4
        /*001c*/ 	.byte	0x04, 0x17
        /*001e*/ 	.short	(.L_1621 - .L_1620)
.L_1620:
        /*0020*/ 	.word	0x00000000
        /*0024*/ 	.short	0x0001
        /*0026*/ 	.short	0x0008
        /*0028*/ 	.byte	0x00, 0xf0, 0x21, 0x00


	//----- nvinfo : EIATTR_KPARAM_INFO
	.align		4
.L_1621:
        /*002c*/ 	.byte	0x04, 0x17
        /*002e*/ 	.short	(.L_1623 - .L_1622)
.L_1622:
        /*0030*/ 	.word	0x00000000
        /*0034*/ 	.short	0x0000
        /*0036*/ 	.short	0x0000
        /*0038*/ 	.byte	0x00, 0xf0, 0x21, 0x00


	//----- nvinfo : EIATTR_MAXREG_COUNT
	.align		4
.L_1623:
        /*003c*/ 	.byte	0x03, 0x1b
        /*003e*/ 	.short	0x00ff


	//----- nvinfo : EIATTR_EXIT_INSTR_OFFSETS
	.align		4
        /*0040*/ 	.byte	0x04, 0x1c
        /*0042*/ 	.short	(.L_1625 - .L_1624)


	//   ....[0]....
.L_1624:
        /*0044*/ 	.word	0x00000080


	//----- nvinfo : EIATTR_MAX_THREADS
	.align		4
.L_1625:
        /*0048*/ 	.byte	0x04, 0x05
        /*004a*/ 	.short	(.L_1627 - .L_1626)
.L_1626:
        /*004c*/ 	.word	0x0000001c
        /*0050*/ 	.word	0x00000001
        /*0054*/ 	.word	0x00000001
.L_1627:


//--------------------- .nv.info.tvmgen_default_fused_squeeze_16_kernel --------------------------
	.section	.nv.info.tvmgen_default_fused_squeeze_16_kernel,"",@"SHT_CUDA_INFO"
	.align	4


	//----- nvinfo : EIATTR_CUDA_API_VERSION
	.align		4
        /*0000*/ 	.byte	0x04, 0x37
        /*0002*/ 	.short	(.L_1629 - .L_1628)
.L_1628:
        /*0004*/ 	.word	0x00000073


	//----- nvinfo : EIATTR_SW2861232_WAR
	.align		4
.L_1629:
        /*0008*/ 	.byte	0x01, 0x35
	.zero		2


	//----- nvinfo : EIATTR_PARAM_CBANK
	.align		4
        /*000c*/ 	.byte	0x04, 0x0a
        /*000e*/ 	.short	(.L_1631 - .L_1630)
	.align		4
.L_1630:
        /*0010*/ 	.word	index@(.nv.constant0.tvmgen_default_fused_squeeze_16_kernel)
        /*0014*/ 	.short	0x0160
        /*0016*/ 	.short	0x0010


	//----- nvinfo : EIATTR_CBANK_PARAM_SIZE
	.align		4
.L_1631:
        /*0018*/ 	.byte	0x03, 0x19
        /*001a*/ 	.short	0x0010


	//----- nvinfo : EIATTR_KPARAM_INFO
	.align		4
        /*001c*/ 	.byte	0x04, 0x17
        /*001e*/ 	.short	(.L_1633 - .L_1632)
.L_1632:
        /*0020*/ 	.word	0x00000000
        /*0024*/ 	.short	0x0001
        /*0026*/ 	.short	0x0008
        /*0028*/ 	.byte	0x00, 0xf0, 0x21, 0x00


	//----- nvinfo : EIATTR_KPARAM_INFO
	.align		4
.L_1633:
        /*002c*/ 	.byte	0x04, 0x17
        /*002e*/ 	.short	(.L_1635 - .L_1634)
.L_1634:
        /*0030*/ 	.word	0x00000000
        /*0034*/ 	.short	0x0000
        /*0036*/ 	.short	0x0000
        /*0038*/ 	.byte	0x00, 0xf0, 0x21, 0x00


	//----- nvinfo : EIATTR_MAXREG_COUNT
	.align		4
.L_1635:
        /*003c*/ 	.byte	0x03, 0x1b
        /*003e*/ 	.short	0x00ff


	//----- nvinfo : EIATTR_EXIT_INSTR_OFFSETS
	.align		4
        /*0040*/ 	.byte	0x04, 0x1c
        /*0042*/ 	.short	(.L_1637 - .L_1636)


	//   ....[0]....
.L_1636:
        /*0044*/ 	.word	0x00000080


	//----- nvinfo : EIATTR_MAX_THREADS
	.align		4
.L_1637:
        /*0048*/ 	.byte	0x04, 0x05
        /*004a*/ 	.short	(.L_1639 - .L_1638)
.L_1638:
        /*004c*/ 	.word	0x0000001c
        /*0050*/ 	.word	0x00000001
        /*0054*/ 	.word	0x00000001
.L_1639:


//--------------------- .nv.info.tvmgen_default_fused_transpose_split_kernel_9 --------------------------
	.section	.nv.info.tvmgen_default_fused_transpose_split_kernel_9,"",@"SHT_CUDA_INFO"
	.align	4


	//----- nvinfo : EIATTR_CUDA_API_VERSION
	.align		4
        /*0000*/ 	.byte	0x04, 0x37
        /*0002*/ 	.short	(.L_1641 - .L_1640)
.L_1640:
        /*0004*/ 	.word	0x00000073


	//----- nvinfo : EIATTR_SW2861232_WAR
	.align		4
.L_1641:
        /*0008*/ 	.byte	0x01, 0x35
	.zero		2


	//----- nvinfo : EIATTR_PARAM_CBANK
	.align		4
        /*000c*/ 	.byte	0x04, 0x0a
        /*000e*/ 	.short	(.L_1643 - .L_1642)
	.align		4
.L_1642:
        /*0010*/ 	.word	index@(.nv.constant0.tvmgen_default_fused_transpose_split_kernel_9)
        /*0014*/ 	.short	0x0160
        /*0016*/ 	.short	0x0010


	//----- nvinfo : EIATTR_CBANK_PARAM_SIZE
	.align		4
.L_1643:
        /*0018*/ 	.byte	0x03, 0x19
        /*001a*/ 	.short	0x0010


	//----- nvinfo : EIATTR_KPARAM_INFO
	.align		4
        /*001c*/ 	.byte	0x04, 0x17
        /*001e*/ 	.short	(.L_1645 - .L_1644)
.L_1644:
        /*0020*/ 	.word	0x00000000
        /*0024*/ 	.short	0x0001
        /*0026*/ 	.short	0x0008
        /*0028*/ 	.byte	0x00, 0xf0, 0x21, 0x00


	//----- nvinfo : EIATTR_KPARAM_INFO
	.align		4
.L_1645:
        /*002c*/ 	.byte	0x04, 0x17
        /*002e*/ 	.short	(.L_1647 - .L_1646)
.L_1646:
        /*0030*/ 	.word	0x00000000
        /*0034*/ 	.short	0x0000
        /*0036*/ 	.short	0x0000
        /*0038*/ 	.byte	0x00, 0xf0, 0x21, 0x00


	//----- nvinfo : EIATTR_MAXREG_COUNT
	.align		4
.L_1647:
        /*003c*/ 	.byte	0x03, 0x1b
        /*003e*/ 	.short	0x00ff


	//----- nvinfo : EIATTR_EXIT_INSTR_OFFSETS
	.align		4
        /*0040*/ 	.byte	0x04, 0x1c
        /*0042*/ 	.short	(.L_1649 - .L_1648)


	//   ....[0]....
.L_1648:
        /*0044*/ 	.word	0x00000080


	//----- nvinfo : EIATTR_MAX_THREADS
	.align		4
.L_1649:
        /*0048*/ 	.byte	0x04, 0x05
        /*004a*/ 	.short	(.L_1651 - .L_1650)
.L_1650:
        /*004c*/ 	.word	0x0000001c
        /*0050*/ 	.word	0x00000001
        /*0054*/ 	.word	0x00000001
.L_1651:


//--------------------- .nv.info.tvmgen_default_fused_stack_expand_dims_squeeze_split_kernel_10 --------------------------
	.section	.nv.info.tvmgen_default_fused_stack_expand_dims_squeeze_split_kernel_10,"",@"SHT_CUDA_INFO"
	.align	4


	//----- nvinfo : EIATTR_CUDA_API_VERSION
	.align		4
        /*0000*/ 	.byte	0x04, 0x37
        /*0002*/ 	.short	(.L_1653 - .L_1652)
.L_1652:
        /*0004*/ 	.word	0x00000073


	//----- nvinfo : EIATTR_SW2861232_WAR
	.align		4
.L_1653:
        /*0008*/ 	.byte	0x01, 0x35
	.zero		2


	//----- nvinfo : EIATTR_PARAM_CBANK
	.align		4
        /*000c*/ 	.byte	0x04, 0x0a
        /*000e*/ 	.short	(.L_1655 - .L_1654)
	.align		4
.L_1654:
        /*0010*/ 	.word	index@(.nv.constant0.tvmgen_default_fused_stack_expand_dims_squeeze_split_kernel_10)
        /*0014*/ 	.short	0x0160
        /*0016*/ 	.short	0x0010


	//----- nvinfo : EIATTR_CBANK_PARAM_SIZE
	.align		4
.L_1655:
        /*0018*/ 	.byte	0x03, 0x19
        /*001a*/ 	.short	0x0010


	//----- nvinfo : EIATTR_KPARAM_INFO
	.align		4
        /*001c*/ 	.byte	0x04, 0x17
        /*001e*/ 	.short	(.L_1657 - .L_1656)
.L_1656:
        /*0020*/ 	.word	0x00000000
        /*0024*/ 	.short	0x0001
        /*0026*/ 	.short	0x0008
        /*0028*/ 	.byte	0x00, 0xf0, 0x21, 0x00


	//----- nvinfo : EIATTR_KPARAM_INFO
	.align		4
.L_1657:
        /*002c*/ 	.byte	0x04, 0x17
        /*002e*/ 	.short	(.L_1659 - .L_1658)
.L_1658:
        /*0030*/ 	.word	0x00000000
        /*0034*/ 	.short	0x0000
        /*0036*/ 	.short	0x0000
        /*0038*/ 	.byte	0x00, 0xf0, 0x21, 0x00


	//----- nvinfo : EIATTR_MAXREG_COUNT
	.align		4
.L_1659:
        /*003c*/ 	.byte	0x03, 0x1b
        /*003e*/ 	.short	0x00ff


	//----- nvinfo : EIATTR_EXIT_INSTR_OFFSETS
	.align		4
        /*0040*/ 	.byte	0x04, 0x1c
        /*0042*/ 	.short	(.L_1661 - .L_1660)


	//   ....[0]....
.L_1660:
        /*0044*/ 	.word	0x00000080


	//----- nvinfo : EIATTR_MAX_THREADS
	.align		4
.L_1661:
        /*0048*/ 	.byte	0x04, 0x05
        /*004a*/ 	.short	(.L_1663 - .L_1662)
.L_1662:
        /*004c*/ 	.word	0x00000080
        /*0050*/ 	.word	0x00000001
        /*0054*/ 	.word	0x00000001
.L_1663:


//--------------------- .nv.info.tvmgen_default_fused_nn_dense_add_add_tanh_kernel --------------------------
	.section	.nv.info.tvmgen_default_fused_nn_dense_add_add_tanh_kernel,"",@"SHT_CUDA_INFO"
	.align	4


	//----- nvinfo : EIATTR_CUDA_API_VERSION
	.align		4
        /*0000*/ 	.byte	0x04, 0x37
        /*0002*/ 	.short	(.L_1665 - .L_1664)
.L_1664:
        /*0004*/ 	.word	0x00000073


	//----- nvinfo : EIATTR_SW2861232_WAR
	.align		4
.L_1665:
        /*0008*/ 	.byte	0x01, 0x35
	.zero		2


	//----- nvinfo : EIATTR_PARAM_CBANK
	.align		4
        /*000c*/ 	.byte	0x04, 0x0a
        /*000e*/ 	.short	(.L_1667 - .L_1666)
	.align		4
.L_1666:
        /*0010*/ 	.word	index@(.nv.constant0.tvmgen_default_fused_nn_dense_add_add_tanh_kernel)
        /*0014*/ 	.short	0x0160
        /*0016*/ 	.short	0x0028


	//----- nvinfo : EIATTR_CBANK_PARAM_SIZE
	.align		4
.L_1667:
        /*0018*/ 	.byte	0x03, 0x19
        /*001a*/ 	.short	0x0028


	//----- nvinfo : EIATTR_KPARAM_INFO
	.align		4
        /*001c*/ 	.byte	0x04, 0x17
        /*001e*/ 	.short	(.L_1669 - .L_1668)
.L_1668:
        /*0020*/ 	.word	0x00000000
        /*0024*/ 	.short	0x0004
        /*0026*/ 	.short	0x0020
        /*0028*/ 	.byte	0x00, 0xf0, 0x21, 0x00


	//----- nvinfo : EIATTR_KPARAM_INFO
	.align		4
.L_1669:
        /*002c*/ 	.byte	0x04, 0x17
        /*002e*/ 	.short	(.L_1671 - .L_1670)
.L_1670:
        /*0030*/ 	.word	0x00000000
        /*0034*/ 	.short	0x0003
        /*0036*/ 	.short	0x0018
        /*0038*/ 	.byte	0x00, 0xf0, 0x21, 0x00


	//----- nvinfo : EIATTR_KPARAM_INFO
	.align		4
.L_1671:
        /*003c*/ 	.byte	0x04, 0x17
        /*003e*/ 	.short	(.L_1673 - .L_1672)
.L_1672:
        /*0040*/ 	.word	0x00000000
        /*0044*/ 	.short	0x0002
        /*0046*/ 	.short	0x0010
        /*0048*/ 	.byte	0x00, 0xf0, 0x21, 0x00


	//----- nvinfo : EIATTR_KPARAM_INFO
	.align		4
.L_1673:
        /*004c*/ 	.byte	0x04, 0x17
        /*004e*/ 	.short	(.L_1675 - .L_1674)
.L_1674:
        /*0050*/ 	.word	0x00000000
        /*0054*/ 	.short	0x0001
        /*0056*/ 	.short	0x0008
        /*0058*/ 	.byte	0x00, 0xf0, 0x21, 0x00


	//----- nvinfo : EIATTR_KPARAM_INFO
	.align		4
.L_1675:
        /*005c*/ 	.byte	0x04, 0x17
        /*005e*/ 	.short	(.L_1677 - .L_1676)
.L_1676:
        /*0060*/ 	.word	0x00000000
        /*0064*/ 	.short	0x0000
        /*0066*/ 	.short	0x0000
        /*0068*/ 	.byte	0x00, 0xf0, 0x21, 0x00


	//----- nvinfo : EIATTR_MAXREG_COUNT
	.align		4
.L_1677:
        /*006c*/ 	.byte	0x03, 0x1b
        /*006e*/ 	.short	0x00ff


	//----- nvinfo : EIATTR_COOP_GROUP_INSTR_OFFSETS
	.align		4
        /*0070*/ 	.byte	0x04, 0x28
        /*0072*/ 	.short	(.L_1679 - .L_1678)


	//   ....[0]....
.L_1678:
        /*0074*/ 	.word	0x00000100


	//   ....[1]....
        /*0078*/ 	.word	0x00000150


	//   ....[2]....
        /*007c*/ 	.word	0x00000170


	//   ....[3]....
        /*0080*/ 	.word	0x00000190


	//   ....[4]....
        /*0084*/ 	.word	0x000001b0


	//   ....[5]....
        /*0088*/ 	.word	0x00000210


	//----- nvinfo : EIATTR_EXIT_INSTR_OFFSETS
	.align		4
.L_1679:
        /*008c*/ 	.byte	0x04, 0x1c
        /*008e*/ 	.short	(.L_1681 - .L_1680)


	//   ....[0]....
.L_1680:
        /*0090*/ 	.word	0x00000280


	//   ....[1]....
        /*0094*/ 	.word	0x00000470


	//----- nvinfo : EIATTR_MAX_THREADS
	.align		4
.L_1681:
        /*0098*/ 	.byte	0x04, 0x05
        /*009a*/ 	.short	(.L_1683 - .L_1682)
.L_1682:
        /*009c*/ 	.word	0x00000040
        /*00a0*/ 	.word	0x00000001
        /*00a4*/ 	.word	0x00000001


	//----- nvinfo : EIATTR_CRS_STACK_SIZE
	.align		4
.L_1683:
        /*00a8*/ 	.byte	0x04, 0x1e
        /*00aa*/ 	.short	(.L_1685 - .L_1684)
.L_1684:
        /*00ac*/ 	.word	0x00000000
.L_1685:


//--------------------- .nv.info.tvmgen_default_fused_squeeze_10_kernel --------------------------
	.section	.nv.info.tvmgen_default_fused_squeeze_10_kernel,"",@"SHT_CUDA_INFO"
	.align	4


	//----- nvinfo : EIATTR_CUDA_API_VERSION
	.align		4
        /*0000*/ 	.byte	0x04, 0x37
        /*0002*/ 	.short	(.L_1687 - .L_1686)
.L_1686:
        /*0004*/ 	.word	0x00000073


	//----- nvinfo : EIATTR_SW2861232_WAR
	.align		4
.L_1687:
        /*0008*/ 	.byte	0x01, 0x35
	.zero		2


	//----- nvinfo : EIATTR_PARAM_CBANK
	.align		4
        /*000c*/ 	.byte	0x04, 0x0a
        /*000e*/ 	.short	(.L_1689 - .L_1688)
	.align		4
.L_1688:
        /*0010*/ 	.word	index@(.nv.constant0.tvmgen_default_fused_squeeze_10_kernel)
        /*0014*/ 	.short	0x0160
        /*0016*/ 	.short	0x0010


	//----- nvinfo : EIATTR_CBANK_PARAM_SIZE
	.align		4
.L_1689:
        /*0018*/ 	.byte	0x03, 0x19
        /*001a*/ 	.short	0x0010


	//----- nvinfo : EIATTR_KPARAM_INFO
	.align		4
        /*001c*/ 	.byte	0x04, 0x17
        /*001e*/ 	.short	(.L_1691 - .L_1690)
.L_1690:
        /*0020*/ 	.word	0x00000000
        /*0024*/ 	.short	0x0001
        /*0026*/ 	.short	0x0008
        /*0028*/ 	.byte	0x00, 0xf0, 0x21, 0x00


	//----- nvinfo : EIATTR_KPARAM_INFO
	.align		4
.L_1691:
        /*002c*/ 	.byte	0x04, 0x17
        /*002e*/ 	.short	(.L_1693 - .L_1692)
.L_1692:
        /*0030*/ 	.word	0x00000000
        /*0034*/ 	.short	0x0000
        /*0036*/ 	.short	0x0000
        /*0038*/ 	.byte	0x00, 0xf0, 0x21, 0x00


	//----- nvinfo : EIATTR_MAXREG_COUNT
	.align		4
.L_1693:
        /*003c*/ 	.byte	0x03, 0x1b
        /*003e*/ 	.short	0x00ff


	//----- nvinfo : EIATTR_EXIT_INSTR_OFFSETS
	.align		4
        /*0040*/ 	.byte	0x04, 0x1c
        /*0042*/ 	.short	(.L_1695 - .L_1694)


	//   ....[0]....
.L_1694:
        /*0044*/ 	.word	0x00000080


	//----- nvinfo : EIATTR_MAX_THREADS
	.align		4
.L_1695:
        /*0048*/ 	.byte	0x04, 0x05
        /*004a*/ 	.short	(.L_1697 - .L_1696)
.L_1696:
        /*004c*/ 	.word	0x0000001c
        /*0050*/ 	.word	0x00000001
        /*0054*/ 	.word	0x00000001
.L_1697:


//--------------------- .nv.info.tvmgen_default_fused_stack_expand_dims_squeeze_split_kernel_21 --------------------------
	.section	.nv.info.tvmgen_default_fused_stack_expand_dims_squeeze_split_kernel_21,"",@"SHT_CUDA_INFO"
	.align	4


	//----- nvinfo : EIATTR_CUDA_API_VERSION
	.align		4
        /*0000*/ 	.byte	0x04, 0x37
        /*0002*/ 	.short	(.L_1699 - .L_1698)
.L_1698:
        /*0004*/ 	.word	0x00000073


	//----- nvinfo : EIATTR_SW2861232_WAR
	.align		4
.L_1699:
        /*0008*/ 	.byte	0x01, 0x35
	.zero		2


	//----- nvinfo : EIATTR_PARAM_CBANK
	.align		4
        /*000c*/ 	.byte	0x04, 0x0a
        /*000e*/ 	.short	(.L_1701 - .L_1700)
	.align		4
.L_1700:
        /*0010*/ 	.word	index@(.nv.constant0.tvmgen_default_fused_stack_expand_dims_squeeze_split_kernel_21)
        /*0014*/ 	.short	0x0160
        /*0016*/ 	.short	0x0010


	//----- nvinfo : EIATTR_CBANK_PARAM_SIZE
	.align		4
.L_1701:
        /*0018*/ 	.byte	0x03, 0x19
        /*001a*/ 	.short	0x0010


	//----- nvinfo : EIATTR_KPARAM_INFO
	.align		4
        /*001c*/ 	.byte	0x04, 0x17
        /*001e*/ 	.short	(.L_1703 - .L_1702)
.L_1702:
        /*0020*/ 	.word	0x00000000
        /*0024*/ 	.short	0x0001
        /*0026*/ 	.short	0x0008
        /*0028*/ 	.byte	0x00, 0xf0, 0x21, 0x00


	//----- nvinfo : EIATTR_KPARAM_INFO
	.align		4
.L_1703:
        /*002c*/ 	.byte	0x04, 0x17
        /*002e*/ 	.short	(.L_1705 - .L_1704)
.L_1704:
        /*0030*/ 	.word	0x00000000
        /*0034*/ 	.short	0x0000
        /*0036*/ 	.short	0x0000
        /*0038*/ 	.byte	0x00, 0xf0, 0x21, 0x00


	//----- nvinfo : EIATTR_MAXREG_COUNT
	.align		4
.L_1705:
        /*003c*/ 	.byte	0x03, 0x1b
        /*003e*/ 	.short	0x00ff


	//----- nvinfo : EIATTR_EXIT_INSTR_OFFSETS
	.align		4
        /*0040*/ 	.byte	0x04, 0x1c
        /*0042*/ 	.short	(.L_1707 - .L_1706)


	//   ....[0]....
.L_1706:
        /*0044*/ 	.word	0x00000080


	//----- nvinfo : EIATTR_MAX_THREADS
	.align		4
.L_1707:
        /*0048*/ 	.byte	0x04, 0x05
        /*004a*/ 	.short	(.L_1709 - .L_1708)
.L_1708:
        /*004c*/ 	.word	0x00000080
        /*0050*/ 	.word	0x00000001
        /*0054*/ 	.word	0x00000001
.L_1709:


//--------------------- .nv.info.tvmgen_default_fused_squeeze_5_kernel --------------------------
	.section	.nv.info.tvmgen_default_fused_squeeze_5_kernel,"",@"SHT_CUDA_INFO"
	.align	4


	//----- nvinfo : EIATTR_CUDA_API_VERSION
	.align		4
        /*0000*/ 	.byte	0x04, 0x37
        /*0002*/ 	.short	(.L_1711 - .L_1710)
.L_1710:
        /*0004*/ 	.word	0x00000073


	//----- nvinfo : EIATTR_SW2861232_WAR
	.align		4
.L_1711:
        /*0008*/ 	.byte	0x01, 0x35
	.zero		2


	//----- nvinfo : EIATTR_PARAM_CBANK
	.align		4
        /*000c*/ 	.byte	0x04, 0x0a
        /*000e*/ 	.short	(.L_1713 - .L_1712)
	.align		4
.L_1712:
        /*0010*/ 	.word	index@(.nv.constant0.tvmgen_default_fused_squeeze_5_kernel)
        /*0014*/ 	.short	0x0160
        /*0016*/ 	.short	0x0010


	//----- nvinfo : EIATTR_CBANK_PARAM_SIZE
	.align		4
.L_1713:
        /*0018*/ 	.byte	0x03, 0x19
        /*001a*/ 	.short	0x0010


	//----- nvinfo : EIATTR_KPARAM_INFO
	.align		4
        /*001c*/ 	.byte	0x04, 0x17
        /*001e*/ 	.short	(.L_1715 - .L_1714)
.L_1714:
        /*0020*/ 	.word	0x00000000
        /*0024*/ 	.short	0x0001
        /*0026*/ 	.short	0x0008
        /*0028*/ 	.byte	0x00, 0xf0, 0x21, 0x00


	//----- nvinfo : EIATTR_KPARAM_INFO
	.align		4
.L_1715:
        /*002c*/ 	.byte	0x04, 0x17
        /*002e*/ 	.short	(.L_1717 - .L_1716)
.L_1716:
        /*0030*/ 	.word	0x00000000
        /*0034*/ 	.short	0x0000
        /*0036*/ 	.short	0x0000
        /*0038*/ 	.byte	0x00, 0xf0, 0x21, 0x00


	//----- nvinfo : EIATTR_MAXREG_COUNT
	.align		4
.L_1717:
        /*003c*/ 	.byte	0x03, 0x1b
        /*003e*/ 	.short	0x00ff


	//----- nvinfo : EIATTR_EXIT_INSTR_OFFSETS
	.align		4
        /*0040*/ 	.byte	0x04, 0x1c
        /*0042*/ 	.short	(.L_1719 - .L_1718)


	//   ....[0]....
.L_1718:
        /*0044*/ 	.word	0x00000080


	//----- nvinfo : EIATTR_MAX_THREADS
	.align		4
.L_1719:
        /*0048*/ 	.byte	0x04, 0x05
        /*004a*/ 	.short	(.L_1721 - .L_1720)
.L_1720:
        /*004c*/ 	.word	0x0000001c
        /*0050*/ 	.word	0x00000001
        /*0054*/ 	.word	0x00000001
.L_1721:


//--------------------- .nv.info.tvmgen_default_fused_squeeze_46_kernel --------------------------
	.section	.nv.info.tvmgen_default_fused_squeeze_46_kernel,"",@"SHT_CUDA_INFO"
	.align	4


	//----- nvinfo : EIATTR_CUDA_API_VERSION
	.align		4
        /*0000*/ 	.byte	0x04, 0x37
        /*0002*/ 	.short	(.L_1723 - .L_1722)
.L_1722:
        /*0004*/ 	.word	0x00000073


	//----- nvinfo : EIATTR_SW2861232_WAR
	.align		4
.L_1723:
        /*0008*/ 	.byte	0x01, 0x35
	.zero		2


	//----- nvinfo : EIATTR_PARAM_CBANK
	.align		4
        /*000c*/ 	.byte	0x04, 0x0a
        /*000e*/ 	.short	(.L_1725 - .L_1724)
	.align		4
.L_1724:
        /*0010*/ 	.word	index@(.nv.constant0.tvmgen_default_fused_squeeze_46_kernel)
        /*0014*/ 	.short	0x0160
        /*0016*/ 	.short	0x0010


	//----- nvinfo : EIATTR_CBANK_PARAM_SIZE
	.align		4
.L_1725:
        /*0018*/ 	.byte	0x03, 0x19
        /*001a*/ 	.short	0x0010


	//----- nvinfo : EIATTR_KPARAM_INFO
	.align		4
        /*001c*/ 	.byte	0x04, 0x17
        /*001e*/ 	.short	(.L_1727 - .L_1726)
.L_1726:
        /*0020*/ 	.word	0x00000000
        /*0024*/ 	.short	0x0001
        /*0026*/ 	.short	0x0008
        /*0028*/ 	.byte	0x00, 0xf0, 0x21, 0x00


	//----- nvinfo : EIATTR_KPARAM_INFO
	.align		4
.L_1727:
        /*002c*/ 	.byte	0x04, 0x17
        /*002e*/ 	.short	(.L_1729 - .L_1728)
.L_1728:
        /*0030*/ 	.word	0x00000000
        /*0034*/ 	.short	0x0000
        /*0036*/ 	.short	0x0000
        /*0038*/ 	.byte	0x00, 0xf0, 0x21, 0x00


	//----- nvinfo : EIATTR_MAXREG_COUNT
	.align		4
.L_1729:
        /*003c*/ 	.byte	0x03, 0x1b
        /*003e*/ 	.short	0x00ff


	//----- nvinfo : EIATTR_EXIT_INSTR_OFFSETS
	.align		4
        /*0040*/ 	.byte	0x04, 0x1c
        /*0042*/ 	.short	(.L_1731 - .L_1730)


	//   ....[0]....
.L_1730:
        /*0044*/ 	.word	0x00000080


	//----- nvinfo : EIATTR_MAX_THREADS
	.align		4
.L_1731:
        /*0048*/ 	.byte	0x04, 0x05
        /*004a*/ 	.short	(.L_1733 - .L_1732)
.L_1732:
        /*004c*/ 	.word	0x00000080
        /*0050*/ 	.word	0x00000001
        /*0054*/ 	.word	0x00000001
.L_1733:


//--------------------- .nv.info.tvmgen_default_fused_squeeze_44_kernel --------------------------
	.section	.nv.info.tvmgen_default_fused_squeeze_44_kernel,"",@"SHT_CUDA_INFO"
	.align	4


	//----- nvinfo : EIATTR_CUDA_API_VERSION
	.align		4
        /*0000*/ 	.byte	0x04, 0x37
        /*0002*/ 	.short	(.L_1735 - .L_1734)
.L_1734:
        /*0004*/ 	.word	0x00000073


	//----- nvinfo : EIATTR_SW2861232_WAR
	.align		4
.L_1735:
        /*0008*/ 	.byte	0x01, 0x35
	.zero		2


	//----- nvinfo : EIATTR_PARAM_CBANK
	.align		4
        /*000c*/ 	.byte	0x04, 0x0a
        /*000e*/ 	.short	(.L_1737 - .L_1736)
	.align		4
.L_1736:
        /*0010*/ 	.word	index@(.nv.constant0.tvmgen_default_fused_squeeze_44_kernel)
        /*0014*/ 	.short	0x0160
        /*0016*/ 	.short	0x0010


	//----- nvinfo : EIATTR_CBANK_PARAM_SIZE
	.align		4
.L_1737:
        /*0018*/ 	.byte	0x03, 0x19
        /*001a*/ 	.short	0x0010


	//----- nvinfo : EIATTR_KPARAM_INFO
	.align		4
        /*001c*/ 	.byte	0x04, 0x17
        /*001e*/ 	.short	(.L_1739 - .L_1738)
.L_1738:
        /*0020*/ 	.word	0x00000000
        /*0024*/ 	.short	0x0001
        /*0026*/ 	.short	0x0008
        /*0028*/ 	.byte	0x00, 0xf0, 0x21, 0x00


	//----- nvinfo : EIATTR_KPARAM_INFO
	.align		4
.L_1739:
        /*002c*/ 	.byte	0x04, 0x17
        /*002e*/ 	.short	(.L_1741 - .L_1740)
.L_1740:
        /*0030*/ 	.word	0x00000000
        /*0034*/ 	.short	0x0000
        /*0036*/ 	.short	0x0000
        /*0038*/ 	.byte	0x00, 0xf0, 0x21, 0x00


	//----- nvinfo : EIATTR_MAXREG_COUNT
	.align		4
.L_1741:
        /*003c*/ 	.byte	0x03, 0x1b
        /*003e*/ 	.short	0x00ff


	//----- nvinfo : EIATTR_EXIT_INSTR_OFFSETS
	.align		4
        /*0040*/ 	.byte	0x04, 0x1c
        /*0042*/ 	.short	(.L_1743 - .L_1742)


	//   ....[0]....
.L_1742:
        /*0044*/ 	.word	0x00000080


	//----- nvinfo : EIATTR_MAX_THREADS
	.align		4
.L_1743:
        /*0048*/ 	.byte	0x04, 0x05
        /*004a*/ 	.short	(.L_1745 - .L_1744)
.L_1744:
        /*004c*/ 	.word	0x00000080
        /*0050*/ 	.word	0x00000001
        /*0054*/ 	.word	0x00000001
.L_1745:


//--------------------- .nv.info.tvmgen_default_fused_stack_expand_dims_squeeze_split_kernel_26 --------------------------
	.section	.nv.info.tvmgen_default_fused_stack_expand_dims_squeeze_split_kernel_26,"",@"SHT_CUDA_INFO"
	.align	4


	//----- nvinfo : EIATTR_CUDA_API_VERSION
	.align		4
        /*0000*/ 	.byte	0x04, 0x37
        /*0002*/ 	.short	(.L_1747 - .L_1746)
.L_1746:
        /*0004*/ 	.word	0x00000073


	//----- nvinfo : EIATTR_SW2861232_WAR
	.align		4
.L_1747:
        /*0008*/ 	.byte	0x01, 0x35
	.zero		2


	//----- nvinfo : EIATTR_PARAM_CBANK
	.align		4
        /*000c*/ 	.byte	0x04, 0x0a
        /*000e*/ 	.short	(.L_1749 - .L_1748)
	.align		4
.L_1748:
        /*0010*/ 	.word	index@(.nv.constant0.tvmgen_default_fused_stack_expand_dims_squeeze_split_kernel_26)
        /*0014*/ 	.short	0x0160
        /*0016*/ 	.short	0x0010


	//----- nvinfo : EIATTR_CBANK_PARAM_SIZE
	.align		4
.L_1749:
        /*0018*/ 	.byte	0x03, 0x19
        /*001a*/ 	.short	0x0010


	//----- nvinfo : EIATTR_KPARAM_INFO
	.align		4
        /*001c*/ 	.byte	0x04, 0x17
        /*001e*/ 	.short	(.L_1751 - .L_1750)
.L_1750:
        /*0020*/ 	.word	0x00000000
        /*0024*/ 	.short	0x0001
        /*0026*/ 	.short	0x0008
        /*0028*/ 	.byte	0x00, 0xf0, 0x21, 0x00


	//----- nvinfo : EIATTR_KPARAM_INFO
	.align		4
.L_1751:
        /*002c*/ 	.byte	0x04, 0x17
        /*002e*/ 	.short	(.L_1753 - .L_1752)
.L_1752:
        /*0030*/ 	.word	0x00000000
        /*0034*/ 	.short	0x0000
        /*0036*/ 	.short	0x0000
        /*0038*/ 	.byte	0x00, 0xf0, 0x21, 0x00


	//----- nvinfo : EIATTR_MAXREG_COUNT
	.align		4
.L_1753:
        /*003c*/ 	.byte	0x03, 0x1b
        /*003e*/ 	.short	0x00ff


	//----- nvinfo : EIATTR_EXIT_INSTR_OFFSETS
	.align		4
        /*0040*/ 	.byte	0x04, 0x1c
        /*0042*/ 	.short	(.L_1755 - .L_1754)


	//   ....[0]....
.L_1754:
        /*0044*/ 	.word	0x00000080


	//----- nvinfo : EIATTR_MAX_THREADS
	.align		4
.L_1755:
        /*0048*/ 	.byte	0x04, 0x05
        /*004a*/ 	.short	(.L_1757 - .L_1756)
.L_1756:
        /*004c*/ 	.word	0x00000080
        /*0050*/ 	.word	0x00000001
        /*0054*/ 	.word	0x00000001
.L_1757:


//--------------------- .nv.info.tvmgen_default_fused_transpose_split_kernel_17 --------------------------
	.section	.nv.info.tvmgen_default_fused_transpose_split_kernel_17,"",@"SHT_CUDA_INFO"
	.align	4


	//----- nvinfo : EIATTR_CUDA_API_VERSION
	.align		4
        /*0000*/ 	.byte	0x04, 0x37
        /*0002*/ 	.short	(.L_1759 - .L_1758)
.L_1758:
        /*0004*/ 	.word	0x00000073


	//----- nvinfo : EIATTR_SW2861232_WAR
	.align		4
.L_1759:
        /*0008*/ 	.byte	0x01, 0x35
	.zero		2


	//----- nvinfo : EIATTR_PARAM_CBANK
	.align		4
        /*000c*/ 	.byte	0x04, 0x0a
        /*000e*/ 	.short	(.L_1761 - .L_1760)
	.align		4
.L_1760:
        /*0010*/ 	.word	index@(.nv.constant0.tvmgen_default_fused_transpose_split_kernel_17)
        /*0014*/ 	.short	0x0160
        /*0016*/ 	.short	0x0010


	//----- nvinfo : EIATTR_CBANK_PARAM_SIZE
	.align		4
.L_1761:
        /*0018*/ 	.byte	0x03, 0x19
        /*001a*/ 	.short	0x0010


	//----- nvinfo : EIATTR_KPARAM_INFO
	.align		4
        /*001c*/ 	.byte	0x04, 0x17
        /*001e*/ 	.short	(.L_1763 - .L_1762)
.L_1762:
        /*0020*/ 	.word	0x00000000
        /*0024*/ 	.short	0x0001
        /*0026*/ 	.short	0x0008
        /*0028*/ 	.byte	0x00, 0xf0, 0x21, 0x00


	//----- nvinfo : EIATTR_KPARAM_INFO
	.align		4
.L_1763:
        /*002c*/ 	.byte	0x04, 0x17
        /*002e*/ 	.short	(.L_1765 - .L_1764)
.L_1764:
        /*0030*/ 	.word	0x00000000
        /*0034*/ 	.short	0x0000
        /*0036*/ 	.short	0x0000
        /*0038*/ 	.byte	0x00, 0xf0, 0x21, 0x00


	//----- nvinfo : EIATTR_MAXREG_COUNT
	.align		4
.L_1765:
        /*003c*/ 	.byte	0x03, 0x1b
        /*003e*/ 	.short	0x00ff


	//----- nvinfo : EIATTR_EXIT_INSTR_OFFSETS
	.align		4
        /*0040*/ 	.byte	0x04, 0x1c
        /*0042*/ 	.short	(.L_1767 - .L_1766)


	//   ....[0]....
.L_1766:
        /*0044*/ 	.word	0x00000080


	//----- nvinfo : EIATTR_MAX_THREADS
	.align		4
.L_1767:
        /*0048*/ 	.byte	0x04, 0x05
        /*004a*/ 	.short	(.L_1769 - .L_1768)
.L_1768:
        /*004c*/ 	.word	0x0000001c
        /*0050*/ 	.word	0x00000001
        /*0054*/ 	.word	0x00000001
.L_1769:


//--------------------- .nv.info.tvmgen_default_fused_squeeze_21_kernel --------------------------
	.section	.nv.info.tvmgen_default_fused_squeeze_21_kernel,"",@"SHT_CUDA_INFO"
	.align	4


	//----- nvinfo : EIATTR_CUDA_API_VERSION
	.align		4
        /*0000*/ 	.byte	0x04, 0x37
        /*0002*/ 	.short	(.L_1771 - .L_1770)
.L_1770:
        /*0004*/ 	.word	0x00000073


	//----- nvinfo : EIATTR_SW2861232_WAR
	.align		4
.L_1771:
        /*0008*/ 	.byte	0x01, 0x35
	.zero		2


	//----- nvinfo : EIATTR_PARAM_CBANK
	.align		4
        /*000c*/ 	.byte	0x04, 0x0a
        /*000e*/ 	.short	(.L_1773 - .L_1772)
	.align		4
.L_1772:
        /*0010*/ 	.word	index@(.nv.constant0.tvmgen_default_fused_squeeze_21_kernel)
        /*0014*/ 	.short	0x0160
        /*0016*/ 	.short	0x0010


	//----- nvinfo : EIATTR_CBANK_PARAM_SIZE
	.align		4
.L_1773:
        /*0018*/ 	.byte	0x03, 0x19
        /*001a*/ 	.short	0x0010


	//----- nvinfo : EIATTR_KPARAM_INFO
	.align		4
        /*001c*/ 	.byte	0x04, 0x17
        /*001e*/ 	.short	(.L_1775 - .L_1774)
.L_1774:
        /*0020*/ 	.word	0x00000000
        /*0024*/ 	.short	0x0001
        /*0026*/ 	.short	0x0008
        /*0028*/ 	.byte	0x00, 0xf0, 0x21, 0x00


	//----- nvinfo : EIATTR_KPARAM_INFO
	.align		4
.L_1775:
        /*002c*/ 	.byte	0x04, 0x17
        /*002e*/ 	.short	(.L_1777 - .L_1776)
.L_1776:
        /*0030*/ 	.word	0x00000000
        /*0034*/ 	.short	0x0000
        /*0036*/ 	.short	0x0000
        /*0038*/ 	.byte	0x00, 0xf0, 0x21, 0x00


	//----- nvinfo : EIATTR_MAXREG_COUNT
	.align		4
.L_1777:
        /*003c*/ 	.byte	0x03, 0x1b
        /*003e*/ 	.short	0x00ff


	//----- nvinfo : EIATTR_EXIT_INSTR_OFFSETS
	.align		4
        /*0040*/ 	.byte	0x04, 0x1c
        /*0042*/ 	.short	(.L_1779 - .L_1778)


	//   ....[0]....
.L_1778:
        /*0044*/ 	.word	0x00000080


	//----- nvinfo : EIATTR_MAX_THREADS
	.align		4
.L_1779:
        /*0048*/ 	.byte	0x04, 0x05
        /*004a*/ 	.short	(.L_1781 - .L_1780)
.L_1780:
        /*004c*/ 	.word	0x0000001c
        /*0050*/ 	.word	0x00000001
        /*0054*/ 	.word	0x00000001
.L_1781:


//--------------------- .nv.info.tvmgen_default_fused_transpose_split_kernel_13 --------------------------
	.section	.nv.info.tvmgen_default_fused_transpose_split_kernel_13,"",@"SHT_CUDA_INFO"
	.align	4


	//----- nvinfo : EIATTR_CUDA_API_VERSION
	.align		4
        /*0000*/ 	.byte	0x04, 0x37
        /*0002*/ 	.short	(.L_1783 - .L_1782)
.L_1782:
        /*0004*/ 	.word	0x00000073


	//----- nvinfo : EIATTR_SW2861232_WAR
	.align		4
.L_1783:
        /*0008*/ 	.byte	0x01, 0x35
	.zero		2


	//----- nvinfo : EIATTR_PARAM_CBANK
	.align		4
        /*000c*/ 	.byte	0x04, 0x0a
        /*000e*/ 	.short	(.L_1785 - .L_1784)
	.align		4
.L_1784:
        /*0010*/ 	.word	index@(.nv.constant0.tvmgen_default_fused_transpose_split_kernel_13)
        /*0014*/ 	.short	0x0160
        /*0016*/ 	.short	0x0010


	//----- nvinfo : EIATTR_CBANK_PARAM_SIZE
	.align		4
.L_1785:
        /*0018*/ 	.byte	0x03, 0x19
        /*001a*/ 	.short	0x0010


	//----- nvinfo : EIATTR_KPARAM_INFO
	.align		4
        /*001c*/ 	.byte	0x04, 0x17
        /*001e*/ 	.short	(.L_1787 - .L_1786)
.L_1786:
        /*0020*/ 	.word	0x00000000
        /*0024*/ 	.short	0x0001
        /*0026*/ 	.short	0x0008
        /*0028*/ 	.byte	0x00, 0xf0, 0x21, 0x00


	//----- nvinfo : EIATTR_KPARAM_INFO
	.align		4
.L_1787:
        /*002c*/ 	.byte	0x04, 0x17
        /*002e*/ 	.short	(.L_1789 - .L_1788)
.L_1788:
        /*0030*/ 	.word	0x00000000
        /*0034*/ 	.short	0x0000
        /*0036*/ 	.short	0x0000
        /*0038*/ 	.byte	0x00, 0xf0, 0x21, 0x00


	//----- nvinfo : EIATTR_MAXREG_COUNT
	.align		4
.L_1789:
        /*003c*/ 	.byte	0x03, 0x1b
        /*003e*/ 	.short	0x00ff


	//----- nvinfo : EIATTR_EXIT_INSTR_OFFSETS
	.align		4
        /*0040*/ 	.byte	0x04, 0x1c
        /*0042*/ 	.short	(.L_1791 - .L_1790)


	//   ....[0]....
.L_1790:
        /*0044*/ 	.word	0x00000080


	//----- nvinfo : EIATTR_MAX_THREADS
	.align		4
.L_1791:
        /*0048*/ 	.byte	0x04, 0x05
        /*004a*/ 	.short	(.L_1793 - .L_1792)
.L_1792:
        /*004c*/ 	.word	0x0000001c
        /*0050*/ 	.word	0x00000001
        /*0054*/ 	.word	0x00000001
.L_1793:


//--------------------- .nv.info.tvmgen_default_fused_squeeze_37_kernel --------------------------
	.section	.nv.info.tvmgen_default_fused_squeeze_37_kernel,"",@"SHT_CUDA_INFO"
	.align	4


	//----- nvinfo : EIATTR_CUDA_API_VERSION
	.align		4
        /*0000*/ 	.byte	0x04, 0x37
        /*0002*/ 	.short	(.L_1795 - .L_1794)
.L_1794:
        /*0004*/ 	.word	0x00000073


	//----- nvinfo : EIATTR_SW2861232_WAR
	.align		4
.L_1795:
        /*0008*/ 	.byte	0x01, 0x35
	.zero		2


	//----- nvinfo : EIATTR_PARAM_CBANK
	.align		4
        /*000c*/ 	.byte	0x04, 0x0a
        /*000e*/ 	.short	(.L_1797 - .L_1796)
	.align		4
.L_1796:
        /*0010*/ 	.word	index@(.nv.constant0.tvmgen_default_fused_squeeze_37_kernel)
        /*0014*/ 	.short	0x0160
        /*0016*/ 	.short	0x0010


	//----- nvinfo : EIATTR_CBANK_PARAM_SIZE
	.align		4
.L_1797:
        /*0018*/ 	.byte	0x03, 0x19
        /*001a*/ 	.short	0x0010


	//----- nvinfo : EIATTR_KPARAM_INFO
	.align		4
        /*001c*/ 	.byte	0x04, 0x17
        /*001e*/ 	.short	(.L_1799 - .L_1798)
.L_1798:
        /*0020*/ 	.word	0x00000000
        /*0024*/ 	.short	0x0001
        /*0026*/ 	.short	0x0008
        /*0028*/ 	.byte	0x00, 0xf0, 0x21, 0x00


	//----- nvinfo : EIATTR_KPARAM_INFO
	.align		4
.L_1799:
        /*002c*/ 	.byte	0x04, 0x17
        /*002e*/ 	.short	(.L_1801 - .L_1800)
.L_1800:
        /*0030*/ 	.word	0x00000000
        /*0034*/ 	.short	0x0000
        /*0036*/ 	.short	0x0000
        /*0038*/ 	.byte	0x00, 0xf0, 0x21, 0x00


	//----- nvinfo : EIATTR_MAXREG_COUNT
	.align		4
.L_1801:
        /*003c*/ 	.byte	0x03, 0x1b
        /*003e*/ 	.short	0x00ff


	//----- nvinfo : EIATTR_EXIT_INSTR_OFFSETS
	.align		4
        /*0040*/ 	.byte	0x04, 0x1c
        /*0042*/ 	.short	(.L_1803 - .L_1802)


	//   ....[0]....
.L_1802:
        /*0044*/ 	.word	0x00000080


	//----- nvinfo : EIATTR_MAX_THREADS
	.align		4
.L_1803:
        /*0048*/ 	.byte	0x04, 0x05
        /*004a*/ 	.short	(.L_1805 - .L_1804)
.L_1804:
        /*004c*/ 	.word	0x00000080
        /*0050*/ 	.word	0x00000001
        /*0054*/ 	.word	0x00000001
.L_1805:


//--------------------- .nv.info.tvmgen_default_fused_transpose_split_kernel --------------------------
	.section	.nv.info.tvmgen_default_fused_transpose_split_kernel,"",@"SHT_CUDA_INFO"
	.align	4


	//----- nvinfo : EIATTR_CUDA_API_VERSION
	.align		4
        /*0000*/ 	.byte	0x04, 0x37
        /*0002*/ 	.short	(.L_1807 - .L_1806)
.L_1806:
        /*0004*/ 	.word	0x00000073


	//----- nvinfo : EIATTR_SW2861232_WAR
	.align		4
.L_1807:
        /*0008*/ 	.byte	0x01, 0x35
	.zero		2


	//----- nvinfo : EIATTR_PARAM_CBANK
	.align		4
        /*000c*/ 	.byte	0x04, 0x0a
        /*000e*/ 	.short	(.L_1809 - .L_1808)
	.align		4
.L_1808:
        /*0010*/ 	.word	index@(.nv.constant0.tvmgen_default_fused_transpose_split_kernel)
        /*0014*/ 	.short	0x0160
        /*0016*/ 	.short	0x0010


	//----- nvinfo : EIATTR_CBANK_PARAM_SIZE
	.align		4
.L_1809:
        /*0018*/ 	.byte	0x03, 0x19
        /*001a*/ 	.short	0x0010


	//----- nvinfo : EIATTR_KPARAM_INFO
	.align		4
        /*001c*/ 	.byte	0x04, 0x17
        /*001e*/ 	.short	(.L_1811 - .L_1810)
.L_1810:
        /*0020*/ 	.word	0x00000000
        /*0024*/ 	.short	0x0001
        /*0026*/ 	.short	0x0008
        /*0028*/ 	.byte	0x00, 0xf0, 0x21, 0x00


	//----- nvinfo : EIATTR_KPARAM_INFO
	.align		4
.L_1811:
        /*002c*/ 	.byte	0x04, 0x17
        /*002e*/ 	.short	(.L_1813 - .L_1812)
.L_1812:
        /*0030*/ 	.word	0x00000000
        /*0034*/ 	.short	0x0000
        /*0036*/ 	.short	0x0000
        /*0038*/ 	.byte	0x00, 0xf0, 0x21, 0x00


	//----- nvinfo : EIATTR_MAXREG_COUNT
	.align		4
.L_1813:
        /*003c*/ 	.byte	0x03, 0x1b
        /*003e*/ 	.short	0x00ff


	//----- nvinfo : EIATTR_EXIT_INSTR_OFFSETS
	.align		4
        /*0040*/ 	.byte	0x04, 0x1c
        /*0042*/ 	.short	(.L_1815 - .L_1814)


	//   ....[0]....
.L_1814:
        /*0044*/ 	.word	0x00000080


	//----- nvinfo : EIATTR_MAX_THREADS
	.align		4
.L_1815:
        /*0048*/ 	.byte	0x04, 0x05
        /*004a*/ 	.short	(.L_1817 - .L_1816)
.L_1816:
        /*004c*/ 	.word	0x0000001c
        /*0050*/ 	.word	0x00000001
        /*0054*/ 	.word	0x00000001
.L_1817:


//--------------------- .nv.info.tvmgen_default_fused_squeeze_25_kernel --------------------------
	.section	.nv.info.tvmgen_default_fused_squeeze_25_kernel,"",@"SHT_CUDA_INFO"
	.align	4


	//----- nvinfo : EIATTR_CUDA_API_VERSION
	.align		4
        /*0000*/ 	.byte	0x04, 0x37
        /*0002*/ 	.short	(.L_1819 - .L_1818)
.L_1818:
        /*0004*/ 	.word	0x00000073


	//----- nvinfo : EIATTR_SW2861232_WAR
	.align		4
.L_1819:
        /*0008*/ 	.byte	0x01, 0x35
	.zero		2


	//----- nvinfo : EIATTR_PARAM_CBANK
	.align		4
        /*000c*/ 	.byte	0x04, 0x0a
        /*000e*/ 	.short	(.L_1821 - .L_1820)
	.align		4
.L_1820:
        /*0010*/ 	.word	index@(.nv.constant0.tvmgen_default_fused_squeeze_25_kernel)
        /*0014*/ 	.short	0x0160
        /*0016*/ 	.short	0x0010


	//----- nvinfo : EIATTR_CBANK_PARAM_SIZE
	.align		4
.L_1821:
        /*0018*/ 	.byte	0x03, 0x19
        /*001a*/ 	.short	0x0010


	//----- nvinfo : EIATTR_KPARAM_INFO
	.align		4
        /*001c*/ 	.byte	0x04, 0x17
        /*001e*/ 	.short	(.L_1823 - .L_1822)
.L_1822:
        /*0020*/ 	.word	0x00000000
        /*0024*/ 	.short	0x0001
        /*0026*/ 	.short	0x0008
        /*0028*/ 	.byte	0x00, 0xf0, 0x21, 0x00


	//----- nvinfo : EIATTR_KPARAM_INFO
	.align		4
.L_1823:
        /*002c*/ 	.byte	0x04, 0x17
        /*002e*/ 	.short	(.L_1825 - .L_1824)
.L_1824:
        /*0030*/ 	.word	0x00000000
        /*0034*/ 	.short	0x0000
        /*0036*/ 	.short	0x0000
        /*0038*/ 	.byte	0x00, 0xf0, 0x21, 0x00


	//----- nvinfo : EIATTR_MAXREG_COUNT
	.align		4
.L_1825:
        /*003c*/ 	.byte	0x03, 0x1b
        /*003e*/ 	.short	0x00ff


	//----- nvinfo : EIATTR_EXIT_INSTR_OFFSETS
	.align		4
        /*0040*/ 	.byte	0x04, 0x1c
        /*0042*/ 	.short	(.L_1827 - .L_1826)


	//   ....[0]....
.L_1826:
        /*0044*/ 	.word	0x00000080


	//----- nvinfo : EIATTR_MAX_THREADS
	.align		4
.L_1827:
        /*0048*/ 	.byte	0x04, 0x05
        /*004a*/ 	.short	(.L_1829 - .L_1828)
.L_1828:
        /*004c*/ 	.word	0x0000001c
        /*0050*/ 	.word	0x00000001
        /*0054*/ 	.word	0x00000001
.L_1829:


//--------------------- .nv.info.tvmgen_default_fused_nn_dense_add_tanh_1_kernel --------------------------
	.section	.nv.info.tvmgen_default_fused_nn_dense_add_tanh_1_kernel,"",@"SHT_CUDA_INFO"
	.align	4


	//----- nvinfo : EIATTR_CUDA_API_VERSION
	.align		4
        /*0000*/ 	.byte	0x04, 0x37
        /*0002*/ 	.short	(.L_1831 - .L_1830)
.L_1830:
        /*0004*/ 	.word	0x00000073


	//----- nvinfo : EIATTR_SW2861232_WAR
	.align		4
.L_1831:
        /*0008*/ 	.byte	0x01, 0x35
	.zero		2


	//----- nvinfo : EIATTR_PARAM_CBANK
	.align		4
        /*000c*/ 	.byte	0x04, 0x0a
        /*000e*/ 	.short	(.L_1833 - .L_1832)
	.align		4
.L_1832:
        /*0010*/ 	.word	index@(.nv.constant0.tvmgen_default_fused_nn_dense_add_tanh_1_kernel)
        /*0014*/ 	.short	0x0160
        /*0016*/ 	.short	0x0020


	//----- nvinfo : EIATTR_CBANK_PARAM_SIZE
	.align		4
.L_1833:
        /*0018*/ 	.byte	0x03, 0x19
        /*001a*/ 	.short	0x0020


	//----- nvinfo : EIATTR_KPARAM_INFO
	.align		4
        /*001c*/ 	.byte	0x04, 0x17
        /*001e*/ 	.short	(.L_1835 - .L_1834)
.L_1834:
        /*0020*/ 	.word	0x00000000
        /*0024*/ 	.short	0x0003
        /*0026*/ 	.short	0x0018
        /*0028*/ 	.byte	0x00, 0xf0, 0x21, 0x00


	//----- nvinfo : EIATTR_KPARAM_INFO
	.align		4
.L_1835:
        /*002c*/ 	.byte	0x04, 0x17
        /*002e*/ 	.short	(.L_1837 - .L_1836)
.L_1836:
        /*0030*/ 	.word	0x00000000
        /*0034*/ 	.short	0x0002
        /*0036*/ 	.short	0x0010
        /*0038*/ 	.byte	0x00, 0xf0, 0x21, 0x00


	//----- nvinfo : EIATTR_KPARAM_INFO
	.align		4
.L_1837:
        /*003c*/ 	.byte	0x04, 0x17
        /*003e*/ 	.short	(.L_1839 - .L_1838)
.L_1838:
        /*0040*/ 	.word	0x00000000
        /*0044*/ 	.short	0x0001
        /*0046*/ 	.short	0x0008
        /*0048*/ 	.byte	0x00, 0xf0, 0x21, 0x00


	//----- nvinfo : EIATTR_KPARAM_INFO
	.align		4
.L_1839:
        /*004c*/ 	.byte	0x04, 0x17
        /*004e*/ 	.short	(.L_1841 - .L_1840)
.L_1840:
        /*0050*/ 	.word	0x00000000
        /*0054*/ 	.short	0x0000
        /*0056*/ 	.short	0x0000
        /*0058*/ 	.byte	0x00, 0xf0, 0x21, 0x00


	//----- nvinfo : EIATTR_MAXREG_COUNT
	.align		4
.L_1841:
        /*005c*/ 	.byte	0x03, 0x1b
        /*005e*/ 	.short	0x00ff


	//----- nvinfo : EIATTR_COOP_GROUP_INSTR_OFFSETS
	.align		4
        /*0060*/ 	.byte	0x04, 0x28
        /*0062*/ 	.short	(.L_1843 - .L_1842)


	//   ....[0]....
.L_1842:
        /*0064*/ 	.word	0x00000100


	//   ....[1]....
        /*0068*/ 	.word	0x00000120


	//   ....[2]....
        /*006c*/ 	.word	0x00000140


	//   ....[3]....
        /*0070*/ 	.word	0x00000160


	//   ....[4]....
        /*0074*/ 	.word	0x00000180


	//   ....[5]....
        /*0078*/ 	.word	0x000001f0


	//----- nvinfo : EIATTR_EXIT_INSTR_OFFSETS
	.align		4
.L_1843:
        /*007c*/ 	.byte	0x04, 0x1c
        /*007e*/ 	.short	(.L_1845 - .L_1844)


	//   ....[0]....
.L_1844:
        /*0080*/ 	.word	0x00000260


	//   ....[1]....
        /*0084*/ 	.word	0x00000400


	//----- nvinfo : EIATTR_MAX_THREADS
	.align		4
.L_1845:
        /*0088*/ 	.byte	0x04, 0x05
        /*008a*/ 	.short	(.L_1847 - .L_1846)
.L_1846:
        /*008c*/ 	.word	0x00000040
        /*0090*/ 	.word	0x00000001
        /*0094*/ 	.word	0x00000001
.L_1847:


//--------------------- .nv.info.tvmgen_default_fused_squeeze_24_kernel --------------------------
	.section	.nv.info.tvmgen_default_fused_squeeze_24_kernel,"",@"SHT_CUDA_INFO"
	.align	4


	//----- nvinfo : EIATTR_CUDA_API_VERSION
	.align		4
        /*0000*/ 	.byte	0x04, 0x37
        /*0002*/ 	.short	(.L_1849 - .L_1848)
.L_1848:
        /*0004*/ 	.word	0x00000073


	//----- nvinfo : EIATTR_SW2861232_WAR
	.align		4
.L_1849:
        /*0008*/ 	.byte	0x01, 0x35
	.zero		2


	//----- nvinfo : EIATTR_PARAM_CBANK
	.align		4
        /*000c*/ 	.byte	0x04, 0x0a
        /*000e*/ 	.short	(.L_1851 - .L_1850)
	.align		4
.L_1850:
        /*0010*/ 	.word	index@(.nv.constant0.tvmgen_default_fused_squeeze_24_kernel)
        /*0014*/ 	.short	0x0160
        /*0016*/ 	.short	0x0010


	//----- nvinfo : EIATTR_CBANK_PARAM_SIZE
	.align		4
.L_1851:
        /*0018*/ 	.byte	0x03, 0x19
        /*001a*/ 	.short	0x0010


	//----- nvinfo : EIATTR_KPARAM_INFO
	.align		4
        /*001c*/ 	.byte	0x04, 0x17
        /*001e*/ 	.short	(.L_1853 - .L_1852)
.L_1852:
        /*0020*/ 	.word	0x00000000
        /*0024*/ 	.short	0x0001
        /*0026*/ 	.short	0x0008
        /*0028*/ 	.byte	0x00, 0xf0, 0x21, 0x00


	//----- nvinfo : EIATTR_KPARAM_INFO
	.align		4
.L_1853:
        /*002c*/ 	.byte	0x04, 0x17
        /*002e*/ 	.short	(.L_1855 - .L_1854)
.L_1854:
        /*0030*/ 	.word	0x00000000
        /*0034*/ 	.short	0x0000
        /*0036*/ 	.short	0x0000
        /*0038*/ 	.byte	0x00, 0xf0, 0x21, 0x00


	//----- nvinfo : EIATTR_MAXREG_COUNT
	.align		4
.L_1855:
        /*003c*/ 	.byte	0x03, 0x1b
        /*003e*/ 	.short	0x00ff


	//----- nvinfo : EIATTR_EXIT_INSTR_OFFSETS
	.align		4
        /*0040*/ 	.byte	0x04, 0x1c
        /*0042*/ 	.short	(.L_1857 - .L_1856)


	//   ....[0]....
.L_1856:
        /*0044*/ 	.word	0x00000080


	//----- nvinfo : EIATTR_MAX_THREADS
	.align		4
.L_1857:
        /*0048*/ 	.byte	0x04, 0x05
        /*004a*/ 	.short	(.L_1859 - .L_1858)
.L_1858:
        /*004c*/ 	.word	0x0000001c
        /*0050*/ 	.word	0x00000001
        /*0054*/ 	.word	0x00000001
.L_1859:


//--------------------- .nv.info.tvmgen_default_fused_squeeze_1_kernel --------------------------
	.section	.nv.info.tvmgen_default_fused_squeeze_1_kernel,"",@"SHT_CUDA_INFO"
	.align	4


	//----- nvinfo : EIATTR_CUDA_API_VERSION
	.align		4
        /*0000*/ 	.byte	0x04, 0x37
        /*0002*/ 	.short	(.L_1861 - .L_1860)
.L_1860:
        /*0004*/ 	.word	0x00000073


	//----- nvinfo : EIATTR_SW2861232_WAR
	.align		4
.L_1861:
        /*0008*/ 	.byte	0x01, 0x35
	.zero		2


	//----- nvinfo : EIATTR_PARAM_CBANK
	.align		4
        /*000c*/ 	.byte	0x04, 0x0a
        /*000e*/ 	.short	(.L_1863 - .L_1862)
	.align		4
.L_1862:
        /*0010*/ 	.word	index@(.nv.constant0.tvmgen_default_fused_squeeze_1_kernel)
        /*0014*/ 	.short	0x0160
        /*0016*/ 	.short	0x0010


	//----- nvinfo : EIATTR_CBANK_PARAM_SIZE
	.align		4
.L_1863:
        /*0018*/ 	.byte	0x03, 0x19
        /*001a*/ 	.short	0x0010


	//----- nvinfo : EIATTR_KPARAM_INFO
	.align		4
        /*001c*/ 	.byte	0x04, 0x17
        /*001e*/ 	.short	(.L_1865 - .L_1864)
.L_1864:
        /*0020*/ 	.word	0x00000000
        /*0024*/ 	.short	0x0001
        /*0026*/ 	.short	0x0008
        /*0028*/ 	.byte	0x00, 0xf0, 0x21, 0x00


	//----- nvinfo : EIATTR_KPARAM_INFO
	.align		4
.L_1865:
        /*002c*/ 	.byte	0x04, 0x17
        /*002e*/ 	.short	(.L_1867 - .L_1866)
.L_1866:
        /*0030*/ 	.word	0x00000000
        /*0034*/ 	.short	0x0000
        /*0036*/ 	.short	0x0000
        /*0038*/ 	.byte	0x00, 0xf0, 0x21, 0x00


	//----- nvinfo : EIATTR_MAXREG_COUNT
	.align		4
.L_1867:
        /*003c*/ 	.byte	0x03, 0x1b
        /*003e*/ 	.short	0x00ff


	//----- nvinfo : EIATTR_EXIT_INSTR_OFFSETS
	.align		4
        /*0040*/ 	.byte	0x04, 0x1c
        /*0042*/ 	.short	(.L_1869 - .L_1868)


	//   ....[0]....
.L_1868:
        /*0044*/ 	.word	0x00000080


	//----- nvinfo : EIATTR_MAX_THREADS
	.align		4
.L_1869:
        /*0048*/ 	.byte	0x04, 0x05
        /*004a*/ 	.short	(.L_1871 - .L_1870)
.L_1870:
        /*004c*/ 	.word	0x0000001c
        /*0050*/ 	.word	0x00000001
        /*0054*/ 	.word	0x00000001
.L_1871:


//--------------------- .nv.info.tvmgen_default_fused_squeeze_3_kernel --------------------------
	.section	.nv.info.tvmgen_default_fused_squeeze_3_kernel,"",@"SHT_CUDA_INFO"
	.align	4


	//----- nvinfo : EIATTR_CUDA_API_VERSION
	.align		4
        /*0000*/ 	.byte	0x04, 0x37
        /*0002*/ 	.short	(.L_1873 - .L_1872)
.L_1872:
        /*0004*/ 	.word	0x00000073


	//----- nvinfo : EIATTR_SW2861232_WAR
	.align		4
.L_1873:
        /*0008*/ 	.byte	0x01, 0x35
	.zero		2


	//----- nvinfo : EIATTR_PARAM_CBANK
	.align		4
        /*000c*/ 	.byte	0x04, 0x0a
        /*000e*/ 	.short	(.L_1875 - .L_1874)
	.align		4
.L_1874:
        /*0010*/ 	.word	index@(.nv.constant0.tvmgen_default_fused_squeeze_3_kernel)
        /*0014*/ 	.short	0x0160
        /*0016*/ 	.short	0x0010


	//----- nvinfo : EIATTR_CBANK_PARAM_SIZE
	.align		4
.L_1875:
        /*0018*/ 	.byte	0x03, 0x19
        /*001a*/ 	.short	0x0010


	//----- nvinfo : EIATTR_KPARAM_INFO
	.align		4
        /*001c*/ 	.byte	0x04, 0x17
        /*001e*/ 	.short	(.L_1877 - .L_1876)
.L_1876:
        /*0020*/ 	.word	0x00000000
        /*0024*/ 	.short	0x0001
        /*0026*/ 	.short	0x0008
        /*0028*/ 	.byte	0x00, 0xf0, 0x21, 0x00


	//----- nvinfo : EIATTR_KPARAM_INFO
	.align		4
.L_1877:
        /*002c*/ 	.byte	0x04, 0x17
        /*002e*/ 	.short	(.L_1879 - .L_1878)
.L_1878:
        /*0030*/ 	.word	0x00000000
        /*0034*/ 	.short	0x0000
        /*0036*/ 	.short	0x0000
        /*0038*/ 	.byte	0x00, 0xf0, 0x21, 0x00


	//----- nvinfo : EIATTR_MAXREG_COUNT
	.align		4
.L_1879:
        /*003c*/ 	.byte	0x03, 0x1b
        /*003e*/ 	.short	0x00ff


	//----- nvinfo : EIATTR_EXIT_INSTR_OFFSETS
	.align		4
        /*0040*/ 	.byte	0x04, 0x1c
        /*0042*/ 	.short	(.L_1881 - .L_1880)


	//   ....[0]....
.L_1880:
        /*0044*/ 	.word	0x00000080


	//----- nvinfo : EIATTR_MAX_THREADS
	.align		4
.L_1881:
        /*0048*/ 	.byte	0x04, 0x05
        /*004a*/ 	.short	(.L_1883 - .L_1882)
.L_1882:
        /*004c*/ 	.word	0x0000001c
        /*0050*/ 	.word	0x00000001
        /*0054*/ 	.word	0x00000001
.L_1883:


//--------------------- .nv.info.tvmgen_default_fused_stack_expand_dims_squeeze_split_kernel_16 --------------------------
	.section	.nv.info.tvmgen_default_fused_stack_expand_dims_squeeze_split_kernel_16,"",@"SHT_CUDA_INFO"
	.align	4


	//----- nvinfo : EIATTR_CUDA_API_VERSION
	.align		4
        /*0000*/ 	.byte	0x04, 0x37
        /*0002*/ 	.short	(.L_1885 - .L_1884)
.L_1884:
        /*0004*/ 	.word	0x00000073


	//----- nvinfo : EIATTR_SW2861232_WAR
	.align		4
.L_1885:
        /*0008*/ 	.byte	0x01, 0x35
	.zero		2


	//----- nvinfo : EIATTR_PARAM_CBANK
	.align		4
        /*000c*/ 	.byte	0x04, 0x0a
        /*000e*/ 	.short	(.L_1887 - .L_1886)
	.align		4
.L_1886:
        /*0010*/ 	.word	index@(.nv.constant0.tvmgen_default_fused_stack_expand_dims_squeeze_split_kernel_16)
        /*0014*/ 	.short	0x0160
        /*0016*/ 	.short	0x0010


	//----- nvinfo : EIATTR_CBANK_PARAM_SIZE
	.align		4
.L_1887:
        /*0018*/ 	.byte	0x03, 0x19
        /*001a*/ 	.short	0x0010


	//----- nvinfo : EIATTR_KPARAM_INFO
	.align		4
        /*001c*/ 	.byte	0x04, 0x17
        /*001e*/ 	.short	(.L_1889 - .L_1888)
.L_1888:
        /*0020*/ 	.word	0x00000000
        /*0024*/ 	.short	0x0001
        /*0026*/ 	.short	0x0008
        /*0028*/ 	.byte	0x00, 0xf0, 0x21, 0x00


	//----- nvinfo : EIATTR_KPARAM_INFO
	.align		4
.L_1889:
        /*002c*/ 	.byte	0x04, 0x17
        /*002e*/ 	.short	(.L_1891 - .L_1890)
.L_1890:
        /*0030*/ 	.word	0x00000000
        /*0034*/ 	.short	0x0000
        /*0036*/ 	.short	0x0000
        /*0038*/ 	.byte	0x00, 0xf0, 0x21, 0x00


	//----- nvinfo : EIATTR_MAXREG_COUNT
	.align		4
.L_1891:
        /*003c*/ 	.byte	0x03, 0x1b
        /*003e*/ 	.short	0x00ff


	//----- nvinfo : EIATTR_EXIT_INSTR_OFFSETS
	.align		4
        /*0040*/ 	.byte	0x04, 0x1c
        /*0042*/ 	.short	(.L_1893 - .L_1892)


	//   ....[0]....
.L_1892:
        /*0044*/ 	.word	0x00000080


	//----- nvinfo : EIATTR_MAX_THREADS
	.align		4
.L_1893:
        /*0048*/ 	.byte	0x04, 0x05
        /*004a*/ 	.short	(.L_1895 - .L_1894)
.L_1894:
        /*004c*/ 	.word	0x00000080
        /*0050*/ 	.word	0x00000001
        /*0054*/ 	.word	0x00000001
.L_1895:


//--------------------- .nv.info.tvmgen_default_fused_squeeze_20_kernel --------------------------
	.section	.nv.info.tvmgen_default_fused_squeeze_20_kernel,"",@"SHT_CUDA_INFO"
	.align	4


	//----- nvinfo : EIATTR_CUDA_API_VERSION
	.align		4
        /*0000*/ 	.byte	0x04, 0x37
        /*0002*/ 	.short	(.L_1897 - .L_1896)
.L_1896:
        /*0004*/ 	.word	0x00000073


	//----- nvinfo : EIATTR_SW2861232_WAR
	.align		4
.L_1897:
        /*0008*/ 	.byte	0x01, 0x35
	.zero		2


	//----- nvinfo : EIATTR_PARAM_CBANK
	.align		4
        /*000c*/ 	.byte	0x04, 0x0a
        /*000e*/ 	.short	(.L_1899 - .L_1898)
	.align		4
.L_1898:
        /*0010*/ 	.word	index@(.nv.constant0.tvmgen_default_fused_squeeze_20_kernel)
        /*0014*/ 	.short	0x0160
        /*0016*/ 	.short	0x0010


	//----- nvinfo : EIATTR_CBANK_PARAM_SIZE
	.align		4
.L_1899:
        /*0018*/ 	.byte	0x03, 0x19
        /*001a*/ 	.short	0x0010


	//----- nvinfo : EIATTR_KPARAM_INFO
	.align		4
        /*001c*/ 	.byte	0x04, 0x17
        /*001e*/ 	.short	(.L_1901 - .L_1900)
.L_1900:
        /*0020*/ 	.word	0x00000000
        /*0024*/ 	.short	0x0001
        /*0026*/ 	.short	0x0008
        /*0028*/ 	.byte	0x00, 0xf0, 0x21, 0x00


	//----- nvinfo : EIATTR_KPARAM_INFO
	.align		4
.L_1901:
        /*002c*/ 	.byte	0x04, 0x17
        /*002e*/ 	.short	(.L_1903 - .L_1902)
.L_1902:
        /*0030*/ 	.word	0x00000000
        /*0034*/ 	.short	0x0000
        /*0036*/ 	.short	0x0000
        /*0038*/ 	.byte	0x00, 0xf0, 0x21, 0x00


	//----- nvinfo : EIATTR_MAXREG_COUNT
	.align		4
.L_1903:
        /*003c*/ 	.byte	0x03, 0x1b
        /*003e*/ 	.short	0x00ff


	//----- nvinfo : EIATTR_EXIT_INSTR_OFFSETS
	.align		4
        /*0040*/ 	.byte	0x04, 0x1c
        /*0042*/ 	.short	(.L_1905 - .L_1904)


	//   ....[0]....
.L_1904:
        /*0044*/ 	.word	0x00000080


	//----- nvinfo : EIATTR_MAX_THREADS
	.align		4
.L_1905:
        /*0048*/ 	.byte	0x04, 0x05
        /*004a*/ 	.short	(.L_1907 - .L_1906)
.L_1906:
        /*004c*/ 	.word	0x0000001c
        /*0050*/ 	.word	0x00000001
        /*0054*/ 	.word	0x00000001
.L_1907:


//--------------------- .nv.info.tvmgen_default_fused_squeeze_2_kernel --------------------------
	.section	.nv.info.tvmgen_default_fused_squeeze_2_kernel,"",@"SHT_CUDA_INFO"
	.align	4


	//----- nvinfo : EIATTR_CUDA_API_VERSION
	.align		4
        /*0000*/ 	.byte	0x04, 0x37
        /*0002*/ 	.short	(.L_1909 - .L_1908)
.L_1908:
        /*0004*/ 	.word	0x00000073


	//----- nvinfo : EIATTR_SW2861232_WAR
	.align		4
.L_1909:
        /*0008*/ 	.byte	0x01, 0x35
	.zero		2


	//----- nvinfo : EIATTR_PARAM_CBANK
	.align		4
        /*000c*/ 	.byte	0x04, 0x0a
        /*000e*/ 	.short	(.L_1911 - .L_1910)
	.align		4
.L_1910:
        /*0010*/ 	.word	index@(.nv.constant0.tvmgen_default_fused_squeeze_2_kernel)
        /*0014*/ 	.short	0x0160
        /*0016*/ 	.short	0x0010


	//----- nvinfo : EIATTR_CBANK_PARAM_SIZE
	.align		4
.L_1911:
        /*0018*/ 	.byte	0x03, 0x19
        /*001a*/ 	.short	0x0010


	//----- nvinfo : EIATTR_KPARAM_INFO
	.align		4
        /*001c*/ 	.byte	0x04, 0x17
        /*001e*/ 	.short	(.L_1913 - .L_1912)
.L_1912:
        /*0020*/ 	.word	0x00000000
        /*0024*/ 	.short	0x0001
        /*0026*/ 	.short	0x0008
        /*0028*/ 	.byte	0x00, 0xf0, 0x21, 0x00


	//----- nvinfo : EIATTR_KPARAM_INFO
	.align		4
.L_1913:
        /*002c*/ 	.byte	0x04, 0x17
        /*002e*/ 	.short	(.L_1915 - .L_1914)
.L_1914:
        /*0030*/ 	.word	0x00000000
        /*0034*/ 	.short	0x0000
        /*0036*/ 	.short	0x0000
        /*0038*/ 	.byte	0x00, 0xf0, 0x21, 0x00


	//----- nvinfo : EIATTR_MAXREG_COUNT
	.align		4
.L_1915:
        /*003c*/ 	.byte	0x03, 0x1b
        /*003e*/ 	.short	0x00ff


	//----- nvinfo : EIATTR_EXIT_INSTR_OFFSETS
	.align		4
        /*0040*/ 	.byte	0x04, 0x1c
        /*0042*/ 	.short	(.L_1917 - .L_1916)


	//   ....[0]....
.L_1916:
        /*0044*/ 	.word	0x00000080


	//----- nvinfo : EIATTR_MAX_THREADS
	.align		4
.L_1917:
        /*0048*/ 	.byte	0x04, 0x05
        /*004a*/ 	.short	(.L_1919 - .L_1918)
.L_1918:
        /*004c*/ 	.word	0x0000001c
        /*0050*/ 	.word	0x00000001
        /*0054*/ 	.word	0x00000001
.L_1919:


//--------------------- .nv.info.tvmgen_default_fused_squeeze_50_kernel --------------------------
	.section	.nv.info.tvmgen_default_fused_squeeze_50_kernel,"",@"SHT_CUDA_INFO"
	.align	4


	//----- nvinfo : EIATTR_CUDA_API_VERSION
	.align		4
        /*0000*/ 	.byte	0x04, 0x37
        /*0002*/ 	.short	(.L_1921 - .L_1920)
.L_1920:
        /*0004*/ 	.word	0x00000073


	//----- nvinfo : EIATTR_SW2861232_WAR
	.align		4
.L_1921:
        /*0008*/ 	.byte	0x01, 0x35
	.zero		2


	//----- nvinfo : EIATTR_PARAM_CBANK
	.align		4
        /*000c*/ 	.byte	0x04, 0x0a
        /*000e*/ 	.short	(.L_1923 - .L_1922)
	.align		4
.L_1922:
        /*0010*/ 	.word	index@(.nv.constant0.tvmgen_default_fused_squeeze_50_kernel)
        /*0014*/ 	.short	0x0160
        /*0016*/ 	.short	0x0010


	//----- nvinfo : EIATTR_CBANK_PARAM_SIZE
	.align		4
.L_1923:
        /*0018*/ 	.byte	0x03, 0x19
        /*001a*/ 	.short	0x0010


	//----- nvinfo : EIATTR_KPARAM_INFO
	.align		4
        /*001c*/ 	.byte	0x04, 0x17
        /*001e*/ 	.short	(.L_1925 - .L_1924)
.L_1924:
        /*0020*/ 	.word	0x00000000
        /*0024*/ 	.short	0x0001
        /*0026*/ 	.short	0x0008
        /*0028*/ 	.byte	0x00, 0xf0, 0x21, 0x00


	//----- nvinfo : EIATTR_KPARAM_INFO
	.align		4
.L_1925:
        /*002c*/ 	.byte	0x04, 0x17
        /*002e*/ 	.short	(.L_1927 - .L_1926)
.L_1926:
        /*0030*/ 	.word	0x00000000
        /*0034*/ 	.short	0x0000
        /*0036*/ 	.short	0x0000
        /*0038*/ 	.byte	0x00, 0xf0, 0x21, 0x00


	//----- nvinfo : EIATTR_MAXREG_COUNT
	.align		4
.L_1927:
        /*003c*/ 	.byte	0x03, 0x1b
        /*003e*/ 	.short	0x00ff


	//----- nvinfo : EIATTR_EXIT_INSTR_OFFSETS
	.align		4
        /*0040*/ 	.byte	0x04, 0x1c
        /*0042*/ 	.short	(.L_1929 - .L_1928)


	//   ....[0]....
.L_1928:
        /*0044*/ 	.word	0x00000080


	//----- nvinfo : EIATTR_MAX_THREADS
	.align		4
.L_1929:
        /*0048*/ 	.byte	0x04, 0x05
        /*004a*/ 	.short	(.L_1931 - .L_1930)
.L_1930:
        /*004c*/ 	.word	0x00000080
        /*0050*/ 	.word	0x00000001
        /*0054*/ 	.word	0x00000001
.L_1931:


//--------------------- .nv.info.tvmgen_default_fused_squeeze_17_kernel --------------------------
	.section	.nv.info.tvmgen_default_fused_squeeze_17_kernel,"",@"SHT_CUDA_INFO"
	.align	4


	//----- nvinfo : EIATTR_CUDA_API_VERSION
	.align		4
        /*0000*/ 	.byte	0x04, 0x37
        /*0002*/ 	.short	(.L_1933 - .L_1932)
.L_1932:
        /*0004*/ 	.word	0x00000073


	//----- nvinfo : EIATTR_SW2861232_WAR
	.align		4
.L_1933:
        /*0008*/ 	.byte	0x01, 0x35
	.zero		2


	//----- nvinfo : EIATTR_PARAM_CBANK
	.align		4
        /*000c*/ 	.byte	0x04, 0x0a
        /*000e*/ 	.short	(.L_1935 - .L_1934)
	.align		4
.L_1934:
        /*0010*/ 	.word	index@(.nv.constant0.tvmgen_default_fused_squeeze_17_kernel)
        /*0014*/ 	.short	0x0160
        /*0016*/ 	.short	0x0010


	//----- nvinfo : EIATTR_CBANK_PARAM_SIZE
	.align		4
.L_1935:
        /*0018*/ 	.byte	0x03, 0x19
        /*001a*/ 	.short	0x0010


	//----- nvinfo : EIATTR_KPARAM_INFO
	.align		4
        /*001c*/ 	.byte	0x04, 0x17
        /*001e*/ 	.short	(.L_1937 - .L_1936)
.L_1936:
        /*0020*/ 	.word	0x00000000
        /*0024*/ 	.short	0x0001
        /*0026*/ 	.short	0x0008
        /*0028*/ 	.byte	0x00, 0xf0, 0x21, 0x00


	//----- nvinfo : EIATTR_KPARAM_INFO
	.align		4
.L_1937:
        /*002c*/ 	.byte	0x04, 0x17
        /*002e*/ 	.short	(.L_1939 - .L_1938)
.L_1938:
        /*0030*/ 	.word	0x00000000
        /*0034*/ 	.short	0x0000
        /*0036*/ 	.short	0x0000
        /*0038*/ 	.byte	0x00, 0xf0, 0x21, 0x00


	//----- nvinfo : EIATTR_MAXREG_COUNT
	.align		4
.L_1939:
        /*003c*/ 	.byte	0x03, 0x1b
        /*003e*/ 	.short	0x00ff


	//----- nvinfo : EIATTR_EXIT_INSTR_OFFSETS
	.align		4
        /*0040*/ 	.byte	0x04, 0x1c
        /*0042*/ 	.short	(.L_1941 - .L_1940)


	//   ....[0]....
.L_1940:
        /*0044*/ 	.word	0x00000080


	//----- nvinfo : EIATTR_MAX_THREADS
	.align		4
.L_1941:
        /*0048*/ 	.byte	0x04, 0x05
        /*004a*/ 	.short	(.L_1943 - .L_1942)
.L_1942:
        /*004c*/ 	.word	0x0000001c
        /*0050*/ 	.word	0x00000001
        /*0054*/ 	.word	0x00000001
.L_1943:


//--------------------- .nv.info.tvmgen_default_fused_squeeze_42_kernel --------------------------
	.section	.nv.info.tvmgen_default_fused_squeeze_42_kernel,"",@"SHT_CUDA_INFO"
	.align	4


	//----- nvinfo : EIATTR_CUDA_API_VERSION
	.align		4
        /*0000*/ 	.byte	0x04, 0x37
        /*0002*/ 	.short	(.L_1945 - .L_1944)
.L_1944:
        /*0004*/ 	.word	0x00000073


	//----- nvinfo : EIATTR_SW2861232_WAR
	.align		4
.L_1945:
        /*0008*/ 	.byte	0x01, 0x35
	.zero		2


	//----- nvinfo : EIATTR_PARAM_CBANK
	.align		4
        /*000c*/ 	.byte	0x04, 0x0a
        /*000e*/ 	.short	(.L_1947 - .L_1946)
	.align		4
.L_1946:
        /*0010*/ 	.word	index@(.nv.constant0.tvmgen_default_fused_squeeze_42_kernel)
        /*0014*/ 	.short	0x0160
        /*0016*/ 	.short	0x0010


	//----- nvinfo : EIATTR_CBANK_PARAM_SIZE
	.align		4
.L_1947:
        /*0018*/ 	.byte	0x03, 0x19
        /*001a*/ 	.short	0x0010


	//----- nvinfo : EIATTR_KPARAM_INFO
	.align		4
        /*001c*/ 	.byte	0x04, 0x17
        /*001e*/ 	.short	(.L_1949 - .L_1948)
.L_1948:
        /*0020*/ 	.word	0x00000000
        /*0024*/ 	.short	0x0001
        /*0026*/ 	.short	0x0008
        /*0028*/ 	.byte	0x00, 0xf0, 0x21, 0x00


	//----- nvinfo : EIATTR_KPARAM_INFO
	.align		4
.L_1949:
        /*002c*/ 	.byte	0x04, 0x17
        /*002e*/ 	.short	(.L_1951 - .L_1950)
.L_1950:
        /*0030*/ 	.word	0x00000000
        /*0034*/ 	.short	0x0000
        /*0036*/ 	.short	0x0000
        /*0038*/ 	.byte	0x00, 0xf0, 0x21, 0x00


	//----- nvinfo : EIATTR_MAXREG_COUNT
	.align		4
.L_1951:
        /*003c*/ 	.byte	0x03, 0x1b
        /*003e*/ 	.short	0x00ff


	//----- nvinfo : EIATTR_EXIT_INSTR_OFFSETS
	.align		4
        /*0040*/ 	.byte	0x04, 0x1c
        /*0042*/ 	.short	(.L_1953 - .L_1952)


	//   ....[0]....
.L_1952:
        /*0044*/ 	.word	0x00000080


	//----- nvinfo : EIATTR_MAX_THREADS
	.align		4
.L_1953:
        /*0048*/ 	.byte	0x04, 0x05
        /*004a*/ 	.short	(.L_1955 - .L_1954)
.L_1954:
        /*004c*/ 	.word	0x00000080
        /*0050*/ 	.word	0x00000001
        /*0054*/ 	.word	0x00000001
.L_1955:


//--------------------- .nv.info.tvmgen_default_fused_squeeze_12_kernel --------------------------
	.section	.nv.info.tvmgen_default_fused_squeeze_12_kernel,"",@"SHT_CUDA_INFO"
	.align	4


	//----- nvinfo : EIATTR_CUDA_API_VERSION
	.align		4
        /*0000*/ 	.byte	0x04, 0x37
        /*0002*/ 	.short	(.L_1957 - .L_1956)
.L_1956:
        /*0004*/ 	.word	0x00000073


	//----- nvinfo : EIATTR_SW2861232_WAR
	.align		4
.L_1957:
        /*0008*/ 	.byte	0x01, 0x35
	.zero		2


	//----- nvinfo : EIATTR_PARAM_CBANK
	.align		4
        /*000c*/ 	.byte	0x04, 0x0a
        /*000e*/ 	.short	(.L_1959 - .L_1958)
	.align		4
.L_1958:
        /*0010*/ 	.word	index@(.nv.constant0.tvmgen_default_fused_squeeze_12_kernel)
        /*0014*/ 	.short	0x0160
        /*0016*/ 	.short	0x0010


	//----- nvinfo : EIATTR_CBANK_PARAM_SIZE
	.align		4
.L_1959:
        /*0018*/ 	.byte	0x03, 0x19
        /*001a*/ 	.short	0x0010


	//----- nvinfo : EIATTR_KPARAM_INFO
	.align		4
        /*001c*/ 	.byte	0x04, 0x17
        /*001e*/ 	.short	(.L_1961 - .L_1960)
.L_1960:
        /*0020*/ 	.word	0x00000000
        /*0024*/ 	.short	0x0001
        /*0026*/ 	.short	0x0008
        /*0028*/ 	.byte	0x00, 0xf0, 0x21, 0x00


	//----- nvinfo : EIATTR_KPARAM_INFO
	.align		4
.L_1961:
        /*002c*/ 	.byte	0x04, 0x17
        /*002e*/ 	.short	(.L_1963 - .L_1962)
.L_1962:
        /*0030*/ 	.word	0x00000000
        /*0034*/ 	.short	0x0000
        /*0036*/ 	.short	0x0000
        /*0038*/ 	.byte	0x00, 0xf0, 0x21, 0x00


	//----- nvinfo : EIATTR_MAXREG_COUNT
	.align		4
.L_1963:
        /*003c*/ 	.byte	0x03, 0x1b
        /*003e*/ 	.short	0x00ff


	//----- nvinfo : EIATTR_EXIT_INSTR_OFFSETS
	.align		4
        /*0040*/ 	.byte	0x04, 0x1c
        /*0042*/ 	.short	(.L_1965 - .L_1964)


	//   ....[0]....
.L_1964:
        /*0044*/ 	.word	0x00000080


	//----- nvinfo : EIATTR_MAX_THREADS
	.align		4
.L_1965:
        /*0048*/ 	.byte	0x04, 0x05
        /*004a*/ 	.short	(.L_1967 - .L_1966)
.L_1966:
        /*004c*/ 	.word	0x0000001c
        /*0050*/ 	.word	0x00000001
        /*0054*/ 	.word	0x00000001
.L_1967:


//--------------------- .nv.info.tvmgen_default_fused_stack_expand_dims_squeeze_split_kernel_6 --------------------------
	.section	.nv.info.tvmgen_default_fused_stack_expand_dims_squeeze_split_kernel_6,"",@"SHT_CUDA_INFO"
	.align	4


	//----- nvinfo : EIATTR_CUDA_API_VERSION
	.align		4
        /*0000*/ 	.byte	0x04, 0x37
        /*0002*/ 	.short	(.L_1969 - .L_1968)
.L_1968:
        /*0004*/ 	.word	0x00000073


	//----- nvinfo : EIATTR_SW2861232_WAR
	.align		4
.L_1969:
        /*0008*/ 	.byte	0x01, 0x35
	.zero		2


	//----- nvinfo : EIATTR_PARAM_CBANK
	.align		4
        /*000c*/ 	.byte	0x04, 0x0a
        /*000e*/ 	.short	(.L_1971 - .L_1970)
	.align		4
.L_1970:
        /*0010*/ 	.word	index@(.nv.constant0.tvmgen_default_fused_stack_expand_dims_squeeze_split_kernel_6)
        /*0014*/ 	.short	0x0160
        /*0016*/ 	.short	0x0010


	//----- nvinfo : EIATTR_CBANK_PARAM_SIZE
	.align		4
.L_1971:
        /*0018*/ 	.byte	0x03, 0x19
        /*001a*/ 	.short	0x0010


	//----- nvinfo : EIATTR_KPARAM_INFO
	.align		4
        /*001c*/ 	.byte	0x04, 0x17
        /*001e*/ 	.short	(.L_1973 - .L_1972)
.L_1972:
        /*0020*/ 	.word	0x00000000
        /*0024*/ 	.short	0x0001
        /*0026*/ 	.short	0x0008
        /*0028*/ 	.byte	0x00, 0xf0, 0x21, 0x00


	//----- nvinfo : EIATTR_KPARAM_INFO
	.align		4
.L_1973:
        /*002c*/ 	.byte	0x04, 0x17
        /*002e*/ 	.short	(.L_1975 - .L_1974)
.L_1974:
        /*0030*/ 	.word	0x00000000
        /*0034*/ 	.short	0x0000
        /*0036*/ 	.short	0x0000
        /*0038*/ 	.byte	0x00, 0xf0, 0x21, 0x00


	//----- nvinfo : EIATTR_MAXREG_COUNT
	.align		4
.L_1975:
        /*003c*/ 	.byte	0x03, 0x1b
        /*003e*/ 	.short	0x00ff


	//----- nvinfo : EIATTR_EXIT_INSTR_OFFSETS
	.align		4
        /*0040*/ 	.byte	0x04, 0x1c
        /*0042*/ 	.short	(.L_1977 - .L_1976)


	//   ....[0]....
.L_1976:
        /*0044*/ 	.word	0x00000080


	//----- nvinfo : EIATTR_MAX_THREADS
	.align		4
.L_1977:
        /*0048*/ 	.byte	0x04, 0x05
        /*004a*/ 	.short	(.L_1979 - .L_1978)
.L_1978:
        /*004c*/ 	.word	0x00000080
        /*0050*/ 	.word	0x00000001
        /*0054*/ 	.word	0x00000001
.L_1979:


//--------------------- .nv.info.tvmgen_default_fused_stack_expand_dims_squeeze_split_kernel_14 --------------------------
	.section	.nv.info.tvmgen_default_fused_stack_expand_dims_squeeze_split_kernel_14,"",@"SHT_CUDA_INFO"
	.align	4


	//----- nvinfo : EIATTR_CUDA_API_VERSION
	.align		4
        /*0000*/ 	.byte	0x04, 0x37
        /*0002*/ 	.short	(.L_1981 - .L_1980)
.L_1980:
        /*0004*/ 	.word	0x00000073


	//----- nvinfo : EIATTR_SW2861232_WAR
	.align		4
.L_1981:
        /*0008*/ 	.byte	0x01, 0x35
	.zero		2


	//----- nvinfo : EIATTR_PARAM_CBANK
	.align		4
        /*000c*/ 	.byte	0x04, 0x0a
        /*000e*/ 	.short	(.L_1983 - .L_1982)
	.align		4
.L_1982:
        /*0010*/ 	.word	index@(.nv.constant0.tvmgen_default_fused_stack_expand_dims_squeeze_split_kernel_14)
        /*0014*/ 	.short	0x0160
        /*0016*/ 	.short	0x0010


	//----- nvinfo : EIATTR_CBANK_PARAM_SIZE
	.align		4
.L_1983:
        /*0018*/ 	.byte	0x03, 0x19
        /*001a*/ 	.short	0x0010


	//----- nvinfo : EIATTR_KPARAM_INFO
	.align		4
        /*001c*/ 	.byte	0x04, 0x17
        /*001e*/ 	.short	(.L_1985 - .L_1984)
.L_1984:
        /*0020*/ 	.word	0x00000000
        /*0024*/ 	.short	0x0001
        /*0026*/ 	.short	0x0008
        /*0028*/ 	.byte	0x00, 0xf0, 0x21, 0x00


	//----- nvinfo : EIATTR_KPARAM_INFO
	.align		4
.L_1985:
        /*002c*/ 	.byte	0x04, 0x17
        /*002e*/ 	.short	(.L_1987 - .L_1986)
.L_1986:
        /*0030*/ 	.word	0x00000000
        /*0034*/ 	.short	0x0000
        /*0036*/ 	.short	0x0000
        /*0038*/ 	.byte	0x00, 0xf0, 0x21, 0x00


	//----- nvinfo : EIATTR_MAXREG_COUNT
	.align		4
.L_1987:
        /*003c*/ 	.byte	0x03, 0x1b
        /*003e*/ 	.short	0x00ff


	//----- nvinfo : EIATTR_EXIT_INSTR_OFFSETS
	.align		4
        /*0040*/ 	.byte	0x04, 0x1c
        /*0042*/ 	.short	(.L_1989 - .L_1988)


	//   ....[0]....
.L_1988:
        /*0044*/ 	.word	0x00000080


	//----- nvinfo : EIATTR_MAX_THREADS
	.align		4
.L_1989:
        /*0048*/ 	.byte	0x04, 0x05
        /*004a*/ 	.short	(.L_1991 - .L_1990)
.L_1990:
        /*004c*/ 	.word	0x00000080
        /*0050*/ 	.word	0x00000001
        /*0054*/ 	.word	0x00000001
.L_1991:


//--------------------- .nv.info.tvmgen_default_fused_squeeze_34_kernel --------------------------
	.section	.nv.info.tvmgen_default_fused_squeeze_34_kernel,"",@"SHT_CUDA_INFO"
	.align	4


	//----- nvinfo : EIATTR_CUDA_API_VERSION
	.align		4
        /*0000*/ 	.byte	0x04, 0x37
        /*0002*/ 	.short	(.L_1993 - .L_1992)
.L_1992:
        /*0004*/ 	.word	0x00000073


	//----- nvinfo : EIATTR_SW2861232_WAR
	.align		4
.L_1993:
        /*0008*/ 	.byte	0x01, 0x35
	.zero		2


	//----- nvinfo : EIATTR_PARAM_CBANK
	.align		4
        /*000c*/ 	.byte	0x04, 0x0a
        /*000e*/ 	.short	(.L_1995 - .L_1994)
	.align		4
.L_1994:
        /*0010*/ 	.word	index@(.nv.constant0.tvmgen_default_fused_squeeze_34_kernel)
        /*0014*/ 	.short	0x0160
        /*0016*/ 	.short	0x0010


	//----- nvinfo : EIATTR_CBANK_PARAM_SIZE
	.align		4
.L_1995:
        /*0018*/ 	.byte	0x03, 0x19
        /*001a*/ 	.short	0x0010


	//----- nvinfo : EIATTR_KPARAM_INFO
	.align		4
        /*001c*/ 	.byte	0x04, 0x17
        /*001e*/ 	.short	(.L_1997 - .L_1996)
.L_1996:
        /*0020*/ 	.word	0x00000000
        /*0024*/ 	.short	0x0001
        /*0026*/ 	.short	0x0008
        /*0028*/ 	.byte	0x00, 0xf0, 0x21, 0x00


	//----- nvinfo : EIATTR_KPARAM_INFO
	.align		4
.L_1997:
        /*002c*/ 	.byte	0x04, 0x17
        /*002e*/ 	.short	(.L_1999 - .L_1998)
.L_1998:
        /*0030*/ 	.word	0x00000000
        /*0034*/ 	.short	0x0000
        /*0036*/ 	.short	0x0000
        /*0038*/ 	.byte	0x00, 0xf0, 0x21, 0x00


	//----- nvinfo : EIATTR_MAXREG_COUNT
	.align		4
.L_1999:
        /*003c*/ 	.byte	0x03, 0x1b
        /*003e*/ 	.short	0x00ff


	//----- nvinfo : EIATTR_EXIT_INSTR_OFFSETS
	.align		4
        /*0040*/ 	.byte	0x04, 0x1c
        /*0042*/ 	.short	(.L_2001 - .L_2000)


	//   ....[0]....
.L_2000:
        /*0044*/ 	.word	0x00000080


	//----- nvinfo : EIATTR_MAX_THREADS
	.align		4
.L_2001:
        /*0048*/ 	.byte	0x04, 0x05
        /*004a*/ 	.short	(.L_2003 - .L_2002)
.L_2002:
        /*004c*/ 	.word	0x00000080
        /*0050*/ 	.word	0x00000001
        /*0054*/ 	.word	0x00000001
.L_2003:


//--------------------- .nv.info.tvmgen_default_fused_transpose_split_kernel_3 --------------------------
	.section	.nv.info.tvmgen_default_fused_transpose_split_kernel_3,"",@"SHT_CUDA_INFO"
	.align	4


	//----- nvinfo : EIATTR_CUDA_API_VERSION
	.align		4
        /*0000*/ 	.byte	0x04, 0x37
        /*0002*/ 	.short	(.L_2005 - .L_2004)
.L_2004:
        /*0004*/ 	.word	0x00000073


	//----- nvinfo : EIATTR_SW2861232_WAR
	.align		4
.L_2005:
        /*0008*/ 	.byte	0x01, 0x35
	.zero		2


	//----- nvinfo : EIATTR_PARAM_CBANK
	.align		4
        /*000c*/ 	.byte	0x04, 0x0a
        /*000e*/ 	.short	(.L_2007 - .L_2006)
	.align		4
.L_2006:
        /*0010*/ 	.word	index@(.nv.constant0.tvmgen_default_fused_transpose_split_kernel_3)
        /*0014*/ 	.short	0x0160
        /*0016*/ 	.short	0x0010


	//----- nvinfo : EIATTR_CBANK_PARAM_SIZE
	.align		4
.L_2007:
        /*0018*/ 	.byte	0x03, 0x19
        /*001a*/ 	.short	0x0010


	//----- nvinfo : EIATTR_KPARAM_INFO
	.align		4
        /*001c*/ 	.byte	0x04, 0x17
        /*001e*/ 	.short	(.L_2009 - .L_2008)
.L_2008:
        /*0020*/ 	.word	0x00000000
        /*0024*/ 	.short	0x0001
        /*0026*/ 	.short	0x0008
        /*0028*/ 	.byte	0x00, 0xf0, 0x21, 0x00


	//----- nvinfo : EIATTR_KPARAM_INFO
	.align		4
.L_2009:
        /*002c*/ 	.byte	0x04, 0x17
        /*002e*/ 	.short	(.L_2011 - .L_2010)
.L_2010:
        /*0030*/ 	.word	0x00000000
        /*0034*/ 	.short	0x0000
        /*0036*/ 	.short	0x0000
        /*0038*/ 	.byte	0x00, 0xf0, 0x21, 0x00


	//----- nvinfo : EIATTR_MAXREG_COUNT
	.align		4
.L_2011:
        /*003c*/ 	.byte	0x03, 0x1b
        /*003e*/ 	.short	0x00ff


	//----- nvinfo : EIATTR_EXIT_INSTR_OFFSETS
	.align		4
        /*0040*/ 	.byte	0x04, 0x1c
        /*0042*/ 	.short	(.L_2013 - .L_2012)


	//   ....[0]....
.L_2012:
        /*0044*/ 	.word	0x00000080


	//----- nvinfo : EIATTR_MAX_THREADS
	.align		4
.L_2013:
        /*0048*/ 	.byte	0x04, 0x05
        /*004a*/ 	.short	(.L_2015 - .L_2014)
.L_2014:
        /*004c*/ 	.word	0x0000001c
        /*0050*/ 	.word	0x00000001
        /*0054*/ 	.word	0x00000001
.L_2015:


//--------------------- .nv.info.tvmgen_default_fused_stack_expand_dims_squeeze_split_kernel_9 --------------------------
	.section	.nv.info.tvmgen_default_fused_stack_expand_dims_squeeze_split_kernel_9,"",@"SHT_CUDA_INFO"
	.align	4


	//----- nvinfo : EIATTR_CUDA_API_VERSION
	.align		4
        /*0000*/ 	.byte	0x04, 0x37
        /*0002*/ 	.short	(.L_2017 - .L_2016)
.L_2016:
        /*0004*/ 	.word	0x00000073


	//----- nvinfo : EIATTR_SW2861232_WAR
	.align		4
.L_2017:
        /*0008*/ 	.byte	0x01, 0x35
	.zero		2


	//----- nvinfo : EIATTR_PARAM_CBANK
	.align		4
        /*000c*/ 	.byte	0x04, 0x0a
        /*000e*/ 	.short	(.L_2019 - .L_2018)
	.align		4
.L_2018:
        /*0010*/ 	.word	index@(.nv.constant0.tvmgen_default_fused_stack_expand_dims_squeeze_split_kernel_9)
        /*0014*/ 	.short	0x0160
        /*0016*/ 	.short	0x0010


	//----- nvinfo : EIATTR_CBANK_PARAM_SIZE
	.align		4
.L_2019:
        /*0018*/ 	.byte	0x03, 0x19
        /*001a*/ 	.short	0x0010


	//----- nvinfo : EIATTR_KPARAM_INFO
	.align		4
        /*001c*/ 	.byte	0x04, 0x17
        /*001e*/ 	.short	(.L_2021 - .L_2020)
.L_2020:
        /*0020*/ 	.word	0x00000000
        /*0024*/ 	.short	0x0001
        /*0026*/ 	.short	0x0008
        /*0028*/ 	.byte	0x00, 0xf0, 0x21, 0x00


	//----- nvinfo : EIATTR_KPARAM_INFO
	.align		4
.L_2021:
        /*002c*/ 	.byte	0x04, 0x17
        /*002e*/ 	.short	(.L_2023 - .L_2022)
.L_2022:
        /*0030*/ 	.word	0x00000000
        /*0034*/ 	.short	0x0000
        /*0036*/ 	.short	0x0000
        /*0038*/ 	.byte	0x00, 0xf0, 0x21, 0x00


	//----- nvinfo : EIATTR_MAXREG_COUNT
	.align		4
.L_2023:
        /*003c*/ 	.byte	0x03, 0x1b
        /*003e*/ 	.short	0x00ff


	//----- nvinfo : EIATTR_EXIT_INSTR_OFFSETS
	.align		4
        /*0040*/ 	.byte	0x04, 0x1c
        /*0042*/ 	.short	(.L_2025 - .L_2024)


	//   ....[0]....
.L_2024:
        /*0044*/ 	.word	0x00000080


	//----- nvinfo : EIATTR_MAX_THREADS
	.align		4
.L_2025:
        /*0048*/ 	.byte	0x04, 0x05
        /*004a*/ 	.short	(.L_2027 - .L_2026)
.L_2026:
        /*004c*/ 	.word	0x00000080
        /*0050*/ 	.word	0x00000001
        /*0054*/ 	.word	0x00000001
.L_2027:


//--------------------- .nv.info.tvmgen_default_fused_squeeze_23_kernel --------------------------
	.section	.nv.info.tvmgen_default_fused_squeeze_23_kernel,"",@"SHT_CUDA_INFO"
	.align	4


	//----- nvinfo : EIATTR_CUDA_API_VERSION
	.align		4
        /*0000*/ 	.byte	0x04, 0x37
        /*0002*/ 	.short	(.L_2029 - .L_2028)
.L_2028:
        /*0004*/ 	.word	0x00000073


	//----- nvinfo : EIATTR_SW2861232_WAR
	.align		4
.L_2029:
        /*0008*/ 	.byte	0x01, 0x35
	.zero		2


	//----- nvinfo : EIATTR_PARAM_CBANK
	.align		4
        /*000c*/ 	.byte	0x04, 0x0a
        /*000e*/ 	.short	(.L_2031 - .L_2030)
	.align		4
.L_2030:
        /*0010*/ 	.word	index@(.nv.constant0.tvmgen_default_fused_squeeze_23_kernel)
        /*0014*/ 	.short	0x0160
        /*0016*/ 	.short	0x0010


	//----- nvinfo : EIATTR_CBANK_PARAM_SIZE
	.align		4
.L_2031:
        /*0018*/ 	.byte	0x03, 0x19
        /*001a*/ 	.short	0x0010


	//----- nvinfo : EIATTR_KPARAM_INFO
	.align		4
        /*001c*/ 	.byte	0x04, 0x17
        /*001e*/ 	.short	(.L_2033 - .L_2032)
.L_2032:
        /*0020*/ 	.word	0x00000000
        /*0024*/ 	.short	0x0001
        /*0026*/ 	.short	0x0008
        /*0028*/ 	.byte	0x00, 0xf0, 0x21, 0x00


	//----- nvinfo : EIATTR_KPARAM_INFO
	.align		4
.L_2033:
        /*002c*/ 	.byte	0x04, 0x17
        /*002e*/ 	.short	(.L_2035 - .L_2034)
.L_2034:
        /*0030*/ 	.word	0x00000000
        /*0034*/ 	.short	0x0000
        /*0036*/ 	.short	0x0000
        /*0038*/ 	.byte	0x00, 0xf0, 0x21, 0x00


	//----- nvinfo : EIATTR_MAXREG_COUNT
	.align		4
.L_2035:
        /*003c*/ 	.byte	0x03, 0x1b
        /*003e*/ 	.short	0x00ff


	//----- nvinfo : EIATTR_EXIT_INSTR_OFFSETS
	.align		4
        /*0040*/ 	.byte	0x04, 0x1c
        /*0042*/ 	.short	(.L_2037 - .L_2036)


	//   ....[0]....
.L_2036:
        /*0044*/ 	.word	0x00000080


	//----- nvinfo : EIATTR_MAX_THREADS
	.align		4
.L_2037:
        /*0048*/ 	.byte	0x04, 0x05
        /*004a*/ 	.short	(.L_2039 - .L_2038)
.L_2038:
        /*004c*/ 	.word	0x0000001c
        /*0050*/ 	.word	0x00000001
        /*0054*/ 	.word	0x00000001
.L_2039:


//--------------------- .nv.info.tvmgen_default_fused_squeeze_51_kernel --------------------------
	.section	.nv.info.tvmgen_default_fused_squeeze_51_kernel,"",@"SHT_CUDA_INFO"
	.align	4


	//----- nvinfo : EIATTR_CUDA_API_VERSION
	.align		4
        /*0000*/ 	.byte	0x04, 0x37
        /*0002*/ 	.short	(.L_2041 - .L_2040)
.L_2040:
        /*0004*/ 	.word	0x00000073


	//----- nvinfo : EIATTR_SW2861232_WAR
	.align		4
.L_2041:
        /*0008*/ 	.byte	0x01, 0x35
	.zero		2


	//----- nvinfo : EIATTR_PARAM_CBANK
	.align		4
        /*000c*/ 	.byte	0x04, 0x0a
        /*000e*/ 	.short	(.L_2043 - .L_2042)
	.align		4
.L_2042:
        /*0010*/ 	.word	index@(.nv.constant0.tvmgen_default_fused_squeeze_51_kernel)
        /*0014*/ 	.short	0x0160
        /*0016*/ 	.short	0x0010


	//----- nvinfo : EIATTR_CBANK_PARAM_SIZE
	.align		4
.L_2043:
        /*0018*/ 	.byte	0x03, 0x19
        /*001a*/ 	.short	0x0010


	//----- nvinfo : EIATTR_KPARAM_INFO
	.align		4
        /*001c*/ 	.byte	0x04, 0x17
        /*001e*/ 	.short	(.L_2045 - .L_2044)
.L_2044:
        /*0020*/ 	.word	0x00000000
        /*0024*/ 	.short	0x0001
        /*0026*/ 	.short	0x0008
        /*0028*/ 	.byte	0x00, 0xf0, 0x21, 0x00


	//----- nvinfo : EIATTR_KPARAM_INFO
	.align		4
.L_2045:
        /*002c*/ 	.byte	0x04, 0x17
        /*002e*/ 	.short	(.L_2047 - .L_2046)
.L_2046:
        /*0030*/ 	.word	0x00000000
        /*0034*/ 	.short	0x0000
        /*0036*/ 	.short	0x0000
        /*0038*/ 	.byte	0x00, 0xf0, 0x21, 0x00


	//----- nvinfo : EIATTR_MAXREG_COUNT
	.align		4
.L_2047:
        /*003c*/ 	.byte	0x03, 0x1b
        /*003e*/ 	.short	0x00ff


	//----- nvinfo : EIATTR_EXIT_INSTR_OFFSETS
	.align		4
        /*0040*/ 	.byte	0x04, 0x1c
        /*0042*/ 	.short	(.L_2049 - .L_2048)


	//   ....[0]....
.L_2048:
        /*0044*/ 	.word	0x00000080


	//----- nvinfo : EIATTR_MAX_THREADS
	.align		4
.L_2049:
        /*0048*/ 	.byte	0x04, 0x05
        /*004a*/ 	.short	(.L_2051 - .L_2050)
.L_2050:
        /*004c*/ 	.word	0x00000080
        /*0050*/ 	.word	0x00000001
        /*0054*/ 	.word	0x00000001
.L_2051:


//--------------------- .nv.info.tvmgen_default_fused_transpose_split_kernel_20 --------------------------
	.section	.nv.info.tvmgen_default_fused_transpose_split_kernel_20,"",@"SHT_CUDA_INFO"
	.align	4


	//----- nvinfo : EIATTR_CUDA_API_VERSION
	.align		4
        /*0000*/ 	.byte	0x04, 0x37
        /*0002*/ 	.short	(.L_2053 - .L_2052)
.L_2052:
        /*0004*/ 	.word	0x00000073


	//----- nvinfo : EIATTR_SW2861232_WAR
	.align		4
.L_2053:
        /*0008*/ 	.byte	0x01, 0x35
	.zero		2


	//----- nvinfo : EIATTR_PARAM_CBANK
	.align		4
        /*000c*/ 	.byte	0x04, 0x0a
        /*000e*/ 	.short	(.L_2055 - .L_2054)
	.align		4
.L_2054:
        /*0010*/ 	.word	index@(.nv.constant0.tvmgen_default_fused_transpose_split_kernel_20)
        /*0014*/ 	.short	0x0160
        /*0016*/ 	.short	0x0010


	//----- nvinfo : EIATTR_CBANK_PARAM_SIZE
	.align		4
.L_2055:
        /*0018*/ 	.byte	0x03, 0x19
        /*001a*/ 	.short	0x0010


	//----- nvinfo : EIATTR_KPARAM_INFO
	.align		4
        /*001c*/ 	.byte	0x04, 0x17
        /*001e*/ 	.short	(.L_2057 - .L_2056)
.L_2056:
        /*0020*/ 	.word	0x00000000
        /*0024*/ 	.short	0x0001
        /*0026*/ 	.short	0x0008
        /*0028*/ 	.byte	0x00, 0xf0, 0x21, 0x00


	//----- nvinfo : EIATTR_KPARAM_INFO
	.align		4
.L_2057:
        /*002c*/ 	.byte	0x04, 0x17
        /*002e*/ 	.short	(.L_2059 - .L_2058)
.L_2058:
        /*0030*/ 	.word	0x00000000
        /*0034*/ 	.short	0x0000
        /*0036*/ 	.short	0x0000
        /*0038*/ 	.byte	0x00, 0xf0, 0x21, 0x00


	//----- nvinfo : EIATTR_MAXREG_COUNT
	.align		4
.L_2059:
        /*003c*/ 	.byte	0x03, 0x1b
        /*003e*/ 	.short	0x00ff


	//----- nvinfo : EIATTR_EXIT_INSTR_OFFSETS
	.align		4
        /*0040*/ 	.byte	0x04, 0x1c
        /*0042*/ 	.short	(.L_2061 - .L_2060)


	//   ....[0]....
.L_2060:
        /*0044*/ 	.word	0x00000080


	//----- nvinfo : EIATTR_MAX_THREADS
	.align		4
.L_2061:
        /*0048*/ 	.byte	0x04, 0x05
        /*004a*/ 	.short	(.L_2063 - .L_2062)
.L_2062:
        /*004c*/ 	.word	0x0000001c
        /*0050*/ 	.word	0x00000001
        /*0054*/ 	.word	0x00000001
.L_2063:


//--------------------- .nv.info.tvmgen_default_fused_squeeze_41_kernel --------------------------
	.section	.nv.info.tvmgen_default_fused_squeeze_41_kernel,"",@"SHT_CUDA_INFO"
	.align	4


	//----- nvinfo : EIATTR_CUDA_API_VERSION
	.align		4
        /*0000*/ 	.byte	0x04, 0x37
        /*0002*/ 	.short	(.L_2065 - .L_2064)
.L_2064:
        /*0004*/ 	.word	0x00000073


	//----- nvinfo : EIATTR_SW2861232_WAR
	.align		4
.L_2065:
        /*0008*/ 	.byte	0x01, 0x35
	.zero		2


	//----- nvinfo : EIATTR_PARAM_CBANK
	.align		4
        /*000c*/ 	.byte	0x04, 0x0a
        /*000e*/ 	.short	(.L_2067 - .L_2066)
	.align		4
.L_2066:
        /*0010*/ 	.word	index@(.nv.constant0.tvmgen_default_fused_squeeze_41_kernel)
        /*0014*/ 	.short	0x0160
        /*0016*/ 	.short	0x0010


	//----- nvinfo : EIATTR_CBANK_PARAM_SIZE
	.align		4
.L_2067:
        /*0018*/ 	.byte	0x03, 0x19
        /*001a*/ 	.short	0x0010


	//----- nvinfo : EIATTR_KPARAM_INFO
	.align		4
        /*001c*/ 	.byte	0x04, 0x17
        /*001e*/ 	.short	(.L_2069 - .L_2068)
.L_2068:
        /*0020*/ 	.word	0x00000000
        /*0024*/ 	.short	0x0001
        /*0026*/ 	.short	0x0008
        /*0028*/ 	.byte	0x00, 0xf0, 0x21, 0x00


	//----- nvinfo : EIATTR_KPARAM_INFO
	.align		4
.L_2069:
        /*002c*/ 	.byte	0x04, 0x17
        /*002e*/ 	.short	(.L_2071 - .L_2070)
.L_2070:
        /*0030*/ 	.word	0x00000000
        /*0034*/ 	.short	0x0000
        /*0036*/ 	.short	0x0000
        /*0038*/ 	.byte	0x00, 0xf0, 0x21, 0x00


	//----- nvinfo : EIATTR_MAXREG_COUNT
	.align		4
.L_2071:
        /*003c*/ 	.byte	0x03, 0x1b
        /*003e*/ 	.short	0x00ff


	//----- nvinfo : EIATTR_EXIT_INSTR_OFFSETS
	.align		4
        /*0040*/ 	.byte	0x04, 0x1c
        /*0042*/ 	.short	(.L_2073 - .L_2072)


	//   ....[0]....
.L_2072:
        /*0044*/ 	.word	0x00000080


	//----- nvinfo : EIATTR_MAX_THREADS
	.align		4
.L_2073:
        /*0048*/ 	.byte	0x04, 0x05
        /*004a*/ 	.short	(.L_2075 - .L_2074)
.L_2074:
        /*004c*/ 	.word	0x00000080
        /*0050*/ 	.word	0x00000001
        /*0054*/ 	.word	0x00000001
.L_2075:


//--------------------- .nv.info.tvmgen_default_fused_transpose_split_kernel_22 --------------------------
	.section	.nv.info.tvmgen_default_fused_transpose_split_kernel_22,"",@"SHT_CUDA_INFO"
	.align	4


	//----- nvinfo : EIATTR_CUDA_API_VERSION
	.align		4
        /*0000*/ 	.byte	0x04, 0x37
        /*0002*/ 	.short	(.L_2077 - .L_2076)
.L_2076:
        /*0004*/ 	.word	0x00000073


	//----- nvinfo : EIATTR_SW2861232_WAR
	.align		4
.L_2077:
        /*0008*/ 	.byte	0x01, 0x35
	.zero		2


	//----- nvinfo : EIATTR_PARAM_CBANK
	.align		4
        /*000c*/ 	.byte	0x04, 0x0a
        /*000e*/ 	.short	(.L_2079 - .L_2078)
	.align		4
.L_2078:
        /*0010*/ 	.word	index@(.nv.constant0.tvmgen_default_fused_transpose_split_kernel_22)
        /*0014*/ 	.short	0x0160
        /*0016*/ 	.short	0x0010


	//----- nvinfo : EIATTR_CBANK_PARAM_SIZE
	.align		4
.L_2079:
        /*0018*/ 	.byte	0x03, 0x19
        /*001a*/ 	.short	0x0010


	//----- nvinfo : EIATTR_KPARAM_INFO
	.align		4
        /*001c*/ 	.byte	0x04, 0x17
        /*001e*/ 	.short	(.L_2081 - .L_2080)
.L_2080:
        /*0020*/ 	.word	0x00000000
        /*0024*/ 	.short	0x0001
        /*0026*/ 	.short	0x0008
        /*0028*/ 	.byte	0x00, 0xf0, 0x21, 0x00


	//----- nvinfo : EIATTR_KPARAM_INFO
	.align		4
.L_2081:
        /*002c*/ 	.byte	0x04, 0x17
        /*002e*/ 	.short	(.L_2083 - .L_2082)
.L_2082:
        /*0030*/ 	.word	0x00000000
        /*0034*/ 	.short	0x0000
        /*0036*/ 	.short	0x0000
        /*0038*/ 	.byte	0x00, 0xf0, 0x21, 0x00


	//----- nvinfo : EIATTR_MAXREG_COUNT
	.align		4
.L_2083:
        /*003c*/ 	.byte	0x03, 0x1b
        /*003e*/ 	.short	0x00ff


	//----- nvinfo : EIATTR_EXIT_INSTR_OFFSETS
	.align		4
        /*0040*/ 	.byte	0x04, 0x1c
        /*0042*/ 	.short	(.L_2085 - .L_2084)


	//   ....[0]....
.L_2084:
        /*0044*/ 	.word	0x00000080


	//----- nvinfo : EIATTR_MAX_THREADS
	.align		4
.L_2085:
        /*0048*/ 	.byte	0x04, 0x05
        /*004a*/ 	.short	(.L_2087 - .L_2086)
.L_2086:
        /*004c*/ 	.word	0x0000001c
        /*0050*/ 	.word	0x00000001
        /*0054*/ 	.word	0x00000001
.L_2087:


//--------------------- .nv.info.tvmgen_default_fused_transpose_split_kernel_26 --------------------------
	.section	.nv.info.tvmgen_default_fused_transpose_split_kernel_26,"",@"SHT_CUDA_INFO"
	.align	4


	//----- nvinfo : EIATTR_CUDA_API_VERSION
	.align		4
        /*0000*/ 	.byte	0x04, 0x37
        /*0002*/ 	.short	(.L_2089 - .L_2088)
.L_2088:
        /*0004*/ 	.word	0x00000073


	//----- nvinfo : EIATTR_SW2861232_WAR
	.align		4
.L_2089:
        /*0008*/ 	.byte	0x01, 0x35
	.zero		2


	//----- nvinfo : EIATTR_PARAM_CBANK
	.align		4
        /*000c*/ 	.byte	0x04, 0x0a
        /*000e*/ 	.short	(.L_2091 - .L_2090)
	.align		4
.L_2090:
        /*0010*/ 	.word	index@(.nv.constant0.tvmgen_default_fused_transpose_split_kernel_26)
        /*0014*/ 	.short	0x0160
        /*0016*/ 	.short	0x0010


	//----- nvinfo : EIATTR_CBANK_PARAM_SIZE
	.align		4
.L_2091:
        /*0018*/ 	.byte	0x03, 0x19
        /*001a*/ 	.short	0x0010


	//----- nvinfo : EIATTR_KPARAM_INFO
	.align		4
        /*001c*/ 	.byte	0x04, 0x17
        /*001e*/ 	.short	(.L_2093 - .L_2092)
.L_2092:
        /*0020*/ 	.word	0x00000000
        /*0024*/ 	.short	0x0001
        /*0026*/ 	.short	0x0008
        /*0028*/ 	.byte	0x00, 0xf0, 0x21, 0x00


	//----- nvinfo : EIATTR_KPARAM_INFO
	.align		4
.L_2093:
        /*002c*/ 	.byte	0x04, 0x17
        /*002e*/ 	.short	(.L_2095 - .L_2094)
.L_2094:
        /*0030*/ 	.word	0x00000000
        /*0034*/ 	.short	0x0000
        /*0036*/ 	.short	0x0000
        /*0038*/ 	.byte	0x00, 0xf0, 0x21, 0x00


	//----- nvinfo : EIATTR_MAXREG_COUNT
	.align		4
.L_2095:
        /*003c*/ 	.byte	0x03, 0x1b
        /*003e*/ 	.short	0x00ff


	//----- nvinfo : EIATTR_EXIT_INSTR_OFFSETS
	.align		4
        /*0040*/ 	.byte	0x04, 0x1c
        /*0042*/ 	.short	(.L_2097 - .L_2096)


	//   ....[0]....
.L_2096:
        /*0044*/ 	.word	0x00000080


	//----- nvinfo : EIATTR_MAX_THREADS
	.align		4
.L_2097:
        /*0048*/ 	.byte	0x04, 0x05
        /*004a*/ 	.short	(.L_2099 - .L_2098)
.L_2098:
        /*004c*/ 	.word	0x0000001c
        /*0050*/ 	.word	0x00000001
        /*0054*/ 	.word	0x00000001
.L_2099:


//--------------------- .nv.info.tvmgen_default_fused_transpose_split_kernel_14 --------------------------
	.section	.nv.info.tvmgen_default_fused_transpose_split_kernel_14,"",@"SHT_CUDA_INFO"
	.align	4


	//----- nvinfo : EIATTR_CUDA_API_VERSION
	.align		4
        /*0000*/ 	.byte	0x04, 0x37
        /*0002*/ 	.short	(.L_2101 - .L_2100)
.L_2100:
        /*0004*/ 	.word	0x00000073


	//----- nvinfo : EIATTR_SW2861232_WAR
	.align		4
.L_2101:
        /*0008*/ 	.byte	0x01, 0x35
	.zero		2


	//----- nvinfo : EIATTR_PARAM_CBANK
	.align		4
        /*000c*/ 	.byte	0x04, 0x0a
        /*000e*/ 	.short	(.L_2103 - .L_2102)
	.align		4
.L_2102:
        /*0010*/ 	.word	index@(.nv.constant0.tvmgen_default_fused_transpose_split_kernel_14)
        /*0014*/ 	.short	0x0160
        /*0016*/ 	.short	0x0010


	//----- nvinfo : EIATTR_CBANK_PARAM_SIZE
	.align		4
.L_2103:
        /*0018*/ 	.byte	0x03, 0x19
        /*001a*/ 	.short	0x0010


	//----- nvinfo : EIATTR_KPARAM_INFO
	.align		4
        /*001c*/ 	.byte	0x04, 0x17
        /*001e*/ 	.short	(.L_2105 - .L_2104)
.L_2104:
        /*0020*/ 	.word	0x00000000
        /*0024*/ 	.short	0x0001
        /*0026*/ 	.short	0x0008
        /*0028*/ 	.byte	0x00, 0xf0, 0x21, 0x00


	//----- nvinfo : EIATTR_KPARAM_INFO
	.align		4
.L_2105:
        /*002c*/ 	.byte	0x04, 0x17
        /*002e*/ 	.short	(.L_2107 - .L_2106)
.L_2106:
        /*0030*/ 	.word	0x00000000
        /*0034*/ 	.short	0x0000
        /*0036*/ 	.short	0x0000
        /*0038*/ 	.byte	0x00, 0xf0, 0x21, 0x00


	//----- nvinfo : EIATTR_MAXREG_COUNT
	.align		4
.L_2107:
        /*003c*/ 	.byte	0x03, 0x1b
        /*003e*/ 	.short	0x00ff


	//----- nvinfo : EIATTR_EXIT_INSTR_OFFSETS
	.align		4
        /*0040*/ 	.byte	0x04, 0x1c
        /*0042*/ 	.short	(.L_2109 - .L_2108)


	//   ....[0]....
.L_2108:
        /*0044*/ 	.word	0x00000080


	//----- nvinfo : EIATTR_MAX_THREADS
	.align		4
.L_2109:
        /*0048*/ 	.byte	0x04, 0x05
        /*004a*/ 	.short	(.L_2111 - .L_2110)
.L_2110:
        /*004c*/ 	.word	0x0000001c
        /*0050*/ 	.word	0x00000001
        /*0054*/ 	.word	0x00000001
.L_2111:


//--------------------- .nv.info.tvmgen_default_fused_squeeze_19_kernel --------------------------
	.section	.nv.info.tvmgen_default_fused_squeeze_19_kernel,"",@"SHT_CUDA_INFO"
	.align	4


	//----- nvinfo : EIATTR_CUDA_API_VERSION
	.align		4
        /*0000*/ 	.byte	0x04, 0x37
        /*0002*/ 	.short	(.L_2113 - .L_2112)
.L_2112:
        /*0004*/ 	.word	0x00000073


	//----- nvinfo : EIATTR_SW2861232_WAR
	.align		4
.L_2113:
        /*0008*/ 	.byte	0x01, 0x35
	.zero		2


	//----- nvinfo : EIATTR_PARAM_CBANK
	.align		4
        /*000c*/ 	.byte	0x04, 0x0a
        /*000e*/ 	.short	(.L_2115 - .L_2114)
	.align		4
.L_2114:
        /*0010*/ 	.word	index@(.nv.constant0.tvmgen_default_fused_squeeze_19_kernel)
        /*0014*/ 	.short	0x0160
        /*0016*/ 	.short	0x0010


	//----- nvinfo : EIATTR_CBANK_PARAM_SIZE
	.align		4
.L_2115:
        /*0018*/ 	.byte	0x03, 0x19
        /*001a*/ 	.short	0x0010


	//----- nvinfo : EIATTR_KPARAM_INFO
	.align		4
        /*001c*/ 	.byte	0x04, 0x17
        /*001e*/ 	.short	(.L_2117 - .L_2116)
.L_2116:
        /*0020*/ 	.word	0x00000000
        /*0024*/ 	.short	0x0001
        /*0026*/ 	.short	0x0008
        /*0028*/ 	.byte	0x00, 0xf0, 0x21, 0x00


	//----- nvinfo : EIATTR_KPARAM_INFO
	.align		4
.L_2117:
        /*002c*/ 	.byte	0x04, 0x17
        /*002e*/ 	.short	(.L_2119 - .L_2118)
.L_2118:
        /*0030*/ 	.word	0x00000000
        /*0034*/ 	.short	0x0000
        /*0036*/ 	.short	0x0000
        /*0038*/ 	.byte	0x00, 0xf0, 0x21, 0x00


	//----- nvinfo : EIATTR_MAXREG_COUNT
	.align		4
.L_2119:
        /*003c*/ 	.byte	0x03, 0x1b
        /*003e*/ 	.short	0x00ff


	//----- nvinfo : EIATTR_EXIT_INSTR_OFFSETS
	.align		4
        /*0040*/ 	.byte	0x04, 0x1c
        /*0042*/ 	.short	(.L_2121 - .L_2120)


	//   ....[0]....
.L_2120:
        /*0044*/ 	.word	0x00000080


	//----- nvinfo : EIATTR_MAX_THREADS
	.align		4
.L_2121:
        /*0048*/ 	.byte	0x04, 0x05
        /*004a*/ 	.short	(.L_2123 - .L_2122)
.L_2122:
        /*004c*/ 	.word	0x0000001c
        /*0050*/ 	.word	0x00000001
        /*0054*/ 	.word	0x00000001
.L_2123:


//--------------------- .nv.info.tvmgen_default_fused_squeeze_4_kernel --------------------------
	.section	.nv.info.tvmgen_default_fused_squeeze_4_kernel,"",@"SHT_CUDA_INFO"
	.align	4


	//----- nvinfo : EIATTR_CUDA_API_VERSION
	.align		4
        /*0000*/ 	.byte	0x04, 0x37
        /*0002*/ 	.short	(.L_2125 - .L_2124)
.L_2124:
        /*0004*/ 	.word	0x00000073


	//----- nvinfo : EIATTR_SW2861232_WAR
	.align		4
.L_2125:
        /*0008*/ 	.byte	0x01, 0x35
	.zero		2


	//----- nvinfo : EIATTR_PARAM_CBANK
	.align		4
        /*000c*/ 	.byte	0x04, 0x0a
        /*000e*/ 	.short	(.L_2127 - .L_2126)
	.align		4
.L_2126:
        /*0010*/ 	.word	index@(.nv.constant0.tvmgen_default_fused_squeeze_4_kernel)
        /*0014*/ 	.short	0x0160
        /*0016*/ 	.short	0x0010


	//----- nvinfo : EIATTR_CBANK_PARAM_SIZE
	.align		4
.L_2127:
        /*0018*/ 	.byte	0x03, 0x19
        /*001a*/ 	.short	0x0010


	//----- nvinfo : EIATTR_KPARAM_INFO
	.align		4
        /*001c*/ 	.byte	0x04, 0x17
        /*001e*/ 	.short	(.L_2129 - .L_2128)
.L_2128:
        /*0020*/ 	.word	0x00000000
        /*0024*/ 	.short	0x0001
        /*0026*/ 	.short	0x0008
        /*0028*/ 	.byte	0x00, 0xf0, 0x21, 0x00


	//----- nvinfo : EIATTR_KPARAM_INFO
	.align		4
.L_2129:
        /*002c*/ 	.byte	0x04, 0x17
        /*002e*/ 	.short	(.L_2131 - .L_2130)
.L_2130:
        /*0030*/ 	.word	0x00000000
        /*0034*/ 	.short	0x0000
        /*0036*/ 	.short	0x0000
        /*0038*/ 	.byte	0x00, 0xf0, 0x21, 0x00


	//----- nvinfo : EIATTR_MAXREG_COUNT
	.align		4
.L_2131:
        /*003c*/ 	.byte	0x03, 0x1b
        /*003e*/ 	.short	0x00ff


	//----- nvinfo : EIATTR_EXIT_INSTR_OFFSETS
	.align		4
        /*0040*/ 	.byte	0x04, 0x1c
        /*0042*/ 	.short	(.L_2133 - .L_2132)


	//   ....[0]....
.L_2132:
        /*0044*/ 	.word	0x00000080


	//----- nvinfo : EIATTR_MAX_THREADS
	.align		4
.L_2133:
        /*0048*/ 	.byte	0x04, 0x05
        /*004a*/ 	.short	(.L_2135 - .L_2134)
.L_2134:
        /*004c*/ 	.word	0x0000001c
        /*0050*/ 	.word	0x00000001
        /*0054*/ 	.word	0x00000001
.L_2135:


//--------------------- .nv.info.tvmgen_default_fused_squeeze_55_kernel --------------------------
	.section	.nv.info.tvmgen_default_fused_squeeze_55_kernel,"",@"SHT_CUDA_INFO"
	.align	4


	//----- nvinfo : EIATTR_CUDA_API_VERSION
	.align		4
        /*0000*/ 	.byte	0x04, 0x37
        /*0002*/ 	.short	(.L_2137 - .L_2136)
.L_2136:
        /*0004*/ 	.word	0x00000073


	//----- nvinfo : EIATTR_SW2861232_WAR
	.align		4
.L_2137:
        /*0008*/ 	.byte	0x01, 0x35
	.zero		2


	//----- nvinfo : EIATTR_PARAM_CBANK
	.align		4
        /*000c*/ 	.byte	0x04, 0x0a
        /*000e*/ 	.short	(.L_2139 - .L_2138)
	.align		4
.L_2138:
        /*0010*/ 	.word	index@(.nv.constant0.tvmgen_default_fused_squeeze_55_kernel)
        /*0014*/ 	.short	0x0160
        /*0016*/ 	.short	0x0010


	//----- nvinfo : EIATTR_CBANK_PARAM_SIZE
	.align		4
.L_2139:
        /*0018*/ 	.byte	0x03, 0x19
        /*001a*/ 	.short	0x0010


	//----- nvinfo : EIATTR_KPARAM_INFO
	.align		4
        /*001c*/ 	.byte	0x04, 0x17
        /*001e*/ 	.short	(.L_2141 - .L_2140)
.L_2140:
        /*0020*/ 	.word	0x00000000
        /*0024*/ 	.short	0x0001
        /*0026*/ 	.short	0x0008
        /*0028*/ 	.byte	0x00, 0xf0, 0x21, 0x00


	//----- nvinfo : EIATTR_KPARAM_INFO
	.align		4
.L_2141:
        /*002c*/ 	.byte	0x04, 0x17
        /*002e*/ 	.short	(.L_2143 - .L_2142)
.L_2142:
        /*0030*/ 	.word	0x00000000
        /*0034*/ 	.short	0x0000
        /*0036*/ 	.short	0x0000
        /*0038*/ 	.byte	0x00, 0xf0, 0x21, 0x00


	//----- nvinfo : EIATTR_MAXREG_COUNT
	.align		4
.L_2143:
        /*003c*/ 	.byte	0x03, 0x1b
        /*003e*/ 	.short	0x00ff


	//----- nvinfo : EIATTR_EXIT_INSTR_OFFSETS
	.align		4
        /*0040*/ 	.byte	0x04, 0x1c
        /*0042*/ 	.short	(.L_2145 - .L_2144)


	//   ....[0]....
.L_2144:
        /*0044*/ 	.word	0x00000080


	//----- nvinfo : EIATTR_MAX_THREADS
	.align		4
.L_2145:
        /*0048*/ 	.byte	0x04, 0x05
        /*004a*/ 	.short	(.L_2147 - .L_2146)
.L_2146:
        /*004c*/ 	.word	0x00000080
        /*0050*/ 	.word	0x00000001
        /*0054*/ 	.word	0x00000001
.L_2147:


//--------------------- .nv.info.tvmgen_default_fused_transpose_split_kernel_1 --------------------------
	.section	.nv.info.tvmgen_default_fused_transpose_split_kernel_1,"",@"SHT_CUDA_INFO"
	.align	4


	//----- nvinfo : EIATTR_CUDA_API_VERSION
	.align		4
        /*0000*/ 	.byte	0x04, 0x37
        /*0002*/ 	.short	(.L_2149 - .L_2148)
.L_2148:
        /*0004*/ 	.word	0x00000073


	//----- nvinfo : EIATTR_SW2861232_WAR
	.align		4
.L_2149:
        /*0008*/ 	.byte	0x01, 0x35
	.zero		2


	//----- nvinfo : EIATTR_PARAM_CBANK
	.align		4
        /*000c*/ 	.byte	0x04, 0x0a
        /*000e*/ 	.short	(.L_2151 - .L_2150)
	.align		4
.L_2150:
        /*0010*/ 	.word	index@(.nv.constant0.tvmgen_default_fused_transpose_split_kernel_1)
        /*0014*/ 	.short	0x0160
        /*0016*/ 	.short	0x0010


	//----- nvinfo : EIATTR_CBANK_PARAM_SIZE
	.align		4
.L_2151:
        /*0018*/ 	.byte	0x03, 0x19
        /*001a*/ 	.short	0x0010


	//----- nvinfo : EIATTR_KPARAM_INFO
	.align		4
        /*001c*/ 	.byte	0x04, 0x17
        /*001e*/ 	.short	(.L_2153 - .L_2152)
.L_2152:
        /*0020*/ 	.word	0x00000000
        /*0024*/ 	.short	0x0001
        /*0026*/ 	.short	0x0008
        /*0028*/ 	.byte	0x00, 0xf0, 0x21, 0x00


	//----- nvinfo : EIATTR_KPARAM_INFO
	.align		4
.L_2153:
        /*002c*/ 	.byte	0x04, 0x17
        /*002e*/ 	.short	(.L_2155 - .L_2154)
.L_2154:
        /*0030*/ 	.word	0x00000000
        /*0034*/ 	.short	0x0000
        /*0036*/ 	.short	0x0000
        /*0038*/ 	.byte	0x00, 0xf0, 0x21, 0x00


	//----- nvinfo : EIATTR_MAXREG_COUNT
	.align		4
.L_2155:
        /*003c*/ 	.byte	0x03, 0x1b
        /*003e*/ 	.short	0x00ff


	//----- nvinfo : EIATTR_EXIT_INSTR_OFFSETS
	.align		4
        /*0040*/ 	.byte	0x04, 0x1c
        /*0042*/ 	.short	(.L_2157 - .L_2156)


	//   ....[0]....
.L_2156:
        /*0044*/ 	.word	0x00000080


	//----- nvinfo : EIATTR_MAX_THREADS
	.align		4
.L_2157:
        /*0048*/ 	.byte	0x04, 0x05
        /*004a*/ 	.short	(.L_2159 - .L_2158)
.L_2158:
        /*004c*/ 	.word	0x0000001c
        /*0050*/ 	.word	0x00000001
        /*0054*/ 	.word	0x00000001
.L_2159:


//--------------------- .nv.info.tvmgen_default_fused_squeeze_26_kernel --------------------------
	.section	.nv.info.tvmgen_default_fused_squeeze_26_kernel,"",@"SHT_CUDA_INFO"
	.align	4


	//----- nvinfo : EIATTR_CUDA_API_VERSION
	.align		4
        /*0000*/ 	.byte	0x04, 0x37
        /*0002*/ 	.short	(.L_2161 - .L_2160)
.L_2160:
        /*0004*/ 	.word	0x00000073


	//----- nvinfo : EIATTR_SW2861232_WAR
	.align		4
.L_2161:
        /*0008*/ 	.byte	0x01, 0x35
	.zero		2


	//----- nvinfo : EIATTR_PARAM_CBANK
	.align		4
        /*000c*/ 	.byte	0x04, 0x0a
        /*000e*/ 	.short	(.L_2163 - .L_2162)
	.align		4
.L_2162:
        /*0010*/ 	.word	index@(.nv.constant0.tvmgen_default_fused_squeeze_26_kernel)
        /*0014*/ 	.short	0x0160
        /*0016*/ 	.short	0x0010


	//----- nvinfo : EIATTR_CBANK_PARAM_SIZE
	.align		4
.L_2163:
        /*0018*/ 	.byte	0x03, 0x19
        /*001a*/ 	.short	0x0010


	//----- nvinfo : EIATTR_KPARAM_INFO
	.align		4
        /*001c*/ 	.byte	0x04, 0x17
        /*001e*/ 	.short	(.L_2165 - .L_2164)
.L_2164:
        /*0020*/ 	.word	0x00000000
        /*0024*/ 	.short	0x0001
        /*0026*/ 	.short	0x0008
        /*0028*/ 	.byte	0x00, 0xf0, 0x21, 0x00


	//----- nvinfo : EIATTR_KPARAM_INFO
	.align		4
.L_2165:
        /*002c*/ 	.byte	0x04, 0x17
        /*002e*/ 	.short	(.L_2167 - .L_2166)
.L_2166:
        /*0030*/ 	.word	0x00000000
        /*0034*/ 	.short	0x0000
        /*0036*/ 	.short	0x0000
        /*0038*/ 	.byte	0x00, 0xf0, 0x21, 0x00


	//----- nvinfo : EIATTR_MAXREG_COUNT
	.align		4
.L_2167:
        /*003c*/ 	.byte	0x03, 0x1b
        /*003e*/ 	.short	0x00ff


	//----- nvinfo : EIATTR_EXIT_INSTR_OFFSETS
	.align		4
        /*0040*/ 	.byte	0x04, 0x1c
        /*0042*/ 	.short	(.L_2169 - .L_2168)


	//   ....[0]....
.L_2168:
        /*0044*/ 	.word	0x00000080


	//----- nvinfo : EIATTR_MAX_THREADS
	.align		4
.L_2169:
        /*0048*/ 	.byte	0x04, 0x05
        /*004a*/ 	.short	(.L_2171 - .L_2170)
.L_2170:
        /*004c*/ 	.word	0x0000001c
        /*0050*/ 	.word	0x00000001
        /*0054*/ 	.word	0x00000001
.L_2171:


//--------------------- .nv.info.tvmgen_default_fused_squeeze_49_kernel --------------------------
	.section	.nv.info.tvmgen_default_fused_squeeze_49_kernel,"",@"SHT_CUDA_INFO"
	.align	4


	//----- nvinfo : EIATTR_CUDA_API_VERSION
	.align		4
        /*0000*/ 	.byte	0x04, 0x37
        /*0002*/ 	.short	(.L_2173 - .L_2172)
.L_2172:
        /*0004*/ 	.word	0x00000073


	//----- nvinfo : EIATTR_SW2861232_WAR
	.align		4
.L_2173:
        /*0008*/ 	.byte	0x01, 0x35
	.zero		2


	//----- nvinfo : EIATTR_PARAM_CBANK
	.align		4
        /*000c*/ 	.byte	0x04, 0x0a
        /*000e*/ 	.short	(.L_2175 - .L_2174)
	.align		4
.L_2174:
        /*0010*/ 	.word	index@(.nv.constant0.tvmgen_default_fused_squeeze_49_kernel)
        /*0014*/ 	.short	0x0160
        /*0016*/ 	.short	0x0010


	//----- nvinfo : EIATTR_CBANK_PARAM_SIZE
	.align		4
.L_2175:
        /*0018*/ 	.byte	0x03, 0x19
        /*001a*/ 	.short	0x0010


	//----- nvinfo : EIATTR_KPARAM_INFO
	.align		4
        /*001c*/ 	.byte	0x04, 0x17
        /*001e*/ 	.short	(.L_2177 - .L_2176)
.L_2176:
        /*0020*/ 	.word	0x00000000
        /*0024*/ 	.short	0x0001
        /*0026*/ 	.short	0x0008
        /*0028*/ 	.byte	0x00, 0xf0, 0x21, 0x00


	//----- nvinfo : EIATTR_KPARAM_INFO
	.align		4
.L_2177:
        /*002c*/ 	.byte	0x04, 0x17
        /*002e*/ 	.short	(.L_2179 - .L_2178)
.L_2178:
        /*0030*/ 	.word	0x00000000
        /*0034*/ 	.short	0x0000
        /*0036*/ 	.short	0x0000
        /*0038*/ 	.byte	0x00, 0xf0, 0x21, 0x00


	//----- nvinfo : EIATTR_MAXREG_COUNT
	.align		4
.L_2179:
        /*003c*/ 	.byte	0x03, 0x1b
        /*003e*/ 	.short	0x00ff


	//----- nvinfo : EIATTR_EXIT_INSTR_OFFSETS
	.align		4
        /*0040*/ 	.byte	0x04, 0x1c
        /*0042*/ 	.short	(.L_2181 - .L_2180)


	//   ....[0]....
.L_2180:
        /*0044*/ 	.word	0x00000080


	//----- nvinfo : EIATTR_MAX_THREADS
	.align		4
.L_2181:
        /*0048*/ 	.byte	0x04, 0x05
        /*004a*/ 	.short	(.L_2183 - .L_2182)
.L_2182:
        /*004c*/ 	.word	0x00000080
        /*0050*/ 	.word	0x00000001
        /*0054*/ 	.word	0x00000001
.L_2183:


//--------------------- .nv.info.tvmgen_default_fused_squeeze_33_kernel --------------------------
	.section	.nv.info.tvmgen_default_fused_squeeze_33_kernel,"",@"SHT_CUDA_INFO"
	.align	4


	//----- nvinfo : EIATTR_CUDA_API_VERSION
	.align		4
        /*0000*/ 	.byte	0x04, 0x37
        /*0002*/ 	.short	(.L_2185 - .L_2184)
.L_2184:
        /*0004*/ 	.word	0x00000073


	//----- nvinfo : EIATTR_SW2861232_WAR
	.align		4
.L_2185:
        /*0008*/ 	.byte	0x01, 0x35
	.zero		2


	//----- nvinfo : EIATTR_PARAM_CBANK
	.align		4
        /*000c*/ 	.byte	0x04, 0x0a
        /*000e*/ 	.short	(.L_2187 - .L_2186)
	.align		4
.L_2186:
        /*0010*/ 	.word	index@(.nv.constant0.tvmgen_default_fused_squeeze_33_kernel)
        /*0014*/ 	.short	0x0160
        /*0016*/ 	.short	0x0010


	//----- nvinfo : EIATTR_CBANK_PARAM_SIZE
	.align		4
.L_2187:
        /*0018*/ 	.byte	0x03, 0x19
        /*001a*/ 	.short	0x0010


	//----- nvinfo : EIATTR_KPARAM_INFO
	.align		4
        /*001c*/ 	.byte	0x04, 0x17
        /*001e*/ 	.short	(.L_2189 - .L_2188)
.L_2188:
        /*0020*/ 	.word	0x00000000
        /*0024*/ 	.short	0x0001
        /*0026*/ 	.short	0x0008
        /*0028*/ 	.byte	0x00, 0xf0, 0x21, 0x00


	//----- nvinfo : EIATTR_KPARAM_INFO
	.align		4
.L_2189:
        /*002c*/ 	.byte	0x04, 0x17
        /*002e*/ 	.short	(.L_2191 - .L_2190)
.L_2190:
        /*0030*/ 	.word	0x00000000
        /*0034*/ 	.short	0x0000
        /*0036*/ 	.short	0x0000
        /*0038*/ 	.byte	0x00, 0xf0, 0x21, 0x00


	//----- nvinfo : EIATTR_MAXREG_COUNT
	.align		4
.L_2191:
        /*003c*/ 	.byte	0x03, 0x1b
        /*003e*/ 	.short	0x00ff


	//----- nvinfo : EIATTR_EXIT_INSTR_OFFSETS
	.align		4
        /*0040*/ 	.byte	0x04, 0x1c
        /*0042*/ 	.short	(.L_2193 - .L_2192)


	//   ....[0]....
.L_2192:
        /*0044*/ 	.word	0x00000080


	//----- nvinfo : EIATTR_MAX_THREADS
	.align		4
.L_2193:
        /*0048*/ 	.byte	0x04, 0x05
        /*004a*/ 	.short	(.L_2195 - .L_2194)
.L_2194:
        /*004c*/ 	.word	0x00000080
        /*0050*/ 	.word	0x00000001
        /*0054*/ 	.word	0x00000001
.L_2195:


//--------------------- .nv.info.tvmgen_default_fused_transpose_split_kernel_27 --------------------------
	.section	.nv.info.tvmgen_default_fused_transpose_split_kernel_27,"",@"SHT_CUDA_INFO"
	.align	4


	//----- nvinfo : EIATTR_CUDA_API_VERSION
	.align		4
        /*0000*/ 	.byte	0x04, 0x37
        /*0002*/ 	.short	(.L_2197 - .L_2196)
.L_2196:
        /*0004*/ 	.word	0x00000073


	//----- nvinfo : EIATTR_SW2861232_WAR
	.align		4
.L_2197:
        /*0008*/ 	.byte	0x01, 0x35
	.zero		2


	//----- nvinfo : EIATTR_PARAM_CBANK
	.align		4
        /*000c*/ 	.byte	0x04, 0x0a
        /*000e*/ 	.short	(.L_2199 - .L_2198)
	.align		4
.L_2198:
        /*0010*/ 	.word	index@(.nv.constant0.tvmgen_default_fused_transpose_split_kernel_27)
        /*0014*/ 	.short	0x0160
        /*0016*/ 	.short	0x0010


	//----- nvinfo : EIATTR_CBANK_PARAM_SIZE
	.align		4
.L_2199:
        /*0018*/ 	.byte	0x03, 0x19
        /*001a*/ 	.short	0x0010


	//----- nvinfo : EIATTR_KPARAM_INFO
	.align		4
        /*001c*/ 	.byte	0x04, 0x17
        /*001e*/ 	.short	(.L_2201 - .L_2200)
.L_2200:
        /*0020*/ 	.word	0x00000000
        /*0024*/ 	.short	0x0001
        /*0026*/ 	.short	0x0008
        /*0028*/ 	.byte	0x00, 0xf0, 0x21, 0x00


	//----- nvinfo : EIATTR_KPARAM_INFO
	.align		4
.L_2201:
        /*002c*/ 	.byte	0x04, 0x17
        /*002e*/ 	.short	(.L_2203 - .L_2202)
.L_2202:
        /*0030*/ 	.word	0x00000000
        /*0034*/ 	.short	0x0000
        /*0036*/ 	.short	0x0000
        /*0038*/ 	.byte	0x00, 0xf0, 0x21, 0x00


	//----- nvinfo : EIATTR_MAXREG_COUNT
	.align		4
.L_2203:
        /*003c*/ 	.byte	0x03, 0x1b
        /*003e*/ 	.short	0x00ff


	//----- nvinfo : EIATTR_EXIT_INSTR_OFFSETS
	.align		4
        /*0040*/ 	.byte	0x04, 0x1c
        /*0042*/ 	.short	(.L_2205 - .L_2204)


	//   ....[0]....
.L_2204:
        /*0044*/ 	.word	0x00000080


	//----- nvinfo : EIATTR_MAX_THREADS
	.align		4
.L_2205:
        /*0048*/ 	.byte	0x04, 0x05
        /*004a*/ 	.short	(.L_2207 - .L_2206)
.L_2206:
        /*004c*/ 	.word	0x0000001c
        /*0050*/ 	.word	0x00000001
        /*0054*/ 	.word	0x00000001
.L_2207:


//--------------------- .nv.info.tvmgen_default_fused_transpose_split_kernel_8 --------------------------
	.section	.nv.info.tvmgen_default_fused_transpose_split_kernel_8,"",@"SHT_CUDA_INFO"
	.align	4


	//----- nvinfo : EIATTR_CUDA_API_VERSION
	.align		4
        /*0000*/ 	.byte	0x04, 0x37
        /*0002*/ 	.short	(.L_2209 - .L_2208)
.L_2208:
        /*0004*/ 	.word	0x00000073


	//----- nvinfo : EIATTR_SW2861232_WAR
	.align		4
.L_2209:
        /*0008*/ 	.byte	0x01, 0x35
	.zero		2


	//----- nvinfo : EIATTR_PARAM_CBANK
	.align		4
        /*000c*/ 	.byte	0x04, 0x0a
        /*000e*/ 	.short	(.L_2211 - .L_2210)
	.align		4
.L_2210:
        /*0010*/ 	.word	index@(.nv.constant0.tvmgen_default_fused_transpose_split_kernel_8)
        /*0014*/ 	.short	0x0160
        /*0016*/ 	.short	0x0010


	//----- nvinfo : EIATTR_CBANK_PARAM_SIZE
	.align		4
.L_2211:
        /*0018*/ 	.byte	0x03, 0x19
        /*001a*/ 	.short	0x0010


	//----- nvinfo : EIATTR_KPARAM_INFO
	.align		4
        /*001c*/ 	.byte	0x04, 0x17
        /*001e*/ 	.short	(.L_2213 - .L_2212)
.L_2212:
        /*0020*/ 	.word	0x00000000
        /*0024*/ 	.short	0x0001
        /*0026*/ 	.short	0x0008
        /*0028*/ 	.byte	0x00, 0xf0, 0x21, 0x00


	//----- nvinfo : EIATTR_KPARAM_INFO
	.align		4
.L_2213:
        /*002c*/ 	.byte	0x04, 0x17
        /*002e*/ 	.short	(.L_2215 - .L_2214)
.L_2214:
        /*0030*/ 	.word	0x00000000
        /*0034*/ 	.short	0x0000
        /*0036*/ 	.short	0x0000
        /*0038*/ 	.byte	0x00, 0xf0, 0x21, 0x00


	//----- nvinfo : EIATTR_MAXREG_COUNT
	.align		4
.L_2215:
        /*003c*/ 	.byte	0x03, 0x1b
        /*003e*/ 	.short	0x00ff


	//----- nvinfo : EIATTR_EXIT_INSTR_OFFSETS
	.align		4
        /*0040*/ 	.byte	0x04, 0x1c
        /*0042*/ 	.short	(.L_2217 - .L_2216)


	//   ....[0]....
.L_2216:
        /*0044*/ 	.word	0x00000080


	//----- nvinfo : EIATTR_MAX_THREADS
	.align		4
.L_2217:
        /*0048*/ 	.byte	0x04, 0x05
        /*004a*/ 	.short	(.L_2219 - .L_2218)
.L_2218:
        /*004c*/ 	.word	0x0000001c
        /*0050*/ 	.word	0x00000001
        /*0054*/ 	.word	0x00000001
.L_2219:


//--------------------- .nv.info.tvmgen_default_fused_stack_expand_dims_squeeze_split_kernel_24 --------------------------
	.section	.nv.info.tvmgen_default_fused_stack_expand_dims_squeeze_split_kernel_24,"",@"SHT_CUDA_INFO"
	.align	4


	//----- nvinfo : EIATTR_CUDA_API_VERSION
	.align		4
        /*0000*/ 	.byte	0x04, 0x37
        /*0002*/ 	.short	(.L_2221 - .L_2220)
.L_2220:
        /*0004*/ 	.word	0x00000073


	//----- nvinfo : EIATTR_SW2861232_WAR
	.align		4
.L_2221:
        /*0008*/ 	.byte	0x01, 0x35
	.zero		2


	//----- nvinfo : EIATTR_PARAM_CBANK
	.align		4
        /*000c*/ 	.byte	0x04, 0x0a
        /*000e*/ 	.short	(.L_2223 - .L_2222)
	.align		4
.L_2222:
        /*0010*/ 	.word	index@(.nv.constant0.tvmgen_default_fused_stack_expand_dims_squeeze_split_kernel_24)
        /*0014*/ 	.short	0x0160
        /*0016*/ 	.short	0x0010


	//----- nvinfo : EIATTR_CBANK_PARAM_SIZE
	.align		4
.L_2223:
        /*0018*/ 	.byte	0x03, 0x19
        /*001a*/ 	.short	0x0010


	//----- nvinfo : EIATTR_KPARAM_INFO
	.align		4
        /*001c*/ 	.byte	0x04, 0x17
        /*001e*/ 	.short	(.L_2225 - .L_2224)
.L_2224:
        /*0020*/ 	.word	0x00000000
        /*0024*/ 	.short	0x0001
        /*0026*/ 	.short	0x0008
        /*0028*/ 	.byte	0x00, 0xf0, 0x21, 0x00


	//----- nvinfo : EIATTR_KPARAM_INFO
	.align		4
.L_2225:
        /*002c*/ 	.byte	0x04, 0x17
        /*002e*/ 	.short	(.L_2227 - .L_2226)
.L_2226:
        /*0030*/ 	.word	0x00000000
        /*0034*/ 	.short	0x0000
        /*0036*/ 	.short	0x0000
        /*0038*/ 	.byte	0x00, 0xf0, 0x21, 0x00


	//----- nvinfo : EIATTR_MAXREG_COUNT
	.align		4
.L_2227:
        /*003c*/ 	.byte	0x03, 0x1b
        /*003e*/ 	.short	0x00ff


	//----- nvinfo : EIATTR_EXIT_INSTR_OFFSETS
	.align		4
        /*0040*/ 	.byte	0x04, 0x1c
        /*0042*/ 	.short	(.L_2229 - .L_2228)


	//   ....[0]....
.L_2228:
        /*0044*/ 	.word	0x00000080


	//----- nvinfo : EIATTR_MAX_THREADS
	.align		4
.L_2229:
        /*0048*/ 	.byte	0x04, 0x05
        /*004a*/ 	.short	(.L_2231 - .L_2230)
.L_2230:
        /*004c*/ 	.word	0x00000080
        /*0050*/ 	.word	0x00000001
        /*0054*/ 	.word	0x00000001
.L_2231:


//--------------------- .nv.info.tvmgen_default_fused_stack_expand_dims_squeeze_split_kernel_2 --------------------------
	.section	.nv.info.tvmgen_default_fused_stack_expand_dims_squeeze_split_kernel_2,"",@"SHT_CUDA_INFO"
	.align	4


	//----- nvinfo : EIATTR_CUDA_API_VERSION
	.align		4
        /*0000*/ 	.byte	0x04, 0x37
        /*0002*/ 	.short	(.L_2233 - .L_2232)
.L_2232:
        /*0004*/ 	.word	0x00000073


	//----- nvinfo : EIATTR_SW2861232_WAR
	.align		4
.L_2233:
        /*0008*/ 	.byte	0x01, 0x35
	.zero		2


	//----- nvinfo : EIATTR_PARAM_CBANK
	.align		4
        /*000c*/ 	.byte	0x04, 0x0a
        /*000e*/ 	.short	(.L_2235 - .L_2234)
	.align		4
.L_2234:
        /*0010*/ 	.word	index@(.nv.constant0.tvmgen_default_fused_stack_expand_dims_squeeze_split_kernel_2)
        /*0014*/ 	.short	0x0160
        /*0016*/ 	.short	0x0010


	//----- nvinfo : EIATTR_CBANK_PARAM_SIZE
	.align		4
.L_2235:
        /*0018*/ 	.byte	0x03, 0x19
        /*001a*/ 	.short	0x0010


	//----- nvinfo : EIATTR_KPARAM_INFO
	.align		4
        /*001c*/ 	.byte	0x04, 0x17
        /*001e*/ 	.short	(.L_2237 - .L_2236)
.L_2236:
        /*0020*/ 	.word	0x00000000
        /*0024*/ 	.short	0x0001
        /*0026*/ 	.short	0x0008
        /*0028*/ 	.byte	0x00, 0xf0, 0x21, 0x00


	//----- nvinfo : EIATTR_KPARAM_INFO
	.align		4
.L_2237:
        /*002c*/ 	.byte	0x04, 0x17
        /*002e*/ 	.short	(.L_2239 - .L_2238)
.L_2238:
        /*0030*/ 	.word	0x00000000
        /*0034*/ 	.short	0x0000
        /*0036*/ 	.short	0x0000
        /*0038*/ 	.byte	0x00, 0xf0, 0x21, 0x00


	//----- nvinfo : EIATTR_MAXREG_COUNT
	.align		4
.L_2239:
        /*003c*/ 	.byte	0x03, 0x1b
        /*003e*/ 	.short	0x00ff


	//----- nvinfo : EIATTR_EXIT_INSTR_OFFSETS
	.align		4
        /*0040*/ 	.byte	0x04, 0x1c
        /*0042*/ 	.short	(.L_2241 - .L_2240)


	//   ....[0]....
.L_2240:
        /*0044*/ 	.word	0x00000080


	//----- nvinfo : EIATTR_MAX_THREADS
	.align		4
.L_2241:
        /*0048*/ 	.byte	0x04, 0x05
        /*004a*/ 	.short	(.L_2243 - .L_2242)
.L_2242:
        /*004c*/ 	.word	0x00000080
        /*0050*/ 	.word	0x00000001
        /*0054*/ 	.word	0x00000001
.L_2243:


//--------------------- .nv.info.tvmgen_default_fused_squeeze_13_kernel --------------------------
	.section	.nv.info.tvmgen_default_fused_squeeze_13_kernel,"",@"SHT_CUDA_INFO"
	.align	4


	//----- nvinfo : EIATTR_CUDA_API_VERSION
	.align		4
        /*0000*/ 	.byte	0x04, 0x37
        /*0002*/ 	.short	(.L_2245 - .L_2244)
.L_2244:
        /*0004*/ 	.word	0x00000073


	//----- nvinfo : EIATTR_SW2861232_WAR
	.align		4
.L_2245:
        /*0008*/ 	.byte	0x01, 0x35
	.zero		2


	//----- nvinfo : EIATTR_PARAM_CBANK
	.align		4
        /*000c*/ 	.byte	0x04, 0x0a
        /*000e*/ 	.short	(.L_2247 - .L_2246)
	.align		4
.L_2246:
        /*0010*/ 	.word	index@(.nv.constant0.tvmgen_default_fused_squeeze_13_kernel)
        /*0014*/ 	.short	0x0160
        /*0016*/ 	.short	0x0010


	//----- nvinfo : EIATTR_CBANK_PARAM_SIZE
	.align		4
.L_2247:
        /*0018*/ 	.byte	0x03, 0x19
        /*001a*/ 	.short	0x0010


	//----- nvinfo : EIATTR_KPARAM_INFO
	.align		4
        /*001c*/ 	.byte	0x04, 0x17
        /*001e*/ 	.short	(.L_2249 - .L_2248)
.L_2248:
        /*0020*/ 	.word	0x00000000
        /*0024*/ 	.short	0x0001
        /*0026*/ 	.short	0x0008
        /*0028*/ 	.byte	0x00, 0xf0, 0x21, 0x00


	//----- nvinfo : EIATTR_KPARAM_INFO
	.align		4
.L_2249:
        /*002c*/ 	.byte	0x04, 0x17
        /*002e*/ 	.short	(.L_2251 - .L_2250)
.L_2250:
        /*0030*/ 	.word	0x00000000
        /*0034*/ 	.short	0x0000
        /*0036*/ 	.short	0x0000
        /*0038*/ 	.byte	0x00, 0xf0, 0x21, 0x00


	//----- nvinfo : EIATTR_MAXREG_COUNT
	.align		4
.L_2251:
        /*003c*/ 	.byte	0x03, 0x1b
        /*003e*/ 	.short	0x00ff


	//----- nvinfo : EIATTR_EXIT_INSTR_OFFSETS
	.align		4
        /*0040*/ 	.byte	0x04, 0x1c
        /*0042*/ 	.short	(.L_2253 - .L_2252)


	//   ....[0]....
.L_2252:
        /*0044*/ 	.word	0x00000080


	//----- nvinfo : EIATTR_MAX_THREADS
	.align		4
.L_2253:
        /*0048*/ 	.byte	0x04, 0x05
        /*004a*/ 	.short	(.L_2255 - .L_2254)
.L_2254:
        /*004c*/ 	.word	0x0000001c
        /*0050*/ 	.word	0x00000001
        /*0054*/ 	.word	0x00000001
.L_2255:


//--------------------- .nv.info.tvmgen_default_fused_transpose_split_kernel_15 --------------------------
	.section	.nv.info.tvmgen_default_fused_transpose_split_kernel_15,"",@"SHT_CUDA_INFO"
	.align	4


	//----- nvinfo : EIATTR_CUDA_API_VERSION
	.align		4
        /*0000*/ 	.byte	0x04, 0x37
        /*0002*/ 	.short	(.L_2257 - .L_2256)
.L_2256:
        /*0004*/ 	.word	0x00000073


	//----- nvinfo : EIATTR_SW2861232_WAR
	.align		4
.L_2257:
        /*0008*/ 	.byte	0x01, 0x35
	.zero		2


	//----- nvinfo : EIATTR_PARAM_CBANK
	.align		4
        /*000c*/ 	.byte	0x04, 0x0a
        /*000e*/ 	.short	(.L_2259 - .L_2258)
	.align		4
.L_2258:
        /*0010*/ 	.word	index@(.nv.constant0.tvmgen_default_fused_transpose_split_kernel_15)
        /*0014*/ 	.short	0x0160
        /*0016*/ 	.short	0x0010


	//----- nvinfo : EIATTR_CBANK_PARAM_SIZE
	.align		4
.L_2259:
        /*0018*/ 	.byte	0x03, 0x19
        /*001a*/ 	.short	0x0010


	//----- nvinfo : EIATTR_KPARAM_INFO
	.align		4
        /*001c*/ 	.byte	0x04, 0x17
        /*001e*/ 	.short	(.L_2261 - .L_2260)
.L_2260:
        /*0020*/ 	.word	0x00000000
        /*0024*/ 	.short	0x0001
        /*0026*/ 	.short	0x0008
        /*0028*/ 	.byte	0x00, 0xf0, 0x21, 0x00


	//----- nvinfo : EIATTR_KPARAM_INFO
	.align		4
.L_2261:
        /*002c*/ 	.byte	0x04, 0x17
        /*002e*/ 	.short	(.L_2263 - .L_2262)
.L_2262:
        /*0030*/ 	.word	0x00000000
        /*0034*/ 	.short	0x0000
        /*0036*/ 	.short	0x0000
        /*0038*/ 	.byte	0x00, 0xf0, 0x21, 0x00


	//----- nvinfo : EIATTR_MAXREG_COUNT
	.align		4
.L_2263:
        /*003c*/ 	.byte	0x03, 0x1b
        /*003e*/ 	.short	0x00ff


	//----- nvinfo : EIATTR_EXIT_INSTR_OFFSETS
	.align		4
        /*0040*/ 	.byte	0x04, 0x1c
        /*0042*/ 	.short	(.L_2265 - .L_2264)


	//   ....[0]....
.L_2264:
        /*0044*/ 	.word	0x00000080


	//----- nvinfo : EIATTR_MAX_THREADS
	.align		4
.L_2265:
        /*0048*/ 	.byte	0x04, 0x05
        /*004a*/ 	.short	(.L_2267 - .L_2266)
.L_2266:
        /*004c*/ 	.word	0x0000001c
        /*0050*/ 	.word	0x00000001
        /*0054*/ 	.word	0x00000001
.L_2267:


//--------------------- .nv.info.tvmgen_default_fused_squeeze_11_kernel --------------------------
	.section	.nv.info.tvmgen_default_fused_squeeze_11_kernel,"",@"SHT_CUDA_INFO"
	.align	4


	//----- nvinfo : EIATTR_CUDA_API_VERSION
	.align		4
        /*0000*/ 	.byte	0x04, 0x37
        /*0002*/ 	.short	(.L_2269 - .L_2268)
.L_2268:
        /*0004*/ 	.word	0x00000073


	//----- nvinfo : EIATTR_SW2861232_WAR
	.align		4
.L_2269:
        /*0008*/ 	.byte	0x01, 0x35
	.zero		2


	//----- nvinfo : EIATTR_PARAM_CBANK
	.align		4
        /*000c*/ 	.byte	0x04, 0x0a
        /*000e*/ 	.short	(.L_2271 - .L_2270)
	.align		4
.L_2270:
        /*0010*/ 	.word	index@(.nv.constant0.tvmgen_default_fused_squeeze_11_kernel)
        /*0014*/ 	.short	0x0160
        /*0016*/ 	.short	0x0010


	//----- nvinfo : EIATTR_CBANK_PARAM_SIZE
	.align		4
.L_2271:
        /*0018*/ 	.byte	0x03, 0x19
        /*001a*/ 	.short	0x0010


	//----- nvinfo : EIATTR_KPARAM_INFO
	.align		4
        /*001c*/ 	.byte	0x04, 0x17
        /*001e*/ 	.short	(.L_2273 - .L_2272)
.L_2272:
        /*0020*/ 	.word	0x00000000
        /*0024*/ 	.short	0x0001
        /*0026*/ 	.short	0x0008
        /*0028*/ 	.byte	0x00, 0xf0, 0x21, 0x00


	//----- nvinfo : EIATTR_KPARAM_INFO
	.align		4
.L_2273:
        /*002c*/ 	.byte	0x04, 0x17
        /*002e*/ 	.short	(.L_2275 - .L_2274)
.L_2274:
        /*0030*/ 	.word	0x00000000
        /*0034*/ 	.short	0x0000
        /*0036*/ 	.short	0x0000
        /*0038*/ 	.byte	0x00, 0xf0, 0x21, 0x00


	//----- nvinfo : EIATTR_MAXREG_COUNT
	.align		4
.L_2275:
        /*003c*/ 	.byte	0x03, 0x1b
        /*003e*/ 	.short	0x00ff


	//----- nvinfo : EIATTR_EXIT_INSTR_OFFSETS
	.align		4
        /*0040*/ 	.byte	0x04, 0x1c
        /*0042*/ 	.short	(.L_2277 - .L_2276)


	//   ....[0]....
.L_2276:
        /*0044*/ 	.word	0x00000080


	//----- nvinfo : EIATTR_MAX_THREADS
	.align		4
.L_2277:
        /*0048*/ 	.byte	0x04, 0x05
        /*004a*/ 	.short	(.L_2279 - .L_2278)
.L_2278:
        /*004c*/ 	.word	0x0000001c
        /*0050*/ 	.word	0x00000001
        /*0054*/ 	.word	0x00000001
.L_2279:


//--------------------- .nv.info.tvmgen_default_fused_squeeze_28_kernel --------------------------
	.section	.nv.info.tvmgen_default_fused_squeeze_28_kernel,"",@"SHT_CUDA_INFO"
	.align	4


	//----- nvinfo : EIATTR_CUDA_API_VERSION
	.align		4
        /*0000*/ 	.byte	0x04, 0x37
        /*0002*/ 	.short	(.L_2281 - .L_2280)
.L_2280:
        /*0004*/ 	.word	0x00000073


	//----- nvinfo : EIATTR_SW2861232_WAR
	.align		4
.L_2281:
        /*0008*/ 	.byte	0x01, 0x35
	.zero		2


	//----- nvinfo : EIATTR_PARAM_CBANK
	.align		4
        /*000c*/ 	.byte	0x04, 0x0a
        /*000e*/ 	.short	(.L_2283 - .L_2282)
	.align		4
.L_2282:
        /*0010*/ 	.word	index@(.nv.constant0.tvmgen_default_fused_squeeze_28_kernel)
        /*0014*/ 	.short	0x0160
        /*0016*/ 	.short	0x0010


	//----- nvinfo : EIATTR_CBANK_PARAM_SIZE
	.align		4
.L_2283:
        /*0018*/ 	.byte	0x03, 0x19
        /*001a*/ 	.short	0x0010


	//----- nvinfo : EIATTR_KPARAM_INFO
	.align		4
        /*001c*/ 	.byte	0x04, 0x17
        /*001e*/ 	.short	(.L_2285 - .L_2284)
.L_2284:
        /*0020*/ 	.word	0x00000000
        /*0024*/ 	.short	0x0001
        /*0026*/ 	.short	0x0008
        /*0028*/ 	.byte	0x00, 0xf0, 0x21, 0x00


	//----- nvinfo : EIATTR_KPARAM_INFO
	.align		4
.L_2285:
        /*002c*/ 	.byte	0x04, 0x17
        /*002e*/ 	.short	(.L_2287 - .L_2286)
.L_2286:
        /*0030*/ 	.word	0x00000000
        /*0034*/ 	.short	0x0000
        /*0036*/ 	.short	0x0000
        /*0038*/ 	.byte	0x00, 0xf0, 0x21, 0x00


	//----- nvinfo : EIATTR_MAXREG_COUNT
	.align		4
.L_2287:
        /*003c*/ 	.byte	0x03, 0x1b
        /*003e*/ 	.short	0x00ff


	//----- nvinfo : EIATTR_EXIT_INSTR_OFFSETS
	.align		4
        /*0040*/ 	.byte	0x04, 0x1c
        /*0042*/ 	.short	(.L_2289 - .L_2288)


	//   ....[0]....
.L_2288:
        /*0044*/ 	.word	0x00000080


	//----- nvinfo : EIATTR_MAX_THREADS
	.align		4
.L_2289:
        /*0048*/ 	.byte	0x04, 0x05
        /*004a*/ 	.short	(.L_2291 - .L_2290)
.L_2290:
        /*004c*/ 	.word	0x00000080
        /*0050*/ 	.word	0x00000001
        /*0054*/ 	.word	0x00000001
.L_2291:


//--------------------- .nv.info.tvmgen_default_fused_squeeze_15_kernel --------------------------
	.section	.nv.info.tvmgen_default_fused_squeeze_15_kernel,"",@"SHT_CUDA_INFO"
	.align	4


	//----- nvinfo : EIATTR_CUDA_API_VERSION
	.align		4
        /*0000*/ 	.byte	0x04, 0x37
        /*0002*/ 	.short	(.L_2293 - .L_2292)
.L_2292:
        /*0004*/ 	.word	0x00000073


	//----- nvinfo : EIATTR_SW2861232_WAR
	.align		4
.L_2293:
        /*0008*/ 	.byte	0x01, 0x35
	.zero		2


	//----- nvinfo : EIATTR_PARAM_CBANK
	.align		4
        /*000c*/ 	.byte	0x04, 0x0a
        /*000e*/ 	.short	(.L_2295 - .L_2294)
	.align		4
.L_2294:
        /*0010*/ 	.word	index@(.nv.constant0.tvmgen_default_fused_squeeze_15_kernel)
        /*0014*/ 	.short	0x0160
        /*0016*/ 	.short	0x0010


	//----- nvinfo : EIATTR_CBANK_PARAM_SIZE
	.align		4
.L_2295:
        /*0018*/ 	.byte	0x03, 0x19
        /*001a*/ 	.short	0x0010


	//----- nvinfo : EIATTR_KPARAM_INFO
	.align		4
        /*001c*/ 	.byte	0x04, 0x17
        /*001e*/ 	.short	(.L_2297 - .L_2296)
.L_2296:
        /*0020*/ 	.word	0x00000000
        /*0024*/ 	.short	0x0001
        /*0026*/ 	.short	0x0008
        /*0028*/ 	.byte	0x00, 0xf0, 0x21, 0x00


	//----- nvinfo : EIATTR_KPARAM_INFO
	.align		4
.L_2297:
        /*002c*/ 	.byte	0x04, 0x17
        /*002e*/ 	.short	(.L_2299 - .L_2298)
.L_2298:
        /*0030*/ 	.word	0x00000000
        /*0034*/ 	.short	0x0000
        /*0036*/ 	.short	0x0000
        /*0038*/ 	.byte	0x00, 0xf0, 0x21, 0x00


	//----- nvinfo : EIATTR_MAXREG_COUNT
	.align		4
.L_2299:
        /*003c*/ 	.byte	0x03, 0x1b
        /*003e*/ 	.short	0x00ff


	//----- nvinfo : EIATTR_EXIT_INSTR_OFFSETS
	.align		4
        /*0040*/ 	.byte	0x04, 0x1c
        /*0042*/ 	.short	(.L_2301 - .L_2300)


	//   ....[0]....
.L_2300:
        /*0044*/ 	.word	0x00000080


	//----- nvinfo : EIATTR_MAX_THREADS
	.align		4
.L_2301:
        /*0048*/ 	.byte	0x04, 0x05
        /*004a*/ 	.short	(.L_2303 - .L_2302)
.L_2302:
        /*004c*/ 	.word	0x0000001c
        /*0050*/ 	.word	0x00000001
        /*0054*/ 	.word	0x00000001
.L_2303:


//--------------------- .nv.info.tvmgen_default_fused_transpose_split_kernel_23 --------------------------
	.section	.nv.info.tvmgen_default_fused_transpose_split_kernel_23,"",@"SHT_CUDA_INFO"
	.align	4


	//----- nvinfo : EIATTR_CUDA_API_VERSION
	.align		4
        /*0000*/ 	.byte	0x04, 0x37
        /*0002*/ 	.short	(.L_2305 - .L_2304)
.L_2304:
        /*0004*/ 	.word	0x00000073


	//----- nvinfo : EIATTR_SW2861232_WAR
	.align		4
.L_2305:
        /*0008*/ 	.byte	0x01, 0x35
	.zero		2


	//----- nvinfo : EIATTR_PARAM_CBANK
	.align		4
        /*000c*/ 	.byte	0x04, 0x0a
        /*000e*/ 	.short	(.L_2307 - .L_2306)
	.align		4
.L_2306:
        /*0010*/ 	.word	index@(.nv.constant0.tvmgen_default_fused_transpose_split_kernel_23)
        /*0014*/ 	.short	0x0160
        /*0016*/ 	.short	0x0010


	//----- nvinfo : EIATTR_CBANK_PARAM_SIZE
	.align		4
.L_2307:
        /*0018*/ 	.byte	0x03, 0x19
        /*001a*/ 	.short	0x0010


	//----- nvinfo : EIATTR_KPARAM_INFO
	.align		4
        /*001c*/ 	.byte	0x04, 0x17
        /*001e*/ 	.short	(.L_2309 - .L_2308)
.L_2308:
        /*0020*/ 	.word	0x00000000
        /*0024*/ 	.short	0x0001
        /*0026*/ 	.short	0x0008
        /*0028*/ 	.byte	0x00, 0xf0, 0x21, 0x00


	//----- nvinfo : EIATTR_KPARAM_INFO
	.align		4
.L_2309:
        /*002c*/ 	.byte	0x04, 0x17
        /*002e*/ 	.short	(.L_2311 - .L_2310)
.L_2310:
        /*0030*/ 	.word	0x00000000
        /*0034*/ 	.short	0x0000
        /*0036*/ 	.short	0x0000
        /*0038*/ 	.byte	0x00, 0xf0, 0x21, 0x00


	//----- nvinfo : EIATTR_MAXREG_COUNT
	.align		4
.L_2311:
        /*003c*/ 	.byte	0x03, 0x1b
        /*003e*/ 	.short	0x00ff


	//----- nvinfo : EIATTR_EXIT_INSTR_OFFSETS
	.align		4
        /*0040*/ 	.byte	0x04, 0x1c
        /*0042*/ 	.short	(.L_2313 - .L_2312)


	//   ....[0]....
.L_2312:
        /*0044*/ 	.word	0x00000080


	//----- nvinfo : EIATTR_MAX_THREADS
	.align		4
.L_2313:
        /*0048*/ 	.byte	0x04, 0x05
        /*004a*/ 	.short	(.L_2315 - .L_2314)
.L_2314:
        /*004c*/ 	.word	0x0000001c
        /*0050*/ 	.word	0x00000001
        /*0054*/ 	.word	0x00000001
.L_2315:


//--------------------- .nv.info.tvmgen_default_fused_squeeze_52_kernel --------------------------
	.section	.nv.info.tvmgen_default_fused_squeeze_52_kernel,"",@"SHT_CUDA_INFO"
	.align	4


	//----- nvinfo : EIATTR_CUDA_API_VERSION
	.align		4
        /*0000*/ 	.byte	0x04, 0x37
        /*0002*/ 	.short	(.L_2317 - .L_2316)
.L_2316:
        /*0004*/ 	.word	0x00000073


	//----- nvinfo : EIATTR_SW2861232_WAR
	.align		4
.L_2317:
        /*0008*/ 	.byte	0x01, 0x35
	.zero		2


	//----- nvinfo : EIATTR_PARAM_CBANK
	.align		4
        /*000c*/ 	.byte	0x04, 0x0a
        /*000e*/ 	.short	(.L_2319 - .L_2318)
	.align		4
.L_2318:
        /*0010*/ 	.word	index@(.nv.constant0.tvmgen_default_fused_squeeze_52_kernel)
        /*0014*/ 	.short	0x0160
        /*0016*/ 	.short	0x0010


	//----- nvinfo : EIATTR_CBANK_PARAM_SIZE
	.align		4
.L_2319:
        /*0018*/ 	.byte	0x03, 0x19
        /*001a*/ 	.short	0x0010


	//----- nvinfo : EIATTR_KPARAM_INFO
	.align		4
        /*001c*/ 	.byte	0x04, 0x17
        /*001e*/ 	.short	(.L_2321 - .L_2320)
.L_2320:
        /*0020*/ 	.word	0x00000000
        /*0024*/ 	.short	0x0001
        /*0026*/ 	.short	0x0008
        /*0028*/ 	.byte	0x00, 0xf0, 0x21, 0x00


	//----- nvinfo : EIATTR_KPARAM_INFO
	.align		4
.L_2321:
        /*002c*/ 	.byte	0x04, 0x17
        /*002e*/ 	.short	(.L_2323 - .L_2322)
.L_2322:
        /*0030*/ 	.word	0x00000000
        /*0034*/ 	.short	0x0000
        /*0036*/ 	.short	0x0000
        /*0038*/ 	.byte	0x00, 0xf0, 0x21, 0x00


	//----- nvinfo : EIATTR_MAXREG_COUNT
	.align		4
.L_2323:
        /*003c*/ 	.byte	0x03, 0x1b
        /*003e*/ 	.short	0x00ff


	//----- nvinfo : EIATTR_EXIT_INSTR_OFFSETS
	.align		4
        /*0040*/ 	.byte	0x04, 0x1c
        /*0042*/ 	.short	(.L_2325 - .L_2324)


	//   ....[0]....
.L_2324:
        /*0044*/ 	.word	0x00000080


	//----- nvinfo : EIATTR_MAX_THREADS
	.align		4
.L_2325:
        /*0048*/ 	.byte	0x04, 0x05
        /*004a*/ 	.short	(.L_2327 - .L_2326)
.L_2326:
        /*004c*/ 	.word	0x00000080
        /*0050*/ 	.word	0x00000001
        /*0054*/ 	.word	0x00000001
.L_2327:


//--------------------- .nv.info.tvmgen_default_fused_squeeze_36_kernel --------------------------
	.section	.nv.info.tvmgen_default_fused_squeeze_36_kernel,"",@"SHT_CUDA_INFO"
	.align	4


	//----- nvinfo : EIATTR_CUDA_API_VERSION
	.align		4
        /*0000*/ 	.byte	0x04, 0x37
        /*0002*/ 	.short	(.L_2329 - .L_2328)
.L_2328:
        /*0004*/ 	.word	0x00000073


	//----- nvinfo : EIATTR_SW2861232_WAR
	.align		4
.L_2329:
        /*0008*/ 	.byte	0x01, 0x35
	.zero		2


	//----- nvinfo : EIATTR_PARAM_CBANK
	.align		4
        /*000c*/ 	.byte	0x04, 0x0a
        /*000e*/ 	.short	(.L_2331 - .L_2330)
	.align		4
.L_2330:
        /*0010*/ 	.word	index@(.nv.constant0.tvmgen_default_fused_squeeze_36_kernel)
        /*0014*/ 	.short	0x0160
        /*0016*/ 	.short	0x0010


	//----- nvinfo : EIATTR_CBANK_PARAM_SIZE
	.align		4
.L_2331:
        /*0018*/ 	.byte	0x03, 0x19
        /*001a*/ 	.short	0x0010


	//----- nvinfo : EIATTR_KPARAM_INFO
	.align		4
        /*001c*/ 	.byte	0x04, 0x17
        /*001e*/ 	.short	(.L_2333 - .L_2332)
.L_2332:
        /*0020*/ 	.word	0x00000000
        /*0024*/ 	.short	0x0001
        /*0026*/ 	.short	0x0008
        /*0028*/ 	.byte	0x00, 0xf0, 0x21, 0x00


	//----- nvinfo : EIATTR_KPARAM_INFO
	.align		4
.L_2333:
        /*002c*/ 	.byte	0x04, 0x17
        /*002e*/ 	.short	(.L_2335 - .L_2334)
.L_2334:
        /*0030*/ 	.word	0x00000000
        /*0034*/ 	.short	0x0000
        /*0036*/ 	.short	0x0000
        /*0038*/ 	.byte	0x00, 0xf0, 0x21, 0x00


	//----- nvinfo : EIATTR_MAXREG_COUNT
	.align		4
.L_2335:
        /*003c*/ 	.byte	0x03, 0x1b
        /*003e*/ 	.short	0x00ff


	//----- nvinfo : EIATTR_EXIT_INSTR_OFFSETS
	.align		4
        /*0040*/ 	.byte	0x04, 0x1c
        /*0042*/ 	.short	(.L_2337 - .L_2336)


	//   ....[0]....
.L_2336:
        /*0044*/ 	.word	0x00000080


	//----- nvinfo : EIATTR_MAX_THREADS
	.align		4
.L_2337:
        /*0048*/ 	.byte	0x04, 0x05
        /*004a*/ 	.short	(.L_2339 - .L_2338)
.L_2338:
        /*004c*/ 	.word	0x00000080
        /*0050*/ 	.word	0x00000001
        /*0054*/ 	.word	0x00000001
.L_2339:


//--------------------- .nv.info.tvmgen_default_fused_squeeze_54_kernel --------------------------
	.section	.nv.info.tvmgen_default_fused_squeeze_54_kernel,"",@"SHT_CUDA_INFO"
	.align	4


	//----- nvinfo : EIATTR_CUDA_API_VERSION
	.align		4
        /*0000*/ 	.byte	0x04, 0x37
        /*0002*/ 	.short	(.L_2341 - .L_2340)
.L_2340:
        /*0004*/ 	.word	0x00000073


	//----- nvinfo : EIATTR_SW2861232_WAR
	.align		4
.L_2341:
        /*0008*/ 	.byte	0x01, 0x35
	.zero		2


	//----- nvinfo : EIATTR_PARAM_CBANK
	.align		4
        /*000c*/ 	.byte	0x04, 0x0a
        /*000e*/ 	.short	(.L_2343 - .L_2342)
	.align		4
.L_2342:
        /*0010*/ 	.word	index@(.nv.constant0.tvmgen_default_fused_squeeze_54_kernel)
        /*0014*/ 	.short	0x0160
        /*0016*/ 	.short	0x0010


	//----- nvinfo : EIATTR_CBANK_PARAM_SIZE
	.align		4
.L_2343:
        /*0018*/ 	.byte	0x03, 0x19
        /*001a*/ 	.short	0x0010


	//----- nvinfo : EIATTR_KPARAM_INFO
	.align		4
        /*001c*/ 	.byte	0x04, 0x17
        /*001e*/ 	.short	(.L_2345 - .L_2344)
.L_2344:
        /*0020*/ 	.word	0x00000000
        /*0024*/ 	.short	0x0001
        /*0026*/ 	.short	0x0008
        /*0028*/ 	.byte	0x00, 0xf0, 0x21, 0x00


	//----- nvinfo : EIATTR_KPARAM_INFO
	.align		4
.L_2345:
        /*002c*/ 	.byte	0x04, 0x17
        /*002e*/ 	.short	(.L_2347 - .L_2346)
.L_2346:
        /*0030*/ 	.word	0x00000000
        /*0034*/ 	.short	0x0000
        /*0036*/ 	.short	0x0000
        /*0038*/ 	.byte	0x00, 0xf0, 0x21, 0x00


	//----- nvinfo : EIATTR_MAXREG_COUNT
	.align		4
.L_2347:
        /*003c*/ 	.byte	0x03, 0x1b
        /*003e*/ 	.short	0x00ff


	//----- nvinfo : EIATTR_EXIT_INSTR_OFFSETS
	.align		4
        /*0040*/ 	.byte	0x04, 0x1c
        /*0042*/ 	.short	(.L_2349 - .L_2348)


	//   ....[0]....
.L_2348:
        /*0044*/ 	.word	0x00000080


	//----- nvinfo : EIATTR_MAX_THREADS
	.align		4
.L_2349:
        /*0048*/ 	.byte	0x04, 0x05
        /*004a*/ 	.short	(.L_2351 - .L_2350)
.L_2350:
        /*004c*/ 	.word	0x00000080
        /*0050*/ 	.word	0x00000001
        /*0054*/ 	.word	0x00000001
.L_2351:


//--------------------- .nv.info.tvmgen_default_fused_transpose_split_kernel_2 --------------------------
	.section	.nv.info.tvmgen_default_fused_transpose_split_kernel_2,"",@"SHT_CUDA_INFO"
	.align	4


	//----- nvinfo : EIATTR_CUDA_API_VERSION
	.align		4
        /*0000*/ 	.byte	0x04, 0x37
        /*0002*/ 	.short	(.L_2353 - .L_2352)
.L_2352:
        /*0004*/ 	.word	0x00000073


	//----- nvinfo : EIATTR_SW2861232_WAR
	.align		4
.L_2353:
        /*0008*/ 	.byte	0x01, 0x35
	.zero		2


	//----- nvinfo : EIATTR_PARAM_CBANK
	.align		4
        /*000c*/ 	.byte	0x04, 0x0a
        /*000e*/ 	.short	(.L_2355 - .L_2354)
	.align		4
.L_2354:
        /*0010*/ 	.word	index@(.nv.constant0.tvmgen_default_fused_transpose_split_kernel_2)
        /*0014*/ 	.short	0x0160
        /*0016*/ 	.short	0x0010


	//----- nvinfo : EIATTR_CBANK_PARAM_SIZE
	.align		4
.L_2355:
        /*0018*/ 	.byte	0x03, 0x19
        /*001a*/ 	.short	0x0010


	//----- nvinfo : EIATTR_KPARAM_INFO
	.align		4
        /*001c*/ 	.byte	0x04, 0x17
        /*001e*/ 	.short	(.L_2357 - .L_2356)
.L_2356:
        /*0020*/ 	.word	0x00000000
        /*0024*/ 	.short	0x0001
        /*0026*/ 	.short	0x0008
        /*0028*/ 	.byte	0x00, 0xf0, 0x21, 0x00


	//----- nvinfo : EIATTR_KPARAM_INFO
	.align		4
.L_2357:
        /*002c*/ 	.byte	0x04, 0x17
        /*002e*/ 	.short	(.L_2359 - .L_2358)
.L_2358:
        /*0030*/ 	.word	0x00000000
        /*0034*/ 	.short	0x0000
        /*0036*/ 	.short	0x0000
        /*0038*/ 	.byte	0x00, 0xf0, 0x21, 0x00


	//----- nvinfo : EIATTR_MAXREG_COUNT
	.align		4
.L_2359:
        /*003c*/ 	.byte	0x03, 0x1b
        /*003e*/ 	.short	0x00ff


	//----- nvinfo : EIATTR_EXIT_INSTR_OFFSETS
	.align		4
        /*0040*/ 	.byte	0x04, 0x1c
        /*0042*/ 	.short	(.L_2361 - .L_2360)


	//   ....[0]....
.L_2360:
        /*0044*/ 	.word	0x00000080


	//----- nvinfo : EIATTR_MAX_THREADS
	.align		4
.L_2361:
        /*0048*/ 	.byte	0x04, 0x05
        /*004a*/ 	.short	(.L_2363 - .L_2362)
.L_2362:
        /*004c*/ 	.word	0x0000001c
        /*0050*/ 	.word	0x00000001
        /*0054*/ 	.word	0x00000001
.L_2363:


//--------------------- .nv.info.tvmgen_default_fused_stack_expand_dims_squeeze_split_kernel_22 --------------------------
	.section	.nv.info.tvmgen_default_fused_stack_expand_dims_squeeze_split_kernel_22,"",@"SHT_CUDA_INFO"
	.align	4


	//----- nvinfo : EIATTR_CUDA_API_VERSION
	.align		4
        /*0000*/ 	.byte	0x04, 0x37
        /*0002*/ 	.short	(.L_2365 - .L_2364)
.L_2364:
        /*0004*/ 	.word	0x00000073


	//----- nvinfo : EIATTR_SW2861232_WAR
	.align		4
.L_2365:
        /*0008*/ 	.byte	0x01, 0x35
	.zero		2


	//----- nvinfo : EIATTR_PARAM_CBANK
	.align		4
        /*000c*/ 	.byte	0x04, 0x0a
        /*000e*/ 	.short	(.L_2367 - .L_2366)
	.align		4
.L_2366:
        /*0010*/ 	.word	index@(.nv.constant0.tvmgen_default_fused_stack_expand_dims_squeeze_split_kernel_22)
        /*0014*/ 	.short	0x0160
        /*0016*/ 	.short	0x0010


	//----- nvinfo : EIATTR_CBANK_PARAM_SIZE
	.align		4
.L_2367:
        /*0018*/ 	.byte	0x03, 0x19
        /*001a*/ 	.short	0x0010


	//----- nvinfo : EIATTR_KPARAM_INFO
	.align		4
        /*001c*/ 	.byte	0x04, 0x17
        /*001e*/ 	.short	(.L_2369 - .L_2368)
.L_2368:
        /*0020*/ 	.word	0x00000000
        /*0024*/ 	.short	0x0001
        /*0026*/ 	.short	0x0008
        /*0028*/ 	.byte	0x00, 0xf0, 0x21, 0x00


	//----- nvinfo : EIATTR_KPARAM_INFO
	.align		4
.L_2369:
        /*002c*/ 	.byte	0x04, 0x17
        /*002e*/ 	.short	(.L_2371 - .L_2370)
.L_2370:
        /*0030*/ 	.word	0x00000000
        /*0034*/ 	.short	0x0000
        /*0036*/ 	.short	0x0000
        /*0038*/ 	.byte	0x00, 0xf0, 0x21, 0x00


	//----- nvinfo : EIATTR_MAXREG_COUNT
	.align		4
.L_2371:
        /*003c*/ 	.byte	0x03, 0x1b
        /*003e*/ 	.short	0x00ff


	//----- nvinfo : EIATTR_EXIT_INSTR_OFFSETS
	.align		4
        /*0040*/ 	.byte	0x04, 0x1c
        /*0042*/ 	.short	(.L_2373 - .L_2372)


	//   ....[0]....
.L_2372:
        /*0044*/ 	.word	0x00000080


	//----- nvinfo : EIATTR_MAX_THREADS
	.align		4
.L_2373:
        /*0048*/ 	.byte	0x04, 0x05
        /*004a*/ 	.short	(.L_2375 - .L_2374)
.L_2374:
        /*004c*/ 	.word	0x00000080
        /*0050*/ 	.word	0x00000001
        /*0054*/ 	.word	0x00000001
.L_2375:


//--------------------- .nv.info.tvmgen_default_fused_transpose_split_kernel_10 --------------------------
	.section	.nv.info.tvmgen_default_fused_transpose_split_kernel_10,"",@"SHT_CUDA_INFO"
	.align	4


	//----- nvinfo : EIATTR_CUDA_API_VERSION
	.align		4
        /*0000*/ 	.byte	0x04, 0x37
        /*0002*/ 	.short	(.L_2377 - .L_2376)
.L_2376:
        /*0004*/ 	.word	0x00000073


	//----- nvinfo : EIATTR_SW2861232_WAR
	.align		4
.L_2377:
        /*0008*/ 	.byte	0x01, 0x35
	.zero		2


	//----- nvinfo : EIATTR_PARAM_CBANK
	.align		4
        /*000c*/ 	.byte	0x04, 0x0a
        /*000e*/ 	.short	(.L_2379 - .L_2378)
	.align		4
.L_2378:
        /*0010*/ 	.word	index@(.nv.constant0.tvmgen_default_fused_transpose_split_kernel_10)
        /*0014*/ 	.short	0x0160
        /*0016*/ 	.short	0x0010


	//----- nvinfo : EIATTR_CBANK_PARAM_SIZE
	.align		4
.L_2379:
        /*0018*/ 	.byte	0x03, 0x19
        /*001a*/ 	.short	0x0010


	//----- nvinfo : EIATTR_KPARAM_INFO
	.align		4
        /*001c*/ 	.byte	0x04, 0x17
        /*001e*/ 	.short	(.L_2381 - .L_2380)
.L_2380:
        /*0020*/ 	.word	0x00000000
        /*0024*/ 	.short	0x0001
        /*0026*/ 	.short	0x0008
        /*0028*/ 	.byte	0x00, 0xf0, 0x21, 0x00


	//----- nvinfo : EIATTR_KPARAM_INFO
	.align		4
.L_2381:
        /*002c*/ 	.byte	0x04, 0x17
        /*002e*/ 	.short	(.L_2383 - .L_2382)
.L_2382:
        /*0030*/ 	.word	0x00000000
        /*0034*/ 	.short	0x0000
        /*0036*/ 	.short	0x0000
        /*0038*/ 	.byte	0x00, 0xf0, 0x21, 0x00


	//----- nvinfo : EIATTR_MAXREG_COUNT
	.align		4
.L_2383:
        /*003c*/ 	.byte	0x03, 0x1b
        /*003e*/ 	.short	0x00ff


	//----- nvinfo : EIATTR_EXIT_INSTR_OFFSETS
	.align		4
        /*0040*/ 	.byte	0x04, 0x1c
        /*0042*/ 	.short	(.L_2385 - .L_2384)


	//   ....[0]....
.L_2384:
        /*0044*/ 	.word	0x00000080


	//----- nvinfo : EIATTR_MAX_THREADS
	.align		4
.L_2385:
        /*0048*/ 	.byte	0x04, 0x05
        /*004a*/ 	.short	(.L_2387 - .L_2386)
.L_2386:
        /*004c*/ 	.word	0x0000001c
        /*0050*/ 	.word	0x00000001
        /*0054*/ 	.word	0x00000001
.L_2387:


//--------------------- .nv.info.tvmgen_default_fused_squeeze_8_kernel --------------------------
	.section	.nv.info.tvmgen_default_fused_squeeze_8_kernel,"",@"SHT_CUDA_INFO"
	.align	4


	//----- nvinfo : EIATTR_CUDA_API_VERSION
	.align		4
        /*0000*/ 	.byte	0x04, 0x37
        /*0002*/ 	.short	(.L_2389 - .L_2388)
.L_2388:
        /*0004*/ 	.word	0x00000073


	//----- nvinfo : EIATTR_SW2861232_WAR
	.align		4
.L_2389:
        /*0008*/ 	.byte	0x01, 0x35
	.zero		2


	//----- nvinfo : EIATTR_PARAM_CBANK
	.align		4
        /*000c*/ 	.byte	0x04, 0x0a
        /*000e*/ 	.short	(.L_2391 - .L_2390)
	.align		4
.L_2390:
        /*0010*/ 	.word	index@(.nv.constant0.tvmgen_default_fused_squeeze_8_kernel)
        /*0014*/ 	.short	0x0160
        /*0016*/ 	.short	0x0010


	//----- nvinfo : EIATTR_CBANK_PARAM_SIZE
	.align		4
.L_2391:
        /*0018*/ 	.byte	0x03, 0x19
        /*001a*/ 	.short	0x0010


	//----- nvinfo : EIATTR_KPARAM_INFO
	.align		4
        /*001c*/ 	.byte	0x04, 0x17
        /*001e*/ 	.short	(.L_2393 - .L_2392)
.L_2392:
        /*0020*/ 	.word	0x00000000
        /*0024*/ 	.short	0x0001
        /*0026*/ 	.short	0x0008
        /*0028*/ 	.byte	0x00, 0xf0, 0x21, 0x00


	//----- nvinfo : EIATTR_KPARAM_INFO
	.align		4
.L_2393:
        /*002c*/ 	.byte	0x04, 0x17
        /*002e*/ 	.short	(.L_2395 - .L_2394)
.L_2394:
        /*0030*/ 	.word	0x00000000
        /*0034*/ 	.short	0x0000
        /*0036*/ 	.short	0x0000
        /*0038*/ 	.byte	0x00, 0xf0, 0x21, 0x00


	//----- nvinfo : EIATTR_MAXREG_COUNT
	.align		4
.L_2395:
        /*003c*/ 	.byte	0x03, 0x1b
        /*003e*/ 	.short	0x00ff


	//----- nvinfo : EIATTR_EXIT_INSTR_OFFSETS
	.align		4
        /*0040*/ 	.byte	0x04, 0x1c
        /*0042*/ 	.short	(.L_2397 - .L_2396)


	//   ....[0]....
.L_2396:
        /*0044*/ 	.word	0x00000080


	//----- nvinfo : EIATTR_MAX_THREADS
	.align		4
.L_2397:
        /*0048*/ 	.byte	0x04, 0x05
        /*004a*/ 	.short	(.L_2399 - .L_2398)
.L_2398:
        /*004c*/ 	.word	0x0000001c
        /*0050*/ 	.word	0x00000001
        /*0054*/ 	.word	0x00000001
.L_2399:


//--------------------- .nv.info.tvmgen_default_fused_squeeze_31_kernel --------------------------
	.section	.nv.info.tvmgen_default_fused_squeeze_31_kernel,"",@"SHT_CUDA_INFO"
	.align	4


	//----- nvinfo : EIATTR_CUDA_API_VERSION
	.align		4
        /*0000*/ 	.byte	0x04, 0x37
        /*0002*/ 	.short	(.L_2401 - .L_2400)
.L_2400:
        /*0004*/ 	.word	0x00000073


	//----- nvinfo : EIATTR_SW2861232_WAR
	.align		4
.L_2401:
        /*0008*/ 	.byte	0x01, 0x35
	.zero		2


	//----- nvinfo : EIATTR_PARAM_CBANK
	.align		4
        /*000c*/ 	.byte	0x04, 0x0a
        /*000e*/ 	.short	(.L_2403 - .L_2402)
	.align		4
.L_2402:
        /*0010*/ 	.word	index@(.nv.constant0.tvmgen_default_fused_squeeze_31_kernel)
        /*0014*/ 	.short	0x0160
        /*0016*/ 	.short	0x0010


	//----- nvinfo : EIATTR_CBANK_PARAM_SIZE
	.align		4
.L_2403:
        /*0018*/ 	.byte	0x03, 0x19
        /*001a*/ 	.short	0x0010


	//----- nvinfo : EIATTR_KPARAM_INFO
	.align		4
        /*001c*/ 	.byte	0x04, 0x17
        /*001e*/ 	.short	(.L_2405 - .L_2404)
.L_2404:
        /*0020*/ 	.word	0x00000000
        /*0024*/ 	.short	0x0001
        /*0026*/ 	.short	0x0008
        /*0028*/ 	.byte	0x00, 0xf0, 0x21, 0x00


	//----- nvinfo : EIATTR_KPARAM_INFO
	.align		4
.L_2405:
        /*002c*/ 	.byte	0x04, 0x17
        /*002e*/ 	.short	(.L_2407 - .L_2406)
.L_2406:
        /*0030*/ 	.word	0x00000000
        /*0034*/ 	.short	0x0000
        /*0036*/ 	.short	0x0000
        /*0038*/ 	.byte	0x00, 0xf0, 0x21, 0x00


	//----- nvinfo : EIATTR_MAXREG_COUNT
	.align		4
.L_2407:
        /*003c*/ 	.byte	0x03, 0x1b
        /*003e*/ 	.short	0x00ff


	//----- nvinfo : EIATTR_EXIT_INSTR_OFFSETS
	.align		4
        /*0040*/ 	.byte	0x04, 0x1c
        /*0042*/ 	.short	(.L_2409 - .L_2408)


	//   ....[0]....
.L_2408:
        /*0044*/ 	.word	0x00000080


	//----- nvinfo : EIATTR_MAX_THREADS
	.align		4
.L_2409:
        /*0048*/ 	.byte	0x04, 0x05
        /*004a*/ 	.short	(.L_2411 - .L_2410)
.L_2410:
        /*004c*/ 	.word	0x00000080
        /*0050*/ 	.word	0x00000001
        /*0054*/ 	.word	0x00000001
.L_2411:


//--------------------- .nv.info.tvmgen_default_fused_transpose_split_kernel_6 --------------------------
	.section	.nv.info.tvmgen_default_fused_transpose_split_kernel_6,"",@"SHT_CUDA_INFO"
	.align	4


	//----- nvinfo : EIATTR_CUDA_API_VERSION
	.align		4
        /*0000*/ 	.byte	0x04, 0x37
        /*0002*/ 	.short	(.L_2413 - .L_2412)
.L_2412:
        /*0004*/ 	.word	0x00000073


	//----- nvinfo : EIATTR_SW2861232_WAR
	.align		4
.L_2413:
        /*0008*/ 	.byte	0x01, 0x35
	.zero		2


	//----- nvinfo : EIATTR_PARAM_CBANK
	.align		4
        /*000c*/ 	.byte	0x04, 0x0a
        /*000e*/ 	.short	(.L_2415 - .L_2414)
	.align		4
.L_2414:
        /*0010*/ 	.word	index@(.nv.constant0.tvmgen_default_fused_transpose_split_kernel_6)
        /*0014*/ 	.short	0x0160
        /*0016*/ 	.short	0x0010


	//----- nvinfo : EIATTR_CBANK_PARAM_SIZE
	.align		4
.L_2415:
        /*0018*/ 	.byte	0x03, 0x19
        /*001a*/ 	.short	0x0010


	//----- nvinfo : EIATTR_KPARAM_INFO
	.align		4
        /*001c*/ 	.byte	0x04, 0x17
        /*001e*/ 	.short	(.L_2417 - .L_2416)
.L_2416:
        /*0020*/ 	.word	0x00000000
        /*0024*/ 	.short	0x0001
        /*0026*/ 	.short	0x0008
        /*0028*/ 	.byte	0x00, 0xf0, 0x21, 0x00


	//----- nvinfo : EIATTR_KPARAM_INFO
	.align		4
.L_2417:
        /*002c*/ 	.byte	0x04, 0x17
        /*002e*/ 	.short	(.L_2419 - .L_2418)
.L_2418:
        /*0030*/ 	.word	0x00000000
        /*0034*/ 	.short	0x0000
        /*0036*/ 	.short	0x0000
        /*0038*/ 	.byte	0x00, 0xf0, 0x21, 0x00


	//----- nvinfo : EIATTR_MAXREG_COUNT
	.align		4
.L_2419:
        /*003c*/ 	.byte	0x03, 0x1b
        /*003e*/ 	.short	0x00ff


	//----- nvinfo : EIATTR_EXIT_INSTR_OFFSETS
	.align		4
        /*0040*/ 	.byte	0x04, 0x1c
        /*0042*/ 	.short	(.L_2421 - .L_2420)


	//   ....[0]....
.L_2420:
        /*0044*/ 	.word	0x00000080


	//----- nvinfo : EIATTR_MAX_THREADS
	.align		4
.L_2421:
        /*0048*/ 	.byte	0x04, 0x05
        /*004a*/ 	.short	(.L_2423 - .L_2422)
.L_2422:
        /*004c*/ 	.word	0x0000001c
        /*0050*/ 	.word	0x00000001
        /*0054*/ 	.word	0x00000001
.L_2423:


//--------------------- .nv.rel.action            --------------------------
	.section	.nv.rel.action,"",@"SHT_CUDA_RELOCINFO"
	.align	8
	.sectionentsize	8
        /*0000*/ 	.byte	0x4b, 0x00, 0x00, 0x00, 0x00, 0x00, 0x00, 0x00, 0x00, 0x02, 0x02, 0x08, 0x10, 0x0a, 0x2f, 0x22
        /* <DEDUP_REMOVED lines=12> */
        /*00d0*/ 	.byte	0x00, 0x00, 0x00, 0x14, 0x2c, 0x00, 0x00, 0x00


//--------------------- .nv.constant0.tvmgen_default_fused_transpose_split_kernel_19 --------------------------
	.section	.nv.constant0.tvmgen_default_fused_transpose_split_kernel_19,"a",@progbits
	.align	4
.nv.constant0.tvmgen_default_fused_transpose_split_kernel_19:
	.zero		368


//--------------------- .nv.constant0.tvmgen_default_fused_transpose_split_kernel_18 --------------------------
	.section	.nv.constant0.tvmgen_default_fused_transpose_split_kernel_18,"a",@progbits
	.align	4
.nv.constant0.tvmgen_default_fused_transpose_split_kernel_18:
	.zero		368


//--------------------- .nv.constant0.tvmgen_default_fused_stack_expand_dims_squeeze_split_kernel_20 --------------------------
	.section	.nv.constant0.tvmgen_default_fused_stack_expand_dims_squeeze_split_kernel_20,"a",@progbits
	.align	4
.nv.constant0.tvmgen_default_fused_stack_expand_dims_squeeze_split_kernel_20:
	.zero		368


//--------------------- .nv.constant0.tvmgen_default_fused_stack_expand_dims_squeeze_split_kernel --------------------------
	.section	.nv.constant0.tvmgen_default_fused_stack_expand_dims_squeeze_split_kernel,"a",@progbits
	.align	4
.nv.constant0.tvmgen_default_fused_stack_expand_dims_squeeze_split_kernel:
	.zero		368


//--------------------- .nv.constant0.tvmgen_default_fused_squeeze_30_kernel --------------------------
	.section	.nv.constant0.tvmgen_default_fused_squeeze_30_kernel,"a",@progbits
	.align	4
.nv.constant0.tvmgen_default_fused_squeeze_30_kernel:
	.zero		368


//--------------------- .nv.constant0.tvmgen_default_fused_transpose_split_kernel_12 --------------------------
	.section	.nv.constant0.tvmgen_default_fused_transpose_split_kernel_12,"a",@progbits
	.align	4
.nv.constant0.tvmgen_default_fused_transpose_split_kernel_12:
	.zero		368


//--------------------- .nv.constant0.tvmgen_default_fused_stack_expand_dims_squeeze_split_kernel_11 --------------------------
	.section	.nv.constant0.tvmgen_default_fused_stack_expand_dims_squeeze_split_kernel_11,"a",@progbits
	.align	4
.nv.constant0.tvmgen_default_fused_stack_expand_dims_squeeze_split_kernel_11:
	.zero		368


//--------------------- .nv.constant0.tvmgen_default_fused_squeeze_29_kernel --------------------------
	.section	.nv.constant0.tvmgen_default_fused_squeeze_29_kernel,"a",@progbits
	.align	4
.nv.constant0.tvmgen_default_fused_squeeze_29_kernel:
	.zero		368


//--------------------- .nv.constant0.tvmgen_default_fused_stack_expand_dims_squeeze_transpose_take_kernel --------------------------
	.section	.nv.constant0.tvmgen_default_fused_stack_expand_dims_squeeze_transpose_take_kernel,"a",@progbits
	.align	4
.nv.constant0.tvmgen_default_fused_stack_expand_dims_squeeze_transpose_take_kernel:
	.zero		368


//--------------------- .nv.constant0.tvmgen_default_fused_squeeze_47_kernel --------------------------
	.section	.nv.constant0.tvmgen_default_fused_squeeze_47_kernel,"a",@progbits
	.align	4
.nv.constant0.tvmgen_default_fused_squeeze_47_kernel:
	.zero		368


//--------------------- .nv.constant0.tvmgen_default_fused_transpose_split_kernel_24 --------------------------
	.section	.nv.constant0.tvmgen_default_fused_transpose_split_kernel_24,"a",@progbits
	.align	4
.nv.constant0.tvmgen_default_fused_transpose_split_kernel_24:
	.zero		368


//--------------------- .nv.constant0.tvmgen_default_fused_stack_expand_dims_squeeze_split_kernel_5 --------------------------
	.section	.nv.constant0.tvmgen_default_fused_stack_expand_dims_squeeze_split_kernel_5,"a",@progbits
	.align	4
.nv.constant0.tvmgen_default_fused_stack_expand_dims_squeeze_split_kernel_5:
	.zero		368


//--------------------- .nv.constant0.tvmgen_default_fused_stack_expand_dims_squeeze_split_kernel_27 --------------------------
	.section	.nv.constant0.tvmgen_default_fused_stack_expand_dims_squeeze_split_kernel_27,"a",@progbits
	.align	4
.nv.constant0.tvmgen_default_fused_stack_expand_dims_squeeze_split_kernel_27:
	.zero		368


//--------------------- .nv.constant0.tvmgen_default_fused_stack_expand_dims_squeeze_split_kernel_23 --------------------------
	.section	.nv.constant0.tvmgen_default_fused_stack_expand_dims_squeeze_split_kernel_23,"a",@progbits
	.align	4
.nv.constant0.tvmgen_default_fused_stack_expand_dims_squeeze_split_kernel_23:
	.zero		368


//--------------------- .nv.constant0.tvmgen_default_fused_stack_expand_dims_squeeze_split_kernel_15 --------------------------
	.section	.nv.constant0.tvmgen_default_fused_stack_expand_dims_squeeze_split_kernel_15,"a",@progbits
	.align	4
.nv.constant0.tvmgen_default_fused_stack_expand_dims_squeeze_split_kernel_15:
	.zero		368


//--------------------- .nv.constant0.tvmgen_default_fused_squeeze_32_kernel --------------------------
	.section	.nv.constant0.tvmgen_default_fused_squeeze_32_kernel,"a",@progbits
	.align	4
.nv.constant0.tvmgen_default_fused_squeeze_32_kernel:
	.zero		368


//--------------------- .nv.constant0.tvmgen_default_fused_stack_expand_dims_squeeze_split_kernel_19 --------------------------
	.section	.nv.constant0.tvmgen_default_fused_stack_expand_dims_squeeze_split_kernel_19,"a",@progbits
	.align	4
.nv.constant0.tvmgen_default_fused_stack_expand_dims_squeeze_split_kernel_19:
	.zero		368


//--------------------- .nv.constant0.tvmgen_default_fused_squeeze_6_kernel --------------------------
	.section	.nv.constant0.tvmgen_default_fused_squeeze_6_kernel,"a",@progbits
	.align	4
.nv.constant0.tvmgen_default_fused_squeeze_6_kernel:
	.zero		368


//--------------------- .nv.constant0.tvmgen_default_fused_squeeze_53_kernel --------------------------
	.section	.nv.constant0.tvmgen_default_fused_squeeze_53_kernel,"a",@progbits
	.align	4
.nv.constant0.tvmgen_default_fused_squeeze_53_kernel:
	.zero		368


//--------------------- .nv.constant0.tvmgen_default_fused_stack_expand_dims_squeeze_split_kernel_13 --------------------------
	.section	.nv.constant0.tvmgen_default_fused_stack_expand_dims_squeeze_split_kernel_13,"a",@progbits
	.align	4
.nv.constant0.tvmgen_default_fused_stack_expand_dims_squeeze_split_kernel_13:
	.zero		368


//--------------------- .nv.constant0.tvmgen_default_fused_stack_expand_dims_squeeze_split_kernel_4 --------------------------
	.section	.nv.constant0.tvmgen_default_fused_stack_expand_dims_squeeze_split_kernel_4,"a",@progbits
	.align	4
.nv.constant0.tvmgen_default_fused_stack_expand_dims_squeeze_split_kernel_4:
	.zero		368


//--------------------- .nv.constant0.tvmgen_default_fused_stack_expand_dims_squeeze_split_kernel_1 --------------------------
	.section	.nv.constant0.tvmgen_default_fused_stack_expand_dims_squeeze_split_kernel_1,"a",@progbits
	.align	4
.nv.constant0.tvmgen_default_fused_stack_expand_dims_squeeze_split_kernel_1:
	.zero		368


//--------------------- .nv.constant0.tvmgen_default_fused_transpose_split_kernel_16 --------------------------
	.section	.nv.constant0.tvmgen_default_fused_transpose_split_kernel_16,"a",@progbits
	.align	4
.nv.constant0.tvmgen_default_fused_transpose_split_kernel_16:
	.zero		368


//--------------------- .nv.constant0.tvmgen_default_fused_transpose_split_kernel_21 --------------------------
	.section	.nv.constant0.tvmgen_default_fused_transpose_split_kernel_21,"a",@progbits
	.align	4
.nv.constant0.tvmgen_default_fused_transpose_split_kernel_21:
	.zero		368


//--------------------- .nv.constant0.tvmgen_default_fused_stack_expand_dims_squeeze_split_kernel_25 --------------------------
	.section	.nv.constant0.tvmgen_default_fused_stack_expand_dims_squeeze_split_kernel_25,"a",@progbits
	.align	4
.nv.constant0.tvmgen_default_fused_stack_expand_dims_squeeze_split_kernel_25:
	.zero		368


//--------------------- .nv.constant0.tvmgen_default_fused_squeeze_39_kernel --------------------------
	.section	.nv.constant0.tvmgen_default_fused_squeeze_39_kernel,"a",@progbits
	.align	4
.nv.constant0.tvmgen_default_fused_squeeze_39_kernel:
	.zero		368


//--------------------- .nv.constant0.tvmgen_default_fused_stack_expand_dims_squeeze_split_kernel_3 --------------------------
	.section	.nv.constant0.tvmgen_default_fused_stack_expand_dims_squeeze_split_kernel_3,"a",@progbits
	.align	4
.nv.constant0.tvmgen_default_fused_stack_expand_dims_squeeze_split_kernel_3:
	.zero		368


//--------------------- .nv.constant0.tvmgen_default_fused_stack_expand_dims_squeeze_split_kernel_12 --------------------------
	.section	.nv.constant0.tvmgen_default_fused_stack_expand_dims_squeeze_split_kernel_12,"a",@progbits
	.align	4
.nv.constant0.tvmgen_default_fused_stack_expand_dims_squeeze_split_kernel_12:
	.zero		368


//--------------------- .nv.constant0.tvmgen_default_fused_transpose_split_kernel_25 --------------------------
	.section	.nv.constant0.tvmgen_default_fused_transpose_split_kernel_25,"a",@progbits
	.align	4
.nv.constant0.tvmgen_default_fused_transpose_split_kernel_25:
	.zero		368


//--------------------- .nv.constant0.tvmgen_default_fused_squeeze_35_kernel --------------------------
	.section	.nv.constant0.tvmgen_default_fused_squeeze_35_kernel,"a",@progbits
	.align	4
.nv.constant0.tvmgen_default_fused_squeeze_35_kernel:
	.zero		368


//--------------------- .nv.constant0.tvmgen_default_fused_squeeze_22_kernel --------------------------
	.section	.nv.constant0.tvmgen_default_fused_squeeze_22_kernel,"a",@progbits
	.align	4
.nv.constant0.tvmgen_default_fused_squeeze_22_kernel:
	.zero		368


//--------------------- .nv.constant0.tvmgen_default_fused_squeeze_18_kernel --------------------------
	.section	.nv.constant0.tvmgen_default_fused_squeeze_18_kernel,"a",@progbits
	.align	4
.nv.constant0.tvmgen_default_fused_squeeze_18_kernel:
	.zero		368


//--------------------- .nv.constant0.tvmgen_default_fused_squeeze_40_kernel --------------------------
	.section	.nv.constant0.tvmgen_default_fused_squeeze_40_kernel,"a",@progbits
	.align	4
.nv.constant0.tvmgen_default_fused_squeeze_40_kernel:
	.zero		368


//--------------------- .nv.constant0.tvmgen_default_fused_stack_expand_dims_squeeze_split_kernel_7 --------------------------
	.section	.nv.constant0.tvmgen_default_fused_stack_expand_dims_squeeze_split_kernel_7,"a",@progbits
	.align	4
.nv.constant0.tvmgen_default_fused_stack_expand_dims_squeeze_split_kernel_7:
	.zero		368


//--------------------- .nv.constant0.tvmgen_default_fused_squeeze_45_kernel --------------------------
	.section	.nv.constant0.tvmgen_default_fused_squeeze_45_kernel,"a",@progbits
	.align	4
.nv.constant0.tvmgen_default_fused_squeeze_45_kernel:
	.zero		368


//--------------------- .nv.constant0.tvmgen_default_fused_squeeze_14_kernel --------------------------
	.section	.nv.constant0.tvmgen_default_fused_squeeze_14_kernel,"a",@progbits
	.align	4
.nv.constant0.tvmgen_default_fused_squeeze_14_kernel:
	.zero		368


//--------------------- .nv.constant0.tvmgen_default_fused_squeeze_38_kernel --------------------------
	.section	.nv.constant0.tvmgen_default_fused_squeeze_38_kernel,"a",@progbits
	.align	4
.nv.constant0.tvmgen_default_fused_squeeze_38_kernel:
	.zero		368


//--------------------- .nv.constant0.tvmgen_default_fused_nn_dense_add_kernel --------------------------
	.section	.nv.constant0.tvmgen_default_fused_nn_dense_add_kernel,"a",@progbits
	.align	4
.nv.constant0.tvmgen_default_fused_nn_dense_add_kernel:
	.zero		384


//--------------------- .nv.constant0.tvmgen_default_fused_transpose_split_kernel_7 --------------------------
	.section	.nv.constant0.tvmgen_default_fused_transpose_split_kernel_7,"a",@progbits
	.align	4
.nv.constant0.tvmgen_default_fused_transpose_split_kernel_7:
	.zero		368


//--------------------- .nv.constant0.tvmgen_default_fused_squeeze_kernel --------------------------
	.section	.nv.constant0.tvmgen_default_fused_squeeze_kernel,"a",@progbits
	.align	4
.nv.constant0.tvmgen_default_fused_squeeze_kernel:
	.zero		368


//--------------------- .nv.constant0.tvmgen_default_fused_squeeze_7_kernel --------------------------
	.section	.nv.constant0.tvmgen_default_fused_squeeze_7_kernel,"a",@progbits
	.align	4
.nv.constant0.tvmgen_default_fused_squeeze_7_kernel:
	.zero		368


//--------------------- .nv.constant0.tvmgen_default_fused_squeeze_43_kernel --------------------------
	.section	.nv.constant0.tvmgen_default_fused_squeeze_43_kernel,"a",@progbits
	.align	4
.nv.constant0.tvmgen_default_fused_squeeze_43_kernel:
	.zero		368


//--------------------- .nv.constant0.tvmgen_default_fused_transpose_split_kernel_5 --------------------------
	.section	.nv.constant0.tvmgen_default_fused_transpose_split_kernel_5,"a",@progbits
	.align	4
.nv.constant0.tvmgen_default_fused_transpose_split_kernel_5:
	.zero		368


//--------------------- .nv.constant0.tvmgen_default_fused_stack_expand_dims_squeeze_split_kernel_8 --------------------------
	.section	.nv.constant0.tvmgen_default_fused_stack_expand_dims_squeeze_split_kernel_8,"a",@progbits
	.align	4
.nv.constant0.tvmgen_default_fused_stack_expand_dims_squeeze_split_kernel_8:
	.zero		368


//--------------------- .nv.constant0.tvmgen_default_fused_nn_dense_add_add_tanh_1_kernel --------------------------
	.section	.nv.constant0.tvmgen_default_fused_nn_dense_add_add_tanh_1_kernel,"a",@progbits
	.align	4
.nv.constant0.tvmgen_default_fused_nn_dense_add_add_tanh_1_kernel:
	.zero		392


//--------------------- .nv.constant0.tvmgen_default_fused_nn_dense_add_1_kernel --------------------------
	.section	.nv.constant0.tvmgen_default_fused_nn_dense_add_1_kernel,"a",@progbits
	.align	4
.nv.constant0.tvmgen_default_fused_nn_dense_add_1_kernel:
	.zero		384


//--------------------- .nv.constant0.tvmgen_default_fused_transpose_split_kernel_4 --------------------------
	.section	.nv.constant0.tvmgen_default_fused_transpose_split_kernel_4,"a",@progbits
	.align	4
.nv.constant0.tvmgen_default_fused_transpose_split_kernel_4:
	.zero		368


//--------------------- .nv.constant0.tvmgen_default_fused_stack_expand_dims_squeeze_split_kernel_17 --------------------------
	.section	.nv.constant0.tvmgen_default_fused_stack_expand_dims_squeeze_split_kernel_17,"a",@progbits
	.align	4
.nv.constant0.tvmgen_default_fused_stack_expand_dims_squeeze_split_kernel_17:
	.zero		368


//--------------------- .nv.constant0.tvmgen_default_fused_squeeze_48_kernel --------------------------
	.section	.nv.constant0.tvmgen_default_fused_squeeze_48_kernel,"a",@progbits
	.align	4
.nv.constant0.tvmgen_default_fused_squeeze_48_kernel:
	.zero		368


//--------------------- .nv.constant0.tvmgen_default_fused_squeeze_27_kernel --------------------------
	.section	.nv.constant0.tvmgen_default_fused_squeeze_27_kernel,"a",@progbits
	.align	4
.nv.constant0.tvmgen_default_fused_squeeze_27_kernel:
	.zero		368


//--------------------- .nv.constant0.tvmgen_default_fused_stack_expand_dims_squeeze_split_kernel_18 --------------------------
	.section	.nv.constant0.tvmgen_default_fused_stack_expand_dims_squeeze_split_kernel_18,"a",@progbits
	.align	4
.nv.constant0.tvmgen_default_fused_stack_expand_dims_squeeze_split_kernel_18:
	.zero		368


//--------------------- .nv.constant0.tvmgen_default_fused_squeeze_9_kernel --------------------------
	.section	.nv.constant0.tvmgen_default_fused_squeeze_9_kernel,"a",@progbits
	.align	4
.nv.constant0.tvmgen_default_fused_squeeze_9_kernel:
	.zero		368


//--------------------- .nv.constant0.tvmgen_default_fused_nn_dense_add_tanh_kernel --------------------------
	.section	.nv.constant0.tvmgen_default_fused_nn_dense_add_tanh_kernel,"a",@progbits
	.align	4
.nv.constant0.tvmgen_default_fused_nn_dense_add_tanh_kernel:
	.zero		384


//--------------------- .nv.constant0.tvmgen_default_fused_transpose_split_kernel_11 --------------------------
	.section	.nv.constant0.tvmgen_default_fused_transpose_split_kernel_11,"a",@progbits
	.align	4
.nv.constant0.tvmgen_default_fused_transpose_split_kernel_11:
	.zero		368


//--------------------- .nv.constant0.tvmgen_default_fused_squeeze_16_kernel --------------------------
	.section	.nv.constant0.tvmgen_default_fused_squeeze_16_kernel,"a",@progbits
	.align	4
.nv.constant0.tvmgen_default_fused_squeeze_16_kernel:
	.zero		368


//--------------------- .nv.constant0.tvmgen_default_fused_transpose_split_kernel_9 --------------------------
	.section	.nv.constant0.tvmgen_default_fused_transpose_split_kernel_9,"a",@progbits
	.align	4
.nv.constant0.tvmgen_default_fused_transpose_split_kernel_9:
	.zero		368


//--------------------- .nv.constant0.tvmgen_default_fused_stack_expand_dims_squeeze_split_kernel_10 --------------------------
	.section	.nv.constant0.tvmgen_default_fused_stack_expand_dims_squeeze_split_kernel_10,"a",@progbits
	.align	4
.nv.constant0.tvmgen_default_fused_stack_expand_dims_squeeze_split_kernel_10:
	.zero		368


//--------------------- .nv.constant0.tvmgen_default_fused_nn_dense_add_add_tanh_kernel --------------------------
	.section	.nv.constant0.tvmgen_default_fused_nn_dense_add_add_tanh_kernel,"a",@progbits
	.align	4
.nv.constant0.tvmgen_default_fused_nn_dense_add_add_tanh_kernel:
	.zero		392


//--------------------- .nv.constant0.tvmgen_default_fused_squeeze_10_kernel --------------------------
	.section	.nv.constant0.tvmgen_default_fused_squeeze_10_kernel,"a",@progbits
	.align	4
.nv.constant0.tvmgen_default_fused_squeeze_10_kernel:
	.zero		368


//--------------------- .nv.constant0.tvmgen_default_fused_stack_expand_dims_squeeze_split_kernel_21 --------------------------
	.section	.nv.constant0.tvmgen_default_fused_stack_expand_dims_squeeze_split_kernel_21,"a",@progbits
	.align	4
.nv.constant0.tvmgen_default_fused_stack_expand_dims_squeeze_split_kernel_21:
	.zero		368


//--------------------- .nv.constant0.tvmgen_default_fused_squeeze_5_kernel --------------------------
	.section	.nv.constant0.tvmgen_default_fused_squeeze_5_kernel,"a",@progbits
	.align	4
.nv.constant0.tvmgen_default_fused_squeeze_5_kernel:
	.zero		368


//--------------------- .nv.constant0.tvmgen_default_fused_squeeze_46_kernel --------------------------
	.section	.nv.constant0.tvmgen_default_fused_squeeze_46_kernel,"a",@progbits
	.align	4
.nv.constant0.tvmgen_default_fused_squeeze_46_kernel:
	.zero		368


//--------------------- .nv.constant0.tvmgen_default_fused_squeeze_44_kernel --------------------------
	.section	.nv.constant0.tvmgen_default_fused_squeeze_44_kernel,"a",@progbits
	.align	4
.nv.constant0.tvmgen_default_fused_squeeze_44_kernel:
	.zero		368


//--------------------- .nv.constant0.tvmgen_default_fused_stack_expand_dims_squeeze_split_kernel_26 --------------------------
	.section	.nv.constant0.tvmgen_default_fused_stack_expand_dims_squeeze_split_kernel_26,"a",@progbits
	.align	4
.nv.constant0.tvmgen_default_fused_stack_expand_dims_squeeze_split_kernel_26:
	.zero		368


//--------------------- .nv.constant0.tvmgen_default_fused_transpose_split_kernel_17 --------------------------
	.section	.nv.constant0.tvmgen_default_fused_transpose_split_kernel_17,"a",@progbits
	.align	4
.nv.constant0.tvmgen_default_fused_transpose_split_kernel_17:
	.zero		368


//--------------------- .nv.constant0.tvmgen_default_fused_squeeze_21_kernel --------------------------
	.section	.nv.constant0.tvmgen_default_fused_squeeze_21_kernel,"a",@progbits
	.align	4
.nv.constant0.tvmgen_default_fused_squeeze_21_kernel:
	.zero		368


//--------------------- .nv.constant0.tvmgen_default_fused_transpose_split_kernel_13 --------------------------
	.section	.nv.constant0.tvmgen_default_fused_transpose_split_kernel_13,"a",@progbits
	.align	4
.nv.constant0.tvmgen_default_fused_transpose_split_kernel_13:
	.zero		368


//--------------------- .nv.constant0.tvmgen_default_fused_squeeze_37_kernel --------------------------
	.section	.nv.constant0.tvmgen_default_fused_squeeze_37_kernel,"a",@progbits
	.align	4
.nv.constant0.tvmgen_default_fused_squeeze_37_kernel:
	.zero		368


//--------------------- .nv.constant0.tvmgen_default_fused_transpose_split_kernel --------------------------
	.section	.nv.constant0.tvmgen_default_fused_transpose_split_kernel,"a",@progbits
	.align	4
.nv.constant0.tvmgen_default_fused_transpose_split_kernel:
	.zero		368


//--------------------- .nv.constant0.tvmgen_default_fused_squeeze_25_kernel --------------------------
	.section	.nv.constant0.tvmgen_default_fused_squeeze_25_kernel,"a",@progbits
	.align	4
.nv.constant0.tvmgen_default_fused_squeeze_25_kernel:
	.zero		368


//--------------------- .nv.constant0.tvmgen_default_fused_nn_dense_add_tanh_1_kernel --------------------------
	.section	.nv.constant0.tvmgen_default_fused_nn_dense_add_tanh_1_kernel,"a",@progbits
	.align	4
.nv.constant0.tvmgen_default_fused_nn_dense_add_tanh_1_kernel:
	.zero		384


//--------------------- .nv.constant0.tvmgen_default_fused_squeeze_24_kernel --------------------------
	.section	.nv.constant0.tvmgen_default_fused_squeeze_24_kernel,"a",@progbits
	.align	4
.nv.constant0.tvmgen_default_fused_squeeze_24_kernel:
	.zero		368


//--------------------- .nv.constant0.tvmgen_default_fused_squeeze_1_kernel --------------------------
	.section	.nv.constant0.tvmgen_default_fused_squeeze_1_kernel,"a",@progbits
	.align	4
.nv.constant0.tvmgen_default_fused_squeeze_1_kernel:
	.zero		368


//--------------------- .nv.constant0.tvmgen_default_fused_squeeze_3_kernel --------------------------
	.section	.nv.constant0.tvmgen_default_fused_squeeze_3_kernel,"a",@progbits
	.align	4
.nv.constant0.tvmgen_default_fused_squeeze_3_kernel:
	.zero		368


//--------------------- .nv.constant0.tvmgen_default_fused_stack_expand_dims_squeeze_split_kernel_16 --------------------------
	.section	.nv.constant0.tvmgen_default_fused_stack_expand_dims_squeeze_split_kernel_16,"a",@progbits
	.align	4
.nv.constant0.tvmgen_default_fused_stack_expand_dims_squeeze_split_kernel_16:
	.zero		368


//--------------------- .nv.constant0.tvmgen_default_fused_squeeze_20_kernel --------------------------
	.section	.nv.constant0.tvmgen_default_fused_squeeze_20_kernel,"a",@progbits
	.align	4
.nv.constant0.tvmgen_default_fused_squeeze_20_kernel:
	.zero		368


//--------------------- .nv.constant0.tvmgen_default_fused_squeeze_2_kernel --------------------------
	.section	.nv.constant0.tvmgen_default_fused_squeeze_2_kernel,"a",@progbits
	.align	4
.nv.constant0.tvmgen_default_fused_squeeze_2_kernel:
	.zero		368


//--------------------- .nv.constant0.tvmgen_default_fused_squeeze_50_kernel --------------------------
	.section	.nv.constant0.tvmgen_default_fused_squeeze_50_kernel,"a",@progbits
	.align	4
.nv.constant0.tvmgen_default_fused_squeeze_50_kernel:
	.zero		368


//--------------------- .nv.constant0.tvmgen_default_fused_squeeze_17_kernel --------------------------
	.section	.nv.constant0.tvmgen_default_fused_squeeze_17_kernel,"a",@progbits
	.align	4
.nv.constant0.tvmgen_default_fused_squeeze_17_kernel:
	.zero		368


//--------------------- .nv.constant0.tvmgen_default_fused_squeeze_42_kernel --------------------------
	.section	.nv.constant0.tvmgen_default_fused_squeeze_42_kernel,"a",@progbits
	.align	4
.nv.constant0.tvmgen_default_fused_squeeze_42_kernel:
	.zero		368


//--------------------- .nv.constant0.tvmgen_default_fused_squeeze_12_kernel --------------------------
	.section	.nv.constant0.tvmgen_default_fused_squeeze_12_kernel,"a",@progbits
	.align	4
.nv.constant0.tvmgen_default_fused_squeeze_12_kernel:
	.zero		368


//--------------------- .nv.constant0.tvmgen_default_fused_stack_expand_dims_squeeze_split_kernel_6 --------------------------
	.section	.nv.constant0.tvmgen_default_fused_stack_expand_dims_squeeze_split_kernel_6,"a",@progbits
	.align	4
.nv.constant0.tvmgen_default_fused_stack_expand_dims_squeeze_split_kernel_6:
	.zero		368


//--------------------- .nv.constant0.tvmgen_default_fused_stack_expand_dims_squeeze_split_kernel_14 --------------------------
	.section	.nv.constant0.tvmgen_default_fused_stack_expand_dims_squeeze_split_kernel_14,"a",@progbits
	.align	4
.nv.constant0.tvmgen_default_fused_stack_expand_dims_squeeze_split_kernel_14:
	.zero		368


//--------------------- .nv.constant0.tvmgen_default_fused_squeeze_34_kernel --------------------------
	.section	.nv.constant0.tvmgen_default_fused_squeeze_34_kernel,"a",@progbits
	.align	4
.nv.constant0.tvmgen_default_fused_squeeze_34_kernel:
	.zero		368


//--------------------- .nv.constant0.tvmgen_default_fused_transpose_split_kernel_3 --------------------------
	.section	.nv.constant0.tvmgen_default_fused_transpose_split_kernel_3,"a",@progbits
	.align	4
.nv.constant0.tvmgen_default_fused_transpose_split_kernel_3:
	.zero		368


//--------------------- .nv.constant0.tvmgen_default_fused_stack_expand_dims_squeeze_split_kernel_9 --------------------------
	.section	.nv.constant0.tvmgen_default_fused_stack_expand_dims_squeeze_split_kernel_9,"a",@progbits
	.align	4
.nv.constant0.tvmgen_default_fused_stack_expand_dims_squeeze_split_kernel_9:
	.zero		368


//--------------------- .nv.constant0.tvmgen_default_fused_squeeze_23_kernel --------------------------
	.section	.nv.constant0.tvmgen_default_fused_squeeze_23_kernel,"a",@progbits
	.align	4
.nv.constant0.tvmgen_default_fused_squeeze_23_kernel:
	.zero		368


//--------------------- .nv.constant0.tvmgen_default_fused_squeeze_51_kernel --------------------------
	.section	.nv.constant0.tvmgen_default_fused_squeeze_51_kernel,"a",@progbits
	.align	4
.nv.constant0.tvmgen_default_fused_squeeze_51_kernel:
	.zero		368


//--------------------- .nv.constant0.tvmgen_default_fused_transpose_split_kernel_20 --------------------------
	.section	.nv.constant0.tvmgen_default_fused_transpose_split_kernel_20,"a",@progbits
	.align	4
.nv.constant0.tvmgen_default_fused_transpose_split_kernel_20:
	.zero		368


//--------------------- .nv.constant0.tvmgen_default_fused_squeeze_41_kernel --------------------------
	.section	.nv.constant0.tvmgen_default_fused_squeeze_41_kernel,"a",@progbits
	.align	4
.nv.constant0.tvmgen_default_fused_squeeze_41_kernel:
	.zero		368


//--------------------- .nv.constant0.tvmgen_default_fused_transpose_split_kernel_22 --------------------------
	.section	.nv.constant0.tvmgen_default_fused_transpose_split_kernel_22,"a",@progbits
	.align	4
.nv.constant0.tvmgen_default_fused_transpose_split_kernel_22:
	.zero		368


//--------------------- .nv.constant0.tvmgen_default_fused_transpose_split_kernel_26 --------------------------
	.section	.nv.constant0.tvmgen_default_fused_transpose_split_kernel_26,"a",@progbits
	.align	4
.nv.constant0.tvmgen_default_fused_transpose_split_kernel_26:
	.zero		368


//--------------------- .nv.constant0.tvmgen_default_fused_transpose_split_kernel_14 --------------------------
	.section	.nv.constant0.tvmgen_default_fused_transpose_split_kernel_14,"a",@progbits
	.align	4
.nv.constant0.tvmgen_default_fused_transpose_split_kernel_14:
	.zero		368


//--------------------- .nv.constant0.tvmgen_default_fused_squeeze_19_kernel --------------------------
	.section	.nv.constant0.tvmgen_default_fused_squeeze_19_kernel,"a",@progbits
	.align	4
.nv.constant0.tvmgen_default_fused_squeeze_19_kernel:
	.zero		368


//--------------------- .nv.constant0.tvmgen_default_fused_squeeze_4_kernel --------------------------
	.section	.nv.constant0.tvmgen_default_fused_squeeze_4_kernel,"a",@progbits
	.align	4
.nv.constant0.tvmgen_default_fused_squeeze_4_kernel:
	.zero		368


//--------------------- .nv.constant0.tvmgen_default_fused_squeeze_55_kernel --------------------------
	.section	.nv.constant0.tvmgen_default_fused_squeeze_55_kernel,"a",@progbits
	.align	4
.nv.constant0.tvmgen_default_fused_squeeze_55_kernel:
	.zero		368


//--------------------- .nv.constant0.tvmgen_default_fused_transpose_split_kernel_1 --------------------------
	.section	.nv.constant0.tvmgen_default_fused_transpose_split_kernel_1,"a",@progbits
	.align	4
.nv.constant0.tvmgen_default_fused_transpose_split_kernel_1:
	.zero		368


//--------------------- .nv.constant0.tvmgen_default_fused_squeeze_26_kernel --------------------------
	.section	.nv.constant0.tvmgen_default_fused_squeeze_26_kernel,"a",@progbits
	.align	4
.nv.constant0.tvmgen_default_fused_squeeze_26_kernel:
	.zero		368


//--------------------- .nv.constant0.tvmgen_default_fused_squeeze_49_kernel --------------------------
	.section	.nv.constant0.tvmgen_default_fused_squeeze_49_kernel,"a",@progbits
	.align	4
.nv.constant0.tvmgen_default_fused_squeeze_49_kernel:
	.zero		368


//--------------------- .nv.constant0.tvmgen_default_fused_squeeze_33_kernel --------------------------
	.section	.nv.constant0.tvmgen_default_fused_squeeze_33_kernel,"a",@progbits
	.align	4
.nv.constant0.tvmgen_default_fused_squeeze_33_kernel:
	.zero		368


//--------------------- .nv.constant0.tvmgen_default_fused_transpose_split_kernel_27 --------------------------
	.section	.nv.constant0.tvmgen_default_fused_transpose_split_kernel_27,"a",@progbits
	.align	4
.nv.constant0.tvmgen_default_fused_transpose_split_kernel_27:
	.zero		368


//--------------------- .nv.constant0.tvmgen_default_fused_transpose_split_kernel_8 --------------------------
	.section	.nv.constant0.tvmgen_default_fused_transpose_split_kernel_8,"a",@progbits
	.align	4
.nv.constant0.tvmgen_default_fused_transpose_split_kernel_8:
	.zero		368


//--------------------- .nv.constant0.tvmgen_default_fused_stack_expand_dims_squeeze_split_kernel_24 --------------------------
	.section	.nv.constant0.tvmgen_default_fused_stack_expand_dims_squeeze_split_kernel_24,"a",@progbits
	.align	4
.nv.constant0.tvmgen_default_fused_stack_expand_dims_squeeze_split_kernel_24:
	.zero		368


//--------------------- .nv.constant0.tvmgen_default_fused_stack_expand_dims_squeeze_split_kernel_2 --------------------------
	.section	.nv.constant0.tvmgen_default_fused_stack_expand_dims_squeeze_split_kernel_2,"a",@progbits
	.align	4
.nv.constant0.tvmgen_default_fused_stack_expand_dims_squeeze_split_kernel_2:
	.zero		368


//--------------------- .nv.constant0.tvmgen_default_fused_squeeze_13_kernel --------------------------
	.section	.nv.constant0.tvmgen_default_fused_squeeze_13_kernel,"a",@progbits
	.align	4
.nv.constant0.tvmgen_default_fused_squeeze_13_kernel:
	.zero		368


//--------------------- .nv.constant0.tvmgen_default_fused_transpose_split_kernel_15 --------------------------
	.section	.nv.constant0.tvmgen_default_fused_transpose_split_kernel_15,"a",@progbits
	.align	4
.nv.constant0.tvmgen_default_fused_transpose_split_kernel_15:
	.zero		368


//--------------------- .nv.constant0.tvmgen_default_fused_squeeze_11_kernel --------------------------
	.section	.nv.constant0.tvmgen_default_fused_squeeze_11_kernel,"a",@progbits
	.align	4
.nv.constant0.tvmgen_default_fused_squeeze_11_kernel:
	.zero		368


//--------------------- .nv.constant0.tvmgen_default_fused_squeeze_28_kernel --------------------------
	.section	.nv.constant0.tvmgen_default_fused_squeeze_28_kernel,"a",@progbits
	.align	4
.nv.constant0.tvmgen_default_fused_squeeze_28_kernel:
	.zero		368


//--------------------- .nv.constant0.tvmgen_default_fused_squeeze_15_kernel --------------------------
	.section	.nv.constant0.tvmgen_default_fused_squeeze_15_kernel,"a",@progbits
	.align	4
.nv.constant0.tvmgen_default_fused_squeeze_15_kernel:
	.zero		368


//--------------------- .nv.constant0.tvmgen_default_fused_transpose_split_kernel_23 --------------------------
	.section	.nv.constant0.tvmgen_default_fused_transpose_split_kernel_23,"a",@progbits
	.align	4
.nv.constant0.tvmgen_default_fused_transpose_split_kernel_23:
	.zero		368


//--------------------- .nv.constant0.tvmgen_default_fused_squeeze_52_kernel --------------------------
	.section	.nv.constant0.tvmgen_default_fused_squeeze_52_kernel,"a",@progbits
	.align	4
.nv.constant0.tvmgen_default_fused_squeeze_52_kernel:
	.zero		368


//--------------------- .nv.constant0.tvmgen_default_fused_squeeze_36_kernel --------------------------
	.section	.nv.constant0.tvmgen_default_fused_squeeze_36_kernel,"a",@progbits
	.align	4
.nv.constant0.tvmgen_default_fused_squeeze_36_kernel:
	.zero		368


//--------------------- .nv.constant0.tvmgen_default_fused_squeeze_54_kernel --------------------------
	.section	.nv.constant0.tvmgen_default_fused_squeeze_54_kernel,"a",@progbits
	.align	4
.nv.constant0.tvmgen_default_fused_squeeze_54_kernel:
	.zero		368


//--------------------- .nv.constant0.tvmgen_default_fused_transpose_split_kernel_2 --------------------------
	.section	.nv.constant0.tvmgen_default_fused_transpose_split_kernel_2,"a",@progbits
	.align	4
.nv.constant0.tvmgen_default_fused_transpose_split_kernel_2:
	.zero		368


//--------------------- .nv.constant0.tvmgen_default_fused_stack_expand_dims_squeeze_split_kernel_22 --------------------------
	.section	.nv.constant0.tvmgen_default_fused_stack_expand_dims_squeeze_split_kernel_22,"a",@progbits
	.align	4
.nv.constant0.tvmgen_default_fused_stack_expand_dims_squeeze_split_kernel_22:
	.zero		368


//--------------------- .nv.constant0.tvmgen_default_fused_transpose_split_kernel_10 --------------------------
	.section	.nv.constant0.tvmgen_default_fused_transpose_split_kernel_10,"a",@progbits
	.align	4
.nv.constant0.tvmgen_default_fused_transpose_split_kernel_10:
	.zero		368


//--------------------- .nv.constant0.tvmgen_default_fused_squeeze_8_kernel --------------------------
	.section	.nv.constant0.tvmgen_default_fused_squeeze_8_kernel,"a",@progbits
	.align	4
.nv.constant0.tvmgen_default_fused_squeeze_8_kernel:
	.zero		368


//--------------------- .nv.constant0.tvmgen_default_fused_squeeze_31_kernel --------------------------
	.section	.nv.constant0.tvmgen_default_fused_squeeze_31_kernel,"a",@progbits
	.align	4
.nv.constant0.tvmgen_default_fused_squeeze_31_kernel:
	.zero		368


//--------------------- .nv.constant0.tvmgen_default_fused_transpose_split_kernel_6 --------------------------
	.section	.nv.constant0.tvmgen_default_fused_transpose_split_kernel_6,"a",@progbits
	.align	4
.nv.constant0.tvmgen_default_fused_transpose_split_kernel_6:
	.zero		368


//--------------------- .text.tvmgen_default_fused_transpose_split_kernel_19 --------------------------
	.section	.text.tvmgen_default_fused_transpose_split_kernel_19,"ax",@progbits
	.sectioninfo	@"SHI_REGISTERS=8"
	.align	128
        .global         tvmgen_default_fused_transpose_split_kernel_19
        .type           tvmgen_default_fused_transpose_split_kernel_19,@function
        .size           tvmgen_default_fused_transpose_split_kernel_19,(.L_x_131 - tvmgen_default_fused_transpose_split_kernel_19)
        .other          tvmgen_default_fused_transpose_split_kernel_19,@"STO_CUDA_ENTRY STV_DEFAULT"
tvmgen_default_fused_transpose_split_kernel_19:
.text.tvmgen_default_fused_transpose_split_kernel_19:
[----:B------:R-:W-:-:S02]  /*0000*/  MOV R1, c[0x0][0x28] ;  /* 0x00000a0000017a02 */ /* 0x000fc40000000f00 */
[----:B------:R-:W0:Y:S01]  /*0010*/  S2R R4, SR_TID.X ;  /* 0x0000000000047919 */ /* 0x000e220000002100 */
[----:B------:R-:W-:Y:S01]  /*0020*/  MOV R5, 0x4 ;  /* 0x0000000400057802 */ /* 0x000fe20000000f00 */
[----:B------:R-:W-:-:S04]  /*0030*/  ULDC.64 UR4, c[0x0][0x118] ;  /* 0x0000460000047ab9 */ /* 0x000fc80000000a00 */
[----:B0-----:R-:W-:-:S06]  /*0040*/  IMAD.WIDE R2, R4, R5, c[0x0][0x168] ;  /* 0x00005a0004027625 */ /* 0x001fcc00078e0205 */
[----:B------:R-:W2:Y:S01]  /*0050*/  LDG.E.CONSTANT R3, [R2.64+0x850] ;  /* 0x0008500402037981 */ /* 0x000ea2000c1e9900 */
[----:B------:R-:W-:-:S05]  /*0060*/  IMAD.WIDE R4, R4, R5, c[0x0][0x160] ;  /* 0x0000580004047625 */ /* 0x000fca00078e0205 */
[----:B--2---:R-:W-:Y:S01]  /*0070*/  STG.E [R4.64], R3 ;  /* 0x0000000304007986 */ /* 0x004fe2000c101904 */
[----:B------:R-:W-:Y:S05]  /*0080*/  EXIT ;  /* 0x000000000000794d */ /* 0x000fea0003800000 */
.L_x_0:
[----:B------:R-:W-:-:S00]  /*0090*/  BRA `(.L_x_0) ;  /* 0xfffffff000007947 */ /* 0x000fc0000383ffff */
[----:B------:R-:W-:-:S00]  /*00a0*/  NOP ;  /* 0x0000000000007918 */ /* 0x000fc00000000000 */
        /* <DEDUP_REMOVED lines=13> */
.L_x_131:


//--------------------- .text.tvmgen_default_fused_transpose_split_kernel_18 --------------------------
	.section	.text.tvmgen_default_fused_transpose_split_kernel_18,"ax",@progbits
	.sectioninfo	@"SHI_REGISTERS=8"
	.align	128
        .global         tvmgen_default_fused_transpose_split_kernel_18
        .type           tvmgen_default_fused_transpose_split_kernel_18,@function
        .size           tvmgen_default_fused_transpose_split_kernel_18,(.L_x_132 - tvmgen_default_fused_transpose_split_kernel_18)
        .other          tvmgen_default_fused_transpose_split_kernel_18,@"STO_CUDA_ENTRY STV_DEFAULT"
tvmgen_default_fused_transpose_split_kernel_18:
.text.tvmgen_default_fused_transpose_split_kernel_18:
        /* <DEDUP_REMOVED lines=9> */
.L_x_1:
        /* <DEDUP_REMOVED lines=15> */
.L_x_132:


//--------------------- .text.tvmgen_default_fused_stack_expand_dims_squeeze_split_kernel_20 --------------------------
	.section	.text.tvmgen_default_fused_stack_expand_dims_squeeze_split_kernel_20,"ax",@progbits
	.sectioninfo	@"SHI_REGISTERS=8"
	.align	128
        .global         tvmgen_default_fused_stack_expand_dims_squeeze_split_kernel_20
        .type           tvmgen_default_fused_stack_expand_dims_squeeze_split_kernel_20,@function
        .size           tvmgen_default_fused_stack_expand_dims_squeeze_split_kernel_20,(.L_x_133 - tvmgen_default_fused_stack_expand_dims_squeeze_split_kernel_20)
        .other          tvmgen_default_fused_stack_expand_dims_squeeze_split_kernel_20,@"STO_CUDA_ENTRY STV_DEFAULT"
tvmgen_default_fused_stack_expand_dims_squeeze_split_kernel_20:
.text.tvmgen_default_fused_stack_expand_dims_squeeze_split_kernel_20:
[----:B------:R-:W-:-:S02]  /*0000*/  MOV R1, c[0x0][0x28] ;  /* 0x00000a0000017a02 */ /* 0x000fc40000000f00 */
[----:B------:R-:W0:Y:S01]  /*0010*/  S2R R4, SR_TID.X ;  /* 0x0000000000047919 */ /* 0x000e220000002100 */
[----:B------:R-:W-:Y:S01]  /*0020*/  MOV R5, 0x4 ;  /* 0x0000000400057802 */ /* 0x000fe20000000f00 */
[----:B------:R-:W-:-:S04]  /*0030*/  ULDC.64 UR4, c[0x0][0x118] ;  /* 0x0000460000047ab9 */ /* 0x000fc80000000a00 */
[----:B0-----:R-:W-:-:S06]  /*0040*/  IMAD.WIDE R2, R4, R5, c[0x0][0x168] ;  /* 0x00005a0004027625 */ /* 0x001fcc00078e0205 */
[----:B------:R-:W2:Y:S01]  /*0050*/  LDG.E.CONSTANT R3, [R2.64] ;  /* 0x0000000402037981 */ /* 0x000ea2000c1e9900 */
[----:B------:R-:W-:-:S05]  /*0060*/  IMAD.WIDE R4, R4, R5, c[0x0][0x160] ;  /* 0x0000580004047625 */ /* 0x000fca00078e0205 */
[----:B--2---:R-:W-:Y:S01]  /*0070*/  STG.E [R4.64], R3 ;  /* 0x0000000304007986 */ /* 0x004fe2000c101904 */
[----:B------:R-:W-:Y:S05]  /*0080*/  EXIT ;  /* 0x000000000000794d */ /* 0x000fea0003800000 */
.L_x_2:
        /* <DEDUP_REMOVED lines=15> */
.L_x_133:


//--------------------- .text.tvmgen_default_fused_stack_expand_dims_squeeze_split_kernel --------------------------
	.section	.text.tvmgen_default_fused_stack_expand_dims_squeeze_split_kernel,"ax",@progbits
	.sectioninfo	@"SHI_REGISTERS=8"
	.align	128
        .global         tvmgen_default_fused_stack_expand_dims_squeeze_split_kernel
        .type           tvmgen_default_fused_stack_expand_dims_squeeze_split_kernel,@function
        .size           tvmgen_default_fused_stack_expand_dims_squeeze_split_kernel,(.L_x_134 - tvmgen_default_fused_stack_expand_dims_squeeze_split_kernel)
        .other          tvmgen_default_fused_stack_expand_dims_squeeze_split_kernel,@"STO_CUDA_ENTRY STV_DEFAULT"
tvmgen_default_fused_stack_expand_dims_squeeze_split_kernel:
.text.tvmgen_default_fused_stack_expand_dims_squeeze_split_kernel:
        /* <DEDUP_REMOVED lines=9> */
.L_x_3:
        /* <DEDUP_REMOVED lines=15> */
.L_x_134:


//--------------------- .text.tvmgen_default_fused_squeeze_30_kernel --------------------------
	.section	.text.tvmgen_default_fused_squeeze_30_kernel,"ax",@progbits
	.sectioninfo	@"SHI_REGISTERS=8"
	.align	128
        .global         tvmgen_default_fused_squeeze_30_kernel
        .type           tvmgen_default_fused_squeeze_30_kernel,@function
        .size           tvmgen_default_fused_squeeze_30_kernel,(.L_x_135 - tvmgen_default_fused_squeeze_30_kernel)
        .other          tvmgen_default_fused_squeeze_30_kernel,@"STO_CUDA_ENTRY STV_DEFAULT"
tvmgen_default_fused_squeeze_30_kernel:
.text.tvmgen_default_fused_squeeze_30_kernel:
        /* <DEDUP_REMOVED lines=9> */
.L_x_4:
        /* <DEDUP_REMOVED lines=15> */
.L_x_135:


//--------------------- .text.tvmgen_default_fused_transpose_split_kernel_12 --------------------------
	.section	.text.tvmgen_default_fused_transpose_split_kernel_12,"ax",@progbits
	.sectioninfo	@"SHI_REGISTERS=8"
	.align	128
        .global         tvmgen_default_fused_transpose_split_kernel_12
        .type           tvmgen_default_fused_transpose_split_kernel_12,@function
        .size           tvmgen_default_fused_transpose_split_kernel_12,(.L_x_136 - tvmgen_default_fused_transpose_split_kernel_12)
        .other          tvmgen_default_fused_transpose_split_kernel_12,@"STO_CUDA_ENTRY STV_DEFAULT"
tvmgen_default_fused_transpose_split_kernel_12:
.text.tvmgen_default_fused_transpose_split_kernel_12:
        /* <DEDUP_REMOVED lines=9> */
.L_x_5:
        /* <DEDUP_REMOVED lines=15> */
.L_x_136:


//--------------------- .text.tvmgen_default_fused_stack_expand_dims_squeeze_split_kernel_11 --------------------------
	.section	.text.tvmgen_default_fused_stack_expand_dims_squeeze_split_kernel_11,"ax",@progbits
	.sectioninfo	@"SHI_REGISTERS=8"
	.align	128
        .global         tvmgen_default_fused_stack_expand_dims_squeeze_split_kernel_11
        .type           tvmgen_default_fused_stack_expand_dims_squeeze_split_kernel_11,@function
        .size           tvmgen_default_fused_stack_expand_dims_squeeze_split_kernel_11,(.L_x_137 - tvmgen_default_fused_stack_expand_dims_squeeze_split_kernel_11)
        .other          tvmgen_default_fused_stack_expand_dims_squeeze_split_kernel_11,@"STO_CUDA_ENTRY STV_DEFAULT"
tvmgen_default_fused_stack_expand_dims_squeeze_split_kernel_11:
.text.tvmgen_default_fused_stack_expand_dims_squeeze_split_kernel_11:
        /* <DEDUP_REMOVED lines=9> */
.L_x_6:
        /* <DEDUP_REMOVED lines=15> */
.L_x_137:


//--------------------- .text.tvmgen_default_fused_squeeze_29_kernel --------------------------
	.section	.text.tvmgen_default_fused_squeeze_29_kernel,"ax",@progbits
	.sectioninfo	@"SHI_REGISTERS=8"
	.align	128
        .global         tvmgen_default_fused_squeeze_29_kernel
        .type           tvmgen_default_fused_squeeze_29_kernel,@function
        .size           tvmgen_default_fused_squeeze_29_kernel,(.L_x_138 - tvmgen_default_fused_squeeze_29_kernel)
        .other          tvmgen_default_fused_squeeze_29_kernel,@"STO_CUDA_ENTRY STV_DEFAULT"
tvmgen_default_fused_squeeze_29_kernel:
.text.tvmgen_default_fused_squeeze_29_kernel:
        /* <DEDUP_REMOVED lines=9> */
.L_x_7:
        /* <DEDUP_REMOVED lines=15> */
.L_x_138:


//--------------------- .text.tvmgen_default_fused_stack_expand_dims_squeeze_transpose_take_kernel --------------------------
	.section	.text.tvmgen_default_fused_stack_expand_dims_squeeze_transpose_take_kernel,"ax",@progbits
	.sectioninfo	@"SHI_REGISTERS=8"
	.align	128
        .global         tvmgen_default_fused_stack_expand_dims_squeeze_transpose_take_kernel
        .type           tvmgen_default_fused_stack_expand_dims_squeeze_transpose_take_kernel,@function
        .size           tvmgen_default_fused_stack_expand_dims_squeeze_transpose_take_kernel,(.L_x_139 - tvmgen_default_fused_stack_expand_dims_squeeze_transpose_take_kernel)
        .other          tvmgen_default_fused_stack_expand_dims_squeeze_transpose_take_kernel,@"STO_CUDA_ENTRY STV_DEFAULT"
tvmgen_default_fused_stack_expand_dims_squeeze_transpose_take_kernel:
.text.tvmgen_default_fused_stack_expand_dims_squeeze_transpose_take_kernel:
        /* <DEDUP_REMOVED lines=9> */
.L_x_8:
        /* <DEDUP_REMOVED lines=15> */
.L_x_139:


//--------------------- .text.tvmgen_default_fused_squeeze_47_kernel --------------------------
	.section	.text.tvmgen_default_fused_squeeze_47_kernel,"ax",@progbits
	.sectioninfo	@"SHI_REGISTERS=8"
	.align	128
        .global         tvmgen_default_fused_squeeze_47_kernel
        .type           tvmgen_default_fused_squeeze_47_kernel,@function
        .size           tvmgen_default_fused_squeeze_47_kernel,(.L_x_140 - tvmgen_default_fused_squeeze_47_kernel)
        .other          tvmgen_default_fused_squeeze_47_kernel,@"STO_CUDA_ENTRY STV_DEFAULT"
tvmgen_default_fused_squeeze_47_kernel:
.text.tvmgen_default_fused_squeeze_47_kernel:
        /* <DEDUP_REMOVED lines=9> */
.L_x_9:
        /* <DEDUP_REMOVED lines=15> */
.L_x_140:


//--------------------- .text.tvmgen_default_fused_transpose_split_kernel_24 --------------------------
	.section	.text.tvmgen_default_fused_transpose_split_kernel_24,"ax",@progbits
	.sectioninfo	@"SHI_REGISTERS=8"
	.align	128
        .global         tvmgen_default_fused_transpose_split_kernel_24
        .type           tvmgen_default_fused_transpose_split_kernel_24,@function
        .size           tvmgen_default_fused_transpose_split_kernel_24,(.L_x_141 - tvmgen_default_fused_transpose_split_kernel_24)
        .other          tvmgen_default_fused_transpose_split_kernel_24,@"STO_CUDA_ENTRY STV_DEFAULT"
tvmgen_default_fused_transpose_split_kernel_24:
.text.tvmgen_default_fused_transpose_split_kernel_24:
        /* <DEDUP_REMOVED lines=9> */
.L_x_10:
        /* <DEDUP_REMOVED lines=15> */
.L_x_141:


//--------------------- .text.tvmgen_default_fused_stack_expand_dims_squeeze_split_kernel_5 --------------------------
	.section	.text.tvmgen_default_fused_stack_expand_dims_squeeze_split_kernel_5,"ax",@progbits
	.sectioninfo	@"SHI_REGISTERS=8"
	.align	128
        .global         tvmgen_default_fused_stack_expand_dims_squeeze_split_kernel_5
        .type           tvmgen_default_fused_stack_expand_dims_squeeze_split_kernel_5,@function
        .size           tvmgen_default_fused_stack_expand_dims_squeeze_split_kernel_5,(.L_x_142 - tvmgen_default_fused_stack_expand_dims_squeeze_split_kernel_5)
        .other          tvmgen_default_fused_stack_expand_dims_squeeze_split_kernel_5,@"STO_CUDA_ENTRY STV_DEFAULT"
tvmgen_default_fused_stack_expand_dims_squeeze_split_kernel_5:
.text.tvmgen_default_fused_stack_expand_dims_squeeze_split_kernel_5:
        /* <DEDUP_REMOVED lines=9> */
.L_x_11:
        /* <DEDUP_REMOVED lines=15> */
.L_x_142:


//--------------------- .text.tvmgen_default_fused_stack_expand_dims_squeeze_split_kernel_27 --------------------------
	.section	.text.tvmgen_default_fused_stack_expand_dims_squeeze_split_kernel_27,"ax",@progbits
	.sectioninfo	@"SHI_REGISTERS=8"
	.align	128
        .global         tvmgen_default_fused_stack_expand_dims_squeeze_split_kernel_27
        .type           tvmgen_default_fused_stack_expand_dims_squeeze_split_kernel_27,@function
        .size           tvmgen_default_fused_stack_expand_dims_squeeze_split_kernel_27,(.L_x_143 - tvmgen_default_fused_stack_expand_dims_squeeze_split_kernel_27)
        .other          tvmgen_default_fused_stack_expand_dims_squeeze_split_kernel_27,@"STO_CUDA_ENTRY STV_DEFAULT"
tvmgen_default_fused_stack_expand_dims_squeeze_split_kernel_27:
.text.tvmgen_default_fused_stack_expand_dims_squeeze_split_kernel_27:
        /* <DEDUP_REMOVED lines=9> */
.L_x_12:
        /* <DEDUP_REMOVED lines=15> */
.L_x_143:


//--------------------- .text.tvmgen_default_fused_stack_expand_dims_squeeze_split_kernel_23 --------------------------
	.section	.text.tvmgen_default_fused_stack_expand_dims_squeeze_split_kernel_23,"ax",@progbits
	.sectioninfo	@"SHI_REGISTERS=8"
	.align	128
        .global         tvmgen_default_fused_stack_expand_dims_squeeze_split_kernel_23
        .type           tvmgen_default_fused_stack_expand_dims_squeeze_split_kernel_23,@function
        .size           tvmgen_default_fused_stack_expand_dims_squeeze_split_kernel_23,(.L_x_144 - tvmgen_default_fused_stack_expand_dims_squeeze_split_kernel_23)
        .other          tvmgen_default_fused_stack_expand_dims_squeeze_split_kernel_23,@"STO_CUDA_ENTRY STV_DEFAULT"
tvmgen_default_fused_stack_expand_dims_squeeze_split_kernel_23:
.text.tvmgen_default_fused_stack_expand_dims_squeeze_split_kernel_23:
        /* <DEDUP_REMOVED lines=9> */
.L_x_13:
        /* <DEDUP_REMOVED lines=15> */
.L_x_144:


//--------------------- .text.tvmgen_default_fused_stack_expand_dims_squeeze_split_kernel_15 --------------------------
	.section	.text.tvmgen_default_fused_stack_expand_dims_squeeze_split_kernel_15,"ax",@progbits
	.sectioninfo	@"SHI_REGISTERS=8"
	.align	128
        .global         tvmgen_default_fused_stack_expand_dims_squeeze_split_kernel_15
        .type           tvmgen_default_fused_stack_expand_dims_squeeze_split_kernel_15,@function
        .size           tvmgen_default_fused_stack_expand_dims_squeeze_split_kernel_15,(.L_x_145 - tvmgen_default_fused_stack_expand_dims_squeeze_split_kernel_15)
        .other          tvmgen_default_fused_stack_expand_dims_squeeze_split_kernel_15,@"STO_CUDA_ENTRY STV_DEFAULT"
tvmgen_default_fused_stack_expand_dims_squeeze_split_kernel_15:
.text.tvmgen_default_fused_stack_expand_dims_squeeze_split_kernel_15:
        /* <DEDUP_REMOVED lines=9> */
.L_x_14:
        /* <DEDUP_REMOVED lines=15> */
.L_x_145:


//--------------------- .text.tvmgen_default_fused_squeeze_32_kernel --------------------------
	.section	.text.tvmgen_default_fused_squeeze_32_kernel,"ax",@progbits
	.sectioninfo	@"SHI_REGISTERS=8"
	.align	128
        .global         tvmgen_default_fused_squeeze_32_kernel
        .type           tvmgen_default_fused_squeeze_32_kernel,@function
        .size           tvmgen_default_fused_squeeze_32_kernel,(.L_x_146 - tvmgen_default_fused_squeeze_32_kernel)
        .other          tvmgen_default_fused_squeeze_32_kernel,@"STO_CUDA_ENTRY STV_DEFAULT"
tvmgen_default_fused_squeeze_32_kernel:
.text.tvmgen_default_fused_squeeze_32_kernel:
        /* <DEDUP_REMOVED lines=9> */
.L_x_15:
        /* <DEDUP_REMOVED lines=15> */
.L_x_146:


//--------------------- .text.tvmgen_default_fused_stack_expand_dims_squeeze_split_kernel_19 --------------------------
	.section	.text.tvmgen_default_fused_stack_expand_dims_squeeze_split_kernel_19,"ax",@progbits
	.sectioninfo	@"SHI_REGISTERS=8"
	.align	128
        .global         tvmgen_default_fused_stack_expand_dims_squeeze_split_kernel_19
        .type           tvmgen_default_fused_stack_expand_dims_squeeze_split_kernel_19,@function
        .size           tvmgen_default_fused_stack_expand_dims_squeeze_split_kernel_19,(.L_x_147 - tvmgen_default_fused_stack_expand_dims_squeeze_split_kernel_19)
        .other          tvmgen_default_fused_stack_expand_dims_squeeze_split_kernel_19,@"STO_CUDA_ENTRY STV_DEFAULT"
tvmgen_default_fused_stack_expand_dims_squeeze_split_kernel_19:
.text.tvmgen_default_fused_stack_expand_dims_squeeze_split_kernel_19:
        /* <DEDUP_REMOVED lines=9> */
.L_x_16:
        /* <DEDUP_REMOVED lines=15> */
.L_x_147:


//--------------------- .text.tvmgen_default_fused_squeeze_6_kernel --------------------------
	.section	.text.tvmgen_default_fused_squeeze_6_kernel,"ax",@progbits
	.sectioninfo	@"SHI_REGISTERS=8"
	.align	128
        .global         tvmgen_default_fused_squeeze_6_kernel
        .type           tvmgen_default_fused_squeeze_6_kernel,@function
        .size           tvmgen_default_fused_squeeze_6_kernel,(.L_x_148 - tvmgen_default_fused_squeeze_6_kernel)
        .other          tvmgen_default_fused_squeeze_6_kernel,@"STO_CUDA_ENTRY STV_DEFAULT"
tvmgen_default_fused_squeeze_6_kernel:
.text.tvmgen_default_fused_squeeze_6_kernel:
        /* <DEDUP_REMOVED lines=9> */
.L_x_17:
        /* <DEDUP_REMOVED lines=15> */
.L_x_148:


//--------------------- .text.tvmgen_default_fused_squeeze_53_kernel --------------------------
	.section	.text.tvmgen_default_fused_squeeze_53_kernel,"ax",@progbits
	.sectioninfo	@"SHI_REGISTERS=8"
	.align	128
        .global         tvmgen_default_fused_squeeze_53_kernel
        .type           tvmgen_default_fused_squeeze_53_kernel,@function
        .size           tvmgen_default_fused_squeeze_53_kernel,(.L_x_149 - tvmgen_default_fused_squeeze_53_kernel)
        .other          tvmgen_default_fused_squeeze_53_kernel,@"STO_CUDA_ENTRY STV_DEFAULT"
tvmgen_default_fused_squeeze_53_kernel:
.text.tvmgen_default_fused_squeeze_53_kernel:
        /* <DEDUP_REMOVED lines=9> */
.L_x_18:
        /* <DEDUP_REMOVED lines=15> */
.L_x_149:


//--------------------- .text.tvmgen_default_fused_stack_expand_dims_squeeze_split_kernel_13 --------------------------
	.section	.text.tvmgen_default_fused_stack_expand_dims_squeeze_split_kernel_13,"ax",@progbits
	.sectioninfo	@"SHI_REGISTERS=8"
	.align	128
        .global         tvmgen_default_fused_stack_expand_dims_squeeze_split_kernel_13
        .type           tvmgen_default_fused_stack_expand_dims_squeeze_split_kernel_13,@function
        .size           tvmgen_default_fused_stack_expand_dims_squeeze_split_kernel_13,(.L_x_150 - tvmgen_default_fused_stack_expand_dims_squeeze_split_kernel_13)
        .other          tvmgen_default_fused_stack_expand_dims_squeeze_split_kernel_13,@"STO_CUDA_ENTRY STV_DEFAULT"
tvmgen_default_fused_stack_expand_dims_squeeze_split_kernel_13:
.text.tvmgen_default_fused_stack_expand_dims_squeeze_split_kernel_13:
        /* <DEDUP_REMOVED lines=9> */
.L_x_19:
        /* <DEDUP_REMOVED lines=15> */
.L_x_150:


//--------------------- .text.tvmgen_default_fused_stack_expand_dims_squeeze_split_kernel_4 --------------------------
	.section	.text.tvmgen_default_fused_stack_expand_dims_squeeze_split_kernel_4,"ax",@progbits
	.sectioninfo	@"SHI_REGISTERS=8"
	.align	128
        .global         tvmgen_default_fused_stack_expand_dims_squeeze_split_kernel_4
        .type           tvmgen_default_fused_stack_expand_dims_squeeze_split_kernel_4,@function
        .size           tvmgen_default_fused_stack_expand_dims_squeeze_split_kernel_4,(.L_x_151 - tvmgen_default_fused_stack_expand_dims_squeeze_split_kernel_4)
        .other          tvmgen_default_fused_stack_expand_dims_squeeze_split_kernel_4,@"STO_CUDA_ENTRY STV_DEFAULT"
tvmgen_default_fused_stack_expand_dims_squeeze_split_kernel_4:
.text.tvmgen_default_fused_stack_expand_dims_squeeze_split_kernel_4:
        /* <DEDUP_REMOVED lines=9> */
.L_x_20:
        /* <DEDUP_REMOVED lines=15> */
.L_x_151:


//--------------------- .text.tvmgen_default_fused_stack_expand_dims_squeeze_split_kernel_1 --------------------------
	.section	.text.tvmgen_default_fused_stack_expand_dims_squeeze_split_kernel_1,"ax",@progbits
	.sectioninfo	@"SHI_REGISTERS=8"
	.align	128
        .global         tvmgen_default_fused_stack_expand_dims_squeeze_split_kernel_1
        .type           tvmgen_default_fused_stack_expand_dims_squeeze_split_kernel_1,@function
        .size           tvmgen_default_fused_stack_expand_dims_squeeze_split_kernel_1,(.L_x_152 - tvmgen_default_fused_stack_expand_dims_squeeze_split_kernel_1)
        .other          tvmgen_default_fused_stack_expand_dims_squeeze_split_kernel_1,@"STO_CUDA_ENTRY STV_DEFAULT"
tvmgen_default_fused_stack_expand_dims_squeeze_split_kernel_1:
.text.tvmgen_default_fused_stack_expand_dims_squeeze_split_kernel_1:
        /* <DEDUP_REMOVED lines=9> */
.L_x_21:
        /* <DEDUP_REMOVED lines=15> */
.L_x_152:


//--------------------- .text.tvmgen_default_fused_transpose_split_kernel_16 --------------------------
	.section	.text.tvmgen_default_fused_transpose_split_kernel_16,"ax",@progbits
	.sectioninfo	@"SHI_REGISTERS=8"
	.align	128
        .global         tvmgen_default_fused_transpose_split_kernel_16
        .type           tvmgen_default_fused_transpose_split_kernel_16,@function
        .size           tvmgen_default_fused_transpose_split_kernel_16,(.L_x_153 - tvmgen_default_fused_transpose_split_kernel_16)
        .other          tvmgen_default_fused_transpose_split_kernel_16,@"STO_CUDA_ENTRY STV_DEFAULT"
tvmgen_default_fused_transpose_split_kernel_16:
.text.tvmgen_default_fused_transpose_split_kernel_16:
        /* <DEDUP_REMOVED lines=9> */
.L_x_22:
        /* <DEDUP_REMOVED lines=15> */
.L_x_153:


//--------------------- .text.tvmgen_default_fused_transpose_split_kernel_21 --------------------------
	.section	.text.tvmgen_default_fused_transpose_split_kernel_21,"ax",@progbits
	.sectioninfo	@"SHI_REGISTERS=8"
	.align	128
        .global         tvmgen_default_fused_transpose_split_kernel_21
        .type           tvmgen_default_fused_transpose_split_kernel_21,@function
        .size           tvmgen_default_fused_transpose_split_kernel_21,(.L_x_154 - tvmgen_default_fused_transpose_split_kernel_21)
        .other          tvmgen_default_fused_transpose_split_kernel_21,@"STO_CUDA_ENTRY STV_DEFAULT"
tvmgen_default_fused_transpose_split_kernel_21:
.text.tvmgen_default_fused_transpose_split_kernel_21:
        /* <DEDUP_REMOVED lines=9> */
.L_x_23:
        /* <DEDUP_REMOVED lines=15> */
.L_x_154:


//--------------------- .text.tvmgen_default_fused_stack_expand_dims_squeeze_split_kernel_25 --------------------------
	.section	.text.tvmgen_default_fused_stack_expand_dims_squeeze_split_kernel_25,"ax",@progbits
	.sectioninfo	@"SHI_REGISTERS=8"
	.align	128
        .global         tvmgen_default_fused_stack_expand_dims_squeeze_split_kernel_25
        .type           tvmgen_default_fused_stack_expand_dims_squeeze_split_kernel_25,@function
        .size           tvmgen_default_fused_stack_expand_dims_squeeze_split_kernel_25,(.L_x_155 - tvmgen_default_fused_stack_expand_dims_squeeze_split_kernel_25)
        .other          tvmgen_default_fused_stack_expand_dims_squeeze_split_kernel_25,@"STO_CUDA_ENTRY STV_DEFAULT"
tvmgen_default_fused_stack_expand_dims_squeeze_split_kernel_25:
.text.tvmgen_default_fused_stack_expand_dims_squeeze_split_kernel_25:
        /* <DEDUP_REMOVED lines=9> */
.L_x_24:
        /* <DEDUP_REMOVED lines=15> */
.L_x_155:


//--------------------- .text.tvmgen_default_fused_squeeze_39_kernel --------------------------
	.section	.text.tvmgen_default_fused_squeeze_39_kernel,"ax",@progbits
	.sectioninfo	@"SHI_REGISTERS=8"
	.align	128
        .global         tvmgen_default_fused_squeeze_39_kernel
        .type           tvmgen_default_fused_squeeze_39_kernel,@function
        .size           tvmgen_default_fused_squeeze_39_kernel,(.L_x_156 - tvmgen_default_fused_squeeze_39_kernel)
        .other          tvmgen_default_fused_squeeze_39_kernel,@"STO_CUDA_ENTRY STV_DEFAULT"
tvmgen_default_fused_squeeze_39_kernel:
.text.tvmgen_default_fused_squeeze_39_kernel:
        /* <DEDUP_REMOVED lines=9> */
.L_x_25:
        /* <DEDUP_REMOVED lines=15> */
.L_x_156:


//--------------------- .text.tvmgen_default_fused_stack_expand_dims_squeeze_split_kernel_3 --------------------------
	.section	.text.tvmgen_default_fused_stack_expand_dims_squeeze_split_kernel_3,"ax",@progbits
	.sectioninfo	@"SHI_REGISTERS=8"
	.align	128
        .global         tvmgen_default_fused_stack_expand_dims_squeeze_split_kernel_3
        .type           tvmgen_default_fused_stack_expand_dims_squeeze_split_kernel_3,@function
        .size           tvmgen_default_fused_stack_expand_dims_squeeze_split_kernel_3,(.L_x_157 - tvmgen_default_fused_stack_expand_dims_squeeze_split_kernel_3)
        .other          tvmgen_default_fused_stack_expand_dims_squeeze_split_kernel_3,@"STO_CUDA_ENTRY STV_DEFAULT"
tvmgen_default_fused_stack_expand_dims_squeeze_split_kernel_3:
.text.tvmgen_default_fused_stack_expand_dims_squeeze_split_kernel_3:
        /* <DEDUP_REMOVED lines=9> */
.L_x_26:
        /* <DEDUP_REMOVED lines=15> */
.L_x_157:


//--------------------- .text.tvmgen_default_fused_stack_expand_dims_squeeze_split_kernel_12 --------------------------
	.section	.text.tvmgen_default_fused_stack_expand_dims_squeeze_split_kernel_12,"ax",@progbits
	.sectioninfo	@"SHI_REGISTERS=8"
	.align	128
        .global         tvmgen_default_fused_stack_expand_dims_squeeze_split_kernel_12
        .type           tvmgen_default_fused_stack_expand_dims_squeeze_split_kernel_12,@function
        .size           tvmgen_default_fused_stack_expand_dims_squeeze_split_kernel_12,(.L_x_158 - tvmgen_default_fused_stack_expand_dims_squeeze_split_kernel_12)
        .other          tvmgen_default_fused_stack_expand_dims_squeeze_split_kernel_12,@"STO_CUDA_ENTRY STV_DEFAULT"
tvmgen_default_fused_stack_expand_dims_squeeze_split_kernel_12:
.text.tvmgen_default_fused_stack_expand_dims_squeeze_split_kernel_12:
        /* <DEDUP_REMOVED lines=9> */
.L_x_27:
        /* <DEDUP_REMOVED lines=15> */
.L_x_158:


//--------------------- .text.tvmgen_default_fused_transpose_split_kernel_25 --------------------------
	.section	.text.tvmgen_default_fused_transpose_split_kernel_25,"ax",@progbits
	.sectioninfo	@"SHI_REGISTERS=8"
	.align	128
        .global         tvmgen_default_fused_transpose_split_kernel_25
        .type           tvmgen_default_fused_transpose_split_kernel_25,@function
        .size           tvmgen_default_fused_transpose_split_kernel_25,(.L_x_159 - tvmgen_default_fused_transpose_split_kernel_25)
        .other          tvmgen_default_fused_transpose_split_kernel_25,@"STO_CUDA_ENTRY STV_DEFAULT"
tvmgen_default_fused_transpose_split_kernel_25:
.text.tvmgen_default_fused_transpose_split_kernel_25:
        /* <DEDUP_REMOVED lines=9> */
.L_x_28:
        /* <DEDUP_REMOVED lines=15> */
.L_x_159:


//--------------------- .text.tvmgen_default_fused_squeeze_35_kernel --------------------------
	.section	.text.tvmgen_default_fused_squeeze_35_kernel,"ax",@progbits
	.sectioninfo	@"SHI_REGISTERS=8"
	.align	128
        .global         tvmgen_default_fused_squeeze_35_kernel
        .type           tvmgen_default_fused_squeeze_35_kernel,@function
        .size           tvmgen_default_fused_squeeze_35_kernel,(.L_x_160 - tvmgen_default_fused_squeeze_35_kernel)
        .other          tvmgen_default_fused_squeeze_35_kernel,@"STO_CUDA_ENTRY STV_DEFAULT"
tvmgen_default_fused_squeeze_35_kernel:
.text.tvmgen_default_fused_squeeze_35_kernel:
        /* <DEDUP_REMOVED lines=9> */
.L_x_29:
        /* <DEDUP_REMOVED lines=15> */
.L_x_160:


//--------------------- .text.tvmgen_default_fused_squeeze_22_kernel --------------------------
	.section	.text.tvmgen_default_fused_squeeze_22_kernel,"ax",@progbits
	.sectioninfo	@"SHI_REGISTERS=8"
	.align	128
        .global         tvmgen_default_fused_squeeze_22_kernel
        .type           tvmgen_default_fused_squeeze_22_kernel,@function
        .size           tvmgen_default_fused_squeeze_22_kernel,(.L_x_161 - tvmgen_default_fused_squeeze_22_kernel)
        .other          tvmgen_default_fused_squeeze_22_kernel,@"STO_CUDA_ENTRY STV_DEFAULT"
tvmgen_default_fused_squeeze_22_kernel:
.text.tvmgen_default_fused_squeeze_22_kernel:
        /* <DEDUP_REMOVED lines=9> */
.L_x_30:
        /* <DEDUP_REMOVED lines=15> */
.L_x_161:


//--------------------- .text.tvmgen_default_fused_squeeze_18_kernel --------------------------
	.section	.text.tvmgen_default_fused_squeeze_18_kernel,"ax",@progbits
	.sectioninfo	@"SHI_REGISTERS=8"
	.align	128
        .global         tvmgen_default_fused_squeeze_18_kernel
        .type           tvmgen_default_fused_squeeze_18_kernel,@function
        .size           tvmgen_default_fused_squeeze_18_kernel,(.L_x_162 - tvmgen_default_fused_squeeze_18_kernel)
        .other          tvmgen_default_fused_squeeze_18_kernel,@"STO_CUDA_ENTRY STV_DEFAULT"
tvmgen_default_fused_squeeze_18_kernel:
.text.tvmgen_default_fused_squeeze_18_kernel:
        /* <DEDUP_REMOVED lines=9> */
.L_x_31:
        /* <DEDUP_REMOVED lines=15> */
.L_x_162:


//--------------------- .text.tvmgen_default_fused_squeeze_40_kernel --------------------------
	.section	.text.tvmgen_default_fused_squeeze_40_kernel,"ax",@progbits
	.sectioninfo	@"SHI_REGISTERS=8"
	.align	128
        .global         tvmgen_default_fused_squeeze_40_kernel
        .type           tvmgen_default_fused_squeeze_40_kernel,@function
        .size           tvmgen_default_fused_squeeze_40_kernel,(.L_x_163 - tvmgen_default_fused_squeeze_40_kernel)
        .other          tvmgen_default_fused_squeeze_40_kernel,@"STO_CUDA_ENTRY STV_DEFAULT"
tvmgen_default_fused_squeeze_40_kernel:
.text.tvmgen_default_fused_squeeze_40_kernel:
        /* <DEDUP_REMOVED lines=9> */
.L_x_32:
        /* <DEDUP_REMOVED lines=15> */
.L_x_163:


//--------------------- .text.tvmgen_default_fused_stack_expand_dims_squeeze_split_kernel_7 --------------------------
	.section	.text.tvmgen_default_fused_stack_expand_dims_squeeze_split_kernel_7,"ax",@progbits
	.sectioninfo	@"SHI_REGISTERS=8"
	.align	128
        .global         tvmgen_default_fused_stack_expand_dims_squeeze_split_kernel_7
        .type           tvmgen_default_fused_stack_expand_dims_squeeze_split_kernel_7,@function
        .size           tvmgen_default_fused_stack_expand_dims_squeeze_split_kernel_7,(.L_x_164 - tvmgen_default_fused_stack_expand_dims_squeeze_split_kernel_7)
        .other          tvmgen_default_fused_stack_expand_dims_squeeze_split_kernel_7,@"STO_CUDA_ENTRY STV_DEFAULT"
tvmgen_default_fused_stack_expand_dims_squeeze_split_kernel_7:
.text.tvmgen_default_fused_stack_expand_dims_squeeze_split_kernel_7:
        /* <DEDUP_REMOVED lines=9> */
.L_x_33:
        /* <DEDUP_REMOVED lines=15> */
.L_x_164:


//--------------------- .text.tvmgen_default_fused_squeeze_45_kernel --------------------------
	.section	.text.tvmgen_default_fused_squeeze_45_kernel,"ax",@progbits
	.sectioninfo	@"SHI_REGISTERS=8"
	.align	128
        .global         tvmgen_default_fused_squeeze_45_kernel
        .type           tvmgen_default_fused_squeeze_45_kernel,@function
        .size           tvmgen_default_fused_squeeze_45_kernel,(.L_x_165 - tvmgen_default_fused_squeeze_45_kernel)
        .other          tvmgen_default_fused_squeeze_45_kernel,@"STO_CUDA_ENTRY STV_DEFAULT"
tvmgen_default_fused_squeeze_45_kernel:
.text.tvmgen_default_fused_squeeze_45_kernel:
        /* <DEDUP_REMOVED lines=9> */
.L_x_34:
        /* <DEDUP_REMOVED lines=15> */
.L_x_165:


//--------------------- .text.tvmgen_default_fused_squeeze_14_kernel --------------------------
	.section	.text.tvmgen_default_fused_squeeze_14_kernel,"ax",@progbits
	.sectioninfo	@"SHI_REGISTERS=8"
	.align	128
        .global         tvmgen_default_fused_squeeze_14_kernel
        .type           tvmgen_default_fused_squeeze_14_kernel,@function
        .size           tvmgen_default_fused_squeeze_14_kernel,(.L_x_166 - tvmgen_default_fused_squeeze_14_kernel)
        .other          tvmgen_default_fused_squeeze_14_kernel,@"STO_CUDA_ENTRY STV_DEFAULT"
tvmgen_default_fused_squeeze_14_kernel:
.text.tvmgen_default_fused_squeeze_14_kernel:
        /* <DEDUP_REMOVED lines=9> */
.L_x_35:
        /* <DEDUP_REMOVED lines=15> */
.L_x_166:


//--------------------- .text.tvmgen_default_fused_squeeze_38_kernel --------------------------
	.section	.text.tvmgen_default_fused_squeeze_38_kernel,"ax",@progbits
	.sectioninfo	@"SHI_REGISTERS=8"
	.align	128
        .global         tvmgen_default_fused_squeeze_38_kernel
        .type           tvmgen_default_fused_squeeze_38_kernel,@function
        .size           tvmgen_default_fused_squeeze_38_kernel,(.L_x_167 - tvmgen_default_fused_squeeze_38_kernel)
        .other          tvmgen_default_fused_squeeze_38_kernel,@"STO_CUDA_ENTRY STV_DEFAULT"
tvmgen_default_fused_squeeze_38_kernel:
.text.tvmgen_default_fused_squeeze_38_kernel:
        /* <DEDUP_REMOVED lines=9> */
.L_x_36:
        /* <DEDUP_REMOVED lines=15> */
.L_x_167:


//--------------------- .text.tvmgen_default_fused_nn_dense_add_kernel --------------------------
	.section	.text.tvmgen_default_fused_nn_dense_add_kernel,"ax",@progbits
	.sectionflags	@"SHF_BARRIERS=1"
	.sectioninfo	@"SHI_REGISTERS=16"
	.align	128
        .global         tvmgen_default_fused_nn_dense_add_kernel
        .type           tvmgen_default_fused_nn_dense_add_kernel,@function
        .size           tvmgen_default_fused_nn_dense_add_kernel,(.L_x_168 - tvmgen_default_fused_nn_dense_add_kernel)
        .other          tvmgen_default_fused_nn_dense_add_kernel,@"STO_CUDA_ENTRY STV_DEFAULT"
tvmgen_default_fused_nn_dense_add_kernel:
.text.tvmgen_default_fused_nn_dense_add_kernel:
[----:B------:R-:W-:-:S02]  /*0000*/  MOV R1, c[0x0][0x28] ;  /* 0x00000a0000017a02 */ /* 0x000fc40000000f00 */
[----:B------:R-:W0:Y:S01]  /*0010*/  S2R R12, SR_TID.X ;  /* 0x00000000000c7919 */ /* 0x000e220000002100 */
[----:B------:R-:W-:Y:S01]  /*0020*/  MOV R13, 0x4 ;  /* 0x00000004000d7802 */ /* 0x000fe20000000f00 */
[----:B------:R-:W-:Y:S02]  /*0030*/  ULDC.64 UR4, c[0x0][0x118] ;  /* 0x0000460000047ab9 */ /* 0x000fe40000000a00 */
[----:B------:R-:W1:Y:S02]  /*0040*/  S2R R11, SR_CTAID.X ;  /* 0x00000000000b7919 */ /* 0x000e640000002500 */
[----:B0-----:R-:W-:Y:S01]  /*0050*/  IMAD.WIDE R2, R12, R13, c[0x0][0x168] ;  /* 0x00005a000c027625 */ /* 0x001fe200078e020d */
[----:B-1----:R-:W-:-:S04]  /*0060*/  LEA R4, R11, R12, 0x7 ;  /* 0x0000000c0b047211 */ /* 0x002fc800078e38ff */
[----:B------:R-:W2:Y:S01]  /*0070*/  LDG.E.CONSTANT R7, [R2.64] ;  /* 0x0000000402077981 */ /* 0x000ea2000c1e9900 */
[----:B------:R-:W-:-:S03]  /*0080*/  IMAD.WIDE R4, R4, R13, c[0x0][0x170] ;  /* 0x00005c0004047625 */ /* 0x000fc600078e020d */
[----:B------:R-:W3:Y:S04]  /*0090*/  LDG.E.CONSTANT R6, [R2.64+0x100] ;  /* 0x0001000402067981 */ /* 0x000ee8000c1e9900 */
[----:B------:R-:W2:Y:S04]  /*00a0*/  LDG.E.CONSTANT R0, [R4.64] ;  /* 0x0000000404007981 */ /* 0x000ea8000c1e9900 */
[----:B------:R-:W3:Y:S01]  /*00b0*/  LDG.E.CONSTANT R9, [R4.64+0x100] ;  /* 0x0001000404097981 */ /* 0x000ee2000c1e9900 */
[C---:B------:R-:W-:Y:S02]  /*00c0*/  LOP3.LUT P0, RZ, R12.reuse, 0x1f, RZ, 0xc0, !PT ;  /* 0x0000001f0cff7812 */ /* 0x040fe4000780c0ff */
[----:B------:R-:W-:Y:S01]  /*00d0*/  ISETP.GT.AND P1, PT, R12, 0x1, PT ;  /* 0x000000010c00780c */ /* 0x000fe20003f24270 */
[----:B--2---:R-:W-:-:S04]  /*00e0*/  FFMA R0, R0, R7, RZ ;  /* 0x0000000700007223 */ /* 0x004fc800000000ff */
[----:B---3--:R-:W-:-:S05]  /*00f0*/  FFMA R0, R9, R6, R0 ;  /* 0x0000000609007223 */ /* 0x008fca0000000000 */
[----:B------:R-:W0:Y:S02]  /*0100*/  SHFL.DOWN PT, R7, R0, 0x10, 0x1f ;  /* 0x0a001f0000077f89 */ /* 0x000e2400000e0000 */
[----:B0-----:R-:W-:-:S05]  /*0110*/  FADD R7, R0, R7 ;  /* 0x0000000700077221 */ /* 0x001fca0000000000 */
[----:B------:R-:W0:Y:S02]  /*0120*/  SHFL.DOWN PT, R6, R7, 0x8, 0x1f ;  /* 0x09001f0007067f89 */ /* 0x000e2400000e0000 */
[----:B0-----:R-:W-:-:S05]  /*0130*/  FADD R6, R7, R6 ;  /* 0x0000000607067221 */ /* 0x001fca0000000000 */
[----:B------:R-:W0:Y:S02]  /*0140*/  SHFL.DOWN PT, R9, R6, 0x4, 0x1f ;  /* 0x08801f0006097f89 */ /* 0x000e2400000e0000 */
[----:B0-----:R-:W-:-:S05]  /*0150*/  FADD R9, R6, R9 ;  /* 0x0000000906097221 */ /* 0x001fca0000000000 */
[----:B------:R-:W0:Y:S02]  /*0160*/  SHFL.DOWN PT, R8, R9, 0x2, 0x1f ;  /* 0x08401f0009087f89 */ /* 0x000e2400000e0000 */
[----:B0-----:R-:W-:-:S05]  /*0170*/  FADD R8, R9, R8 ;  /* 0x0000000809087221 */ /* 0x001fca0000000000 */
[----:B------:R-:W0:Y:S01]  /*0180*/  SHFL.DOWN PT, R3, R8, 0x1, 0x1f ;  /* 0x08201f0008037f89 */ /* 0x000e2200000e0000 */
[----:B------:R-:W-:Y:S01]  /*0190*/  @!P0 SHF.R.S32.HI R0, RZ, 0x5, R12 ;  /* 0x00000005ff008819 */ /* 0x000fe2000001140c */
[----:B0-----:R-:W-:-:S05]  /*01a0*/  @!P0 FADD R3, R8, R3 ;  /* 0x0000000308038221 */ /* 0x001fca0000000000 */
[----:B------:R-:W-:Y:S04]  /*01b0*/  @!P0 STS [R0.X4+0x4], R3 ;  /* 0x0000040300008388 */ /* 0x000fe80000004800 */
[----:B------:R-:W-:Y:S06]  /*01c0*/  BAR.SYNC 0x0 ;  /* 0x0000000000007b1d */ /* 0x000fec0000000000 */
[----:B------:R-:W0:Y:S01]  /*01d0*/  @!P1 LDS R10, [R12.X4+0x4] ;  /* 0x000004000c0a9984 */ /* 0x000e220000004800 */
[----:B------:R-:W-:-:S03]  /*01e0*/  ISETP.NE.AND P0, PT, R12, RZ, PT ;  /* 0x000000ff0c00720c */ /* 0x000fc60003f05270 */
[----:B0-----:R-:W0:Y:S02]  /*01f0*/  SHFL.DOWN PT, R5, R10, 0x1, 0x1f ;  /* 0x08201f000a057f89 */ /* 0x001e2400000e0000 */
[----:B0-----:R-:W-:-:S08]  /*0200*/  FADD R5, R10, R5 ;  /* 0x000000050a057221 */ /* 0x001fd00000000000 */
[----:B------:R-:W-:Y:S04]  /*0210*/  @!P0 STS [RZ], R5 ;  /* 0x00000005ff008388 */ /* 0x000fe80000000800 */
[----:B------:R-:W-:Y:S06]  /*0220*/  BAR.SYNC 0x0 ;  /* 0x0000000000007b1d */ /* 0x000fec0000000000 */
[----:B------:R-:W0:Y:S04]  /*0230*/  @!P0 LDS R2, [RZ] ;  /* 0x00000000ff028984 */ /* 0x000e280000000800 */
[----:B0-----:R-:W-:Y:S04]  /*0240*/  @!P0 STS [0xc], R2 ;  /* 0x00000c02ff008388 */ /* 0x001fe80000000800 */
[----:B------:R-:W-:Y:S06]  /*0250*/  BAR.SYNC 0x0 ;  /* 0x0000000000007b1d */ /* 0x000fec0000000000 */
[----:B------:R-:W-:Y:S05]  /*0260*/  @P0 EXIT ;  /* 0x000000000000094d */ /* 0x000fea0003800000 */
[CC--:B------:R-:W-:Y:S01]  /*0270*/  IMAD.WIDE R2, R11.reuse, R13.reuse, c[0x0][0x178] ;  /* 0x00005e000b027625 */ /* 0x0c0fe200078e020d */
[----:B------:R-:W0:Y:S05]  /*0280*/  LDS R0, [0xc] ;  /* 0x00000c00ff007984 */ /* 0x000e2a0000000800 */
[----:B------:R-:W0:Y:S01]  /*0290*/  LDG.E.CONSTANT R3, [R2.64] ;  /* 0x0000000402037981 */ /* 0x000e22000c1e9900 */
[----:B------:R-:W-:Y:S01]  /*02a0*/  IMAD.WIDE R4, R11, R13, c[0x0][0x160] ;  /* 0x000058000b047625 */ /* 0x000fe200078e020d */
[----:B0-----:R-:W-:-:S05]  /*02b0*/  FADD R7, R0, R3 ;  /* 0x0000000300077221 */ /* 0x001fca0000000000 */
[----:B------:R-:W-:Y:S01]  /*02c0*/  STG.E [R4.64], R7 ;  /* 0x0000000704007986 */ /* 0x000fe2000c101904 */
[----:B------:R-:W-:Y:S05]  /*02d0*/  EXIT ;  /* 0x000000000000794d */ /* 0x000fea0003800000 */
.L_x_37:
        /* <DEDUP_REMOVED lines=10> */
.L_x_168:


//--------------------- .text.tvmgen_default_fused_transpose_split_kernel_7 --------------------------
	.section	.text.tvmgen_default_fused_transpose_split_kernel_7,"ax",@progbits
	.sectioninfo	@"SHI_REGISTERS=8"
	.align	128
        .global         tvmgen_default_fused_transpose_split_kernel_7
        .type           tvmgen_default_fused_transpose_split_kernel_7,@function
        .size           tvmgen_default_fused_transpose_split_kernel_7,(.L_x_169 - tvmgen_default_fused_transpose_split_kernel_7)
        .other          tvmgen_default_fused_transpose_split_kernel_7,@"STO_CUDA_ENTRY STV_DEFAULT"
tvmgen_default_fused_transpose_split_kernel_7:
.text.tvmgen_default_fused_transpose_split_kernel_7:
        /* <DEDUP_REMOVED lines=9> */
.L_x_38:
        /* <DEDUP_REMOVED lines=15> */
.L_x_169:


//--------------------- .text.tvmgen_default_fused_squeeze_kernel --------------------------
	.section	.text.tvmgen_default_fused_squeeze_kernel,"ax",@progbits
	.sectioninfo	@"SHI_REGISTERS=8"
	.align	128
        .global         tvmgen_default_fused_squeeze_kernel
        .type           tvmgen_default_fused_squeeze_kernel,@function
        .size           tvmgen_default_fused_squeeze_kernel,(.L_x_170 - tvmgen_default_fused_squeeze_kernel)
        .other          tvmgen_default_fused_squeeze_kernel,@"STO_CUDA_ENTRY STV_DEFAULT"
tvmgen_default_fused_squeeze_kernel:
.text.tvmgen_default_fused_squeeze_kernel:
        /* <DEDUP_REMOVED lines=9> */
.L_x_39:
        /* <DEDUP_REMOVED lines=15> */
.L_x_170:


//--------------------- .text.tvmgen_default_fused_squeeze_7_kernel --------------------------
	.section	.text.tvmgen_default_fused_squeeze_7_kernel,"ax",@progbits
	.sectioninfo	@"SHI_REGISTERS=8"
	.align	128
        .global         tvmgen_default_fused_squeeze_7_kernel
        .type           tvmgen_default_fused_squeeze_7_kernel,@function
        .size           tvmgen_default_fused_squeeze_7_kernel,(.L_x_171 - tvmgen_default_fused_squeeze_7_kernel)
        .other          tvmgen_default_fused_squeeze_7_kernel,@"STO_CUDA_ENTRY STV_DEFAULT"
tvmgen_default_fused_squeeze_7_kernel:
.text.tvmgen_default_fused_squeeze_7_kernel:
        /* <DEDUP_REMOVED lines=9> */
.L_x_40:
        /* <DEDUP_REMOVED lines=15> */
.L_x_171:


//--------------------- .text.tvmgen_default_fused_squeeze_43_kernel --------------------------
	.section	.text.tvmgen_default_fused_squeeze_43_kernel,"ax",@progbits
	.sectioninfo	@"SHI_REGISTERS=8"
	.align	128
        .global         tvmgen_default_fused_squeeze_43_kernel
        .type           tvmgen_default_fused_squeeze_43_kernel,@function
        .size           tvmgen_default_fused_squeeze_43_kernel,(.L_x_172 - tvmgen_default_fused_squeeze_43_kernel)
        .other          tvmgen_default_fused_squeeze_43_kernel,@"STO_CUDA_ENTRY STV_DEFAULT"
tvmgen_default_fused_squeeze_43_kernel:
.text.tvmgen_default_fused_squeeze_43_kernel:
        /* <DEDUP_REMOVED lines=9> */
.L_x_41:
        /* <DEDUP_REMOVED lines=15> */
.L_x_172:


//--------------------- .text.tvmgen_default_fused_transpose_split_kernel_5 --------------------------
	.section	.text.tvmgen_default_fused_transpose_split_kernel_5,"ax",@progbits
	.sectioninfo	@"SHI_REGISTERS=8"
	.align	128
        .global         tvmgen_default_fused_transpose_split_kernel_5
        .type           tvmgen_default_fused_transpose_split_kernel_5,@function
        .size           tvmgen_default_fused_transpose_split_kernel_5,(.L_x_173 - tvmgen_default_fused_transpose_split_kernel_5)
        .other          tvmgen_default_fused_transpose_split_kernel_5,@"STO_CUDA_ENTRY STV_DEFAULT"
tvmgen_default_fused_transpose_split_kernel_5:
.text.tvmgen_default_fused_transpose_split_kernel_5:
        /* <DEDUP_REMOVED lines=9> */
.L_x_42:
        /* <DEDUP_REMOVED lines=15> */
.L_x_173:


//--------------------- .text.tvmgen_default_fused_stack_expand_dims_squeeze_split_kernel_8 --------------------------
	.section	.text.tvmgen_default_fused_stack_expand_dims_squeeze_split_kernel_8,"ax",@progbits
	.sectioninfo	@"SHI_REGISTERS=8"
	.align	128
        .global         tvmgen_default_fused_stack_expand_dims_squeeze_split_kernel_8
        .type           tvmgen_default_fused_stack_expand_dims_squeeze_split_kernel_8,@function
        .size           tvmgen_default_fused_stack_expand_dims_squeeze_split_kernel_8,(.L_x_174 - tvmgen_default_fused_stack_expand_dims_squeeze_split_kernel_8)
        .other          tvmgen_default_fused_stack_expand_dims_squeeze_split_kernel_8,@"STO_CUDA_ENTRY STV_DEFAULT"
tvmgen_default_fused_stack_expand_dims_squeeze_split_kernel_8:
.text.tvmgen_default_fused_stack_expand_dims_squeeze_split_kernel_8:
        /* <DEDUP_REMOVED lines=9> */
.L_x_43:
        /* <DEDUP_REMOVED lines=15> */
.L_x_174:


//--------------------- .text.tvmgen_default_fused_nn_dense_add_add_tanh_1_kernel --------------------------
	.section	.text.tvmgen_default_fused_nn_dense_add_add_tanh_1_kernel,"ax",@progbits
	.sectionflags	@"SHF_BARRIERS=1"
	.sectioninfo	@"SHI_REGISTERS=17"
	.align	128
        .global         tvmgen_default_fused_nn_dense_add_add_tanh_1_kernel
        .type           tvmgen_default_fused_nn_dense_add_add_tanh_1_kernel,@function
        .size           tvmgen_default_fused_nn_dense_add_add_tanh_1_kernel,(.L_x_175 - tvmgen_default_fused_nn_dense_add_add_tanh_1_kernel)
        .other          tvmgen_default_fused_nn_dense_add_add_tanh_1_kernel,@"STO_CUDA_ENTRY STV_DEFAULT"
tvmgen_default_fused_nn_dense_add_add_tanh_1_kernel:
.text.tvmgen_default_fused_nn_dense_add_add_tanh_1_kernel:
        /* <DEDUP_REMOVED lines=40> */
[----:B------:R-:W0:Y:S03]  /*0280*/  LDS R0, [0xc] ;  /* 0x00000c00ff007984 */ /* 0x000e260000000800 */
[----:B------:R-:W-:-:S02]  /*0290*/  IMAD.WIDE R4, R11, R14, c[0x0][0x180] ;  /* 0x000060000b047625 */ /* 0x000fc400078e020e */
[----:B------:R-:W0:Y:S04]  /*02a0*/  LDG.E.CONSTANT R3, [R2.64] ;  /* 0x0000000402037981 */ /* 0x000e28000c1e9900 */
[----:B------:R-:W2:Y:S01]  /*02b0*/  LDG.E.CONSTANT R5, [R4.64] ;  /* 0x0000000404057981 */ /* 0x000ea2000c1e9900 */
[----:B0-----:R-:W-:-:S04]  /*02c0*/  FADD R0, R0, R3 ;  /* 0x0000000300007221 */ /* 0x001fc80000000000 */
[----:B--2---:R-:W-:-:S05]  /*02d0*/  FADD R6, R0, R5 ;  /* 0x0000000500067221 */ /* 0x004fca0000000000 */
[----:B------:R-:W-:-:S13]  /*02e0*/  FSETP.GE.AND P0, PT, |R6|, 0.60000002384185791016, PT ;  /* 0x3f19999a0600780b */ /* 0x000fda0003f06200 */
[----:B------:R-:W-:Y:S05]  /*02f0*/  @!P0 BRA `(.L_x_44) ;  /* 0x000000a000008947 */ /* 0x000fea0003800000 */
[C---:B------:R-:W-:Y:S01]  /*0300*/  FMUL R0, |R6|.reuse, 2.8853900432586669922 ;  /* 0x4038aa3b06007820 */ /* 0x040fe20000400200 */
[----:B------:R-:W-:Y:S02]  /*0310*/  MOV R3, 0x3f800000 ;  /* 0x3f80000000037802 */ /* 0x000fe40000000f00 */
[----:B------:R-:W-:-:S03]  /*0320*/  FSETP.GE.AND P0, PT, |R6|, 9.010913848876953125, PT ;  /* 0x41102cb40600780b */ /* 0x000fc60003f06200 */
[----:B------:R-:W0:Y:S02]  /*0330*/  MUFU.EX2 R0, R0 ;  /* 0x0000000000007308 */ /* 0x000e240000000800 */
[----:B0-----:R-:W-:-:S06]  /*0340*/  FADD R2, R0, 1 ;  /* 0x3f80000000027421 */ /* 0x001fcc0000000000 */
[----:B------:R-:W0:Y:S02]  /*0350*/  MUFU.RCP R2, R2 ;  /* 0x0000000200027308 */ /* 0x000e240000001000 */
[----:B0-----:R-:W-:-:S05]  /*0360*/  FFMA R3, R2, -2, R3 ;  /* 0xc000000002037823 */ /* 0x001fca0000000003 */
[----:B------:R-:W-:-:S04]  /*0370*/  FSEL R3, R3, 1, !P0 ;  /* 0x3f80000003037808 */ /* 0x000fc80004000000 */
[----:B------:R-:W-:Y:S01]  /*0380*/  LOP3.LUT R5, R3, 0x80000000, R6, 0xf8, !PT ;  /* 0x8000000003057812 */ /* 0x000fe200078ef806 */
[----:B------:R-:W-:Y:S05]  /*0390*/  BRA `(.L_x_45) ;  /* 0x0000007000007947 */ /* 0x000fea0003800000 */
.L_x_44:
[----:B------:R-:W-:Y:S01]  /*03a0*/  MOV R0, 0x3c80f082 ;  /* 0x3c80f08200007802 */ /* 0x000fe20000000f00 */
[----:B------:R-:W-:-:S04]  /*03b0*/  FMUL R3, R6, R6 ;  /* 0x0000000606037220 */ /* 0x000fc80000400000 */
[----:B------:R-:W-:-:S04]  /*03c0*/  FFMA R0, R3, R0, -0.052303962409496307373 ;  /* 0xbd563cae03007423 */ /* 0x000fc80000000000 */
[----:B------:R-:W-:-:S04]  /*03d0*/  FFMA R0, R3, R0, 0.1331529766321182251 ;  /* 0x3e08594103007423 */ /* 0x000fc80000000000 */
[----:B------:R-:W-:-:S04]  /*03e0*/  FFMA R0, R3, R0, -0.33332768082618713379 ;  /* 0xbeaaa9ed03007423 */ /* 0x000fc80000000000 */
[----:B------:R-:W-:-:S04]  /*03f0*/  FFMA R3, R3, R0, RZ ;  /* 0x0000000003037223 */ /* 0x000fc800000000ff */
[----:B------:R-:W-:-:S01]  /*0400*/  FFMA R5, R6, R3, R6 ;  /* 0x0000000306057223 */ /* 0x000fc20000000006 */
.L_x_45:
[----:B------:R-:W-:-:S05]  /*0410*/  IMAD.WIDE R2, R11, R14, c[0x0][0x160] ;  /* 0x000058000b027625 */ /* 0x000fca00078e020e */
[----:B------:R-:W-:Y:S01]  /*0420*/  STG.E [R2.64], R5 ;  /* 0x0000000502007986 */ /* 0x000fe2000c101904 */
[----:B------:R-:W-:Y:S05]  /*0430*/  EXIT ;  /* 0x000000000000794d */ /* 0x000fea0003800000 */
.L_x_46:
        /* <DEDUP_REMOVED lines=12> */
.L_x_175:


//--------------------- .text.tvmgen_default_fused_nn_dense_add_1_kernel --------------------------
	.section	.text.tvmgen_default_fused_nn_dense_add_1_kernel,"ax",@progbits
	.sectionflags	@"SHF_BARRIERS=1"
	.sectioninfo	@"SHI_REGISTERS=16"
	.align	128
        .global         tvmgen_default_fused_nn_dense_add_1_kernel
        .type           tvmgen_default_fused_nn_dense_add_1_kernel,@function
        .size           tvmgen_default_fused_nn_dense_add_1_kernel,(.L_x_176 - tvmgen_default_fused_nn_dense_add_1_kernel)
        .other          tvmgen_default_fused_nn_dense_add_1_kernel,@"STO_CUDA_ENTRY STV_DEFAULT"
tvmgen_default_fused_nn_dense_add_1_kernel:
.text.tvmgen_default_fused_nn_dense_add_1_kernel:
        /* <DEDUP_REMOVED lines=46> */
.L_x_47:
        /* <DEDUP_REMOVED lines=10> */
.L_x_176:


//--------------------- .text.tvmgen_default_fused_transpose_split_kernel_4 --------------------------
	.section	.text.tvmgen_default_fused_transpose_split_kernel_4,"ax",@progbits
	.sectioninfo	@"SHI_REGISTERS=8"
	.align	128
        .global         tvmgen_default_fused_transpose_split_kernel_4
        .type           tvmgen_default_fused_transpose_split_kernel_4,@function
        .size           tvmgen_default_fused_transpose_split_kernel_4,(.L_x_177 - tvmgen_default_fused_transpose_split_kernel_4)
        .other          tvmgen_default_fused_transpose_split_kernel_4,@"STO_CUDA_ENTRY STV_DEFAULT"
tvmgen_default_fused_transpose_split_kernel_4:
.text.tvmgen_default_fused_transpose_split_kernel_4:
        /* <DEDUP_REMOVED lines=9> */
.L_x_48:
        /* <DEDUP_REMOVED lines=15> */
.L_x_177:


//--------------------- .text.tvmgen_default_fused_stack_expand_dims_squeeze_split_kernel_17 --------------------------
	.section	.text.tvmgen_default_fused_stack_expand_dims_squeeze_split_kernel_17,"ax",@progbits
	.sectioninfo	@"SHI_REGISTERS=8"
	.align	128
        .global         tvmgen_default_fused_stack_expand_dims_squeeze_split_kernel_17
        .type           tvmgen_default_fused_stack_expand_dims_squeeze_split_kernel_17,@function
        .size           tvmgen_default_fused_stack_expand_dims_squeeze_split_kernel_17,(.L_x_178 - tvmgen_default_fused_stack_expand_dims_squeeze_split_kernel_17)
        .other          tvmgen_default_fused_stack_expand_dims_squeeze_split_kernel_17,@"STO_CUDA_ENTRY STV_DEFAULT"
tvmgen_default_fused_stack_expand_dims_squeeze_split_kernel_17:
.text.tvmgen_default_fused_stack_expand_dims_squeeze_split_kernel_17:
        /* <DEDUP_REMOVED lines=9> */
.L_x_49:
        /* <DEDUP_REMOVED lines=15> */
.L_x_178:


//--------------------- .text.tvmgen_default_fused_squeeze_48_kernel --------------------------
	.section	.text.tvmgen_default_fused_squeeze_48_kernel,"ax",@progbits
	.sectioninfo	@"SHI_REGISTERS=8"
	.align	128
        .global         tvmgen_default_fused_squeeze_48_kernel
        .type           tvmgen_default_fused_squeeze_48_kernel,@function
        .size           tvmgen_default_fused_squeeze_48_kernel,(.L_x_179 - tvmgen_default_fused_squeeze_48_kernel)
        .other          tvmgen_default_fused_squeeze_48_kernel,@"STO_CUDA_ENTRY STV_DEFAULT"
tvmgen_default_fused_squeeze_48_kernel:
.text.tvmgen_default_fused_squeeze_48_kernel:
        /* <DEDUP_REMOVED lines=9> */
.L_x_50:
        /* <DEDUP_REMOVED lines=15> */
.L_x_179:


//--------------------- .text.tvmgen_default_fused_squeeze_27_kernel --------------------------
	.section	.text.tvmgen_default_fused_squeeze_27_kernel,"ax",@progbits
	.sectioninfo	@"SHI_REGISTERS=8"
	.align	128
        .global         tvmgen_default_fused_squeeze_27_kernel
        .type           tvmgen_default_fused_squeeze_27_kernel,@function
        .size           tvmgen_default_fused_squeeze_27_kernel,(.L_x_180 - tvmgen_default_fused_squeeze_27_kernel)
        .other          tvmgen_default_fused_squeeze_27_kernel,@"STO_CUDA_ENTRY STV_DEFAULT"
tvmgen_default_fused_squeeze_27_kernel:
.text.tvmgen_default_fused_squeeze_27_kernel:
        /* <DEDUP_REMOVED lines=9> */
.L_x_51:
        /* <DEDUP_REMOVED lines=15> */
.L_x_180:


//--------------------- .text.tvmgen_default_fused_stack_expand_dims_squeeze_split_kernel_18 --------------------------
	.section	.text.tvmgen_default_fused_stack_expand_dims_squeeze_split_kernel_18,"ax",@progbits
	.sectioninfo	@"SHI_REGISTERS=8"
	.align	128
        .global         tvmgen_default_fused_stack_expand_dims_squeeze_split_kernel_18
        .type           tvmgen_default_fused_stack_expand_dims_squeeze_split_kernel_18,@function
        .size           tvmgen_default_fused_stack_expand_dims_squeeze_split_kernel_18,(.L_x_181 - tvmgen_default_fused_stack_expand_dims_squeeze_split_kernel_18)
        .other          tvmgen_default_fused_stack_expand_dims_squeeze_split_kernel_18,@"STO_CUDA_ENTRY STV_DEFAULT"
tvmgen_default_fused_stack_expand_dims_squeeze_split_kernel_18:
.text.tvmgen_default_fused_stack_expand_dims_squeeze_split_kernel_18:
        /* <DEDUP_REMOVED lines=9> */
.L_x_52:
        /* <DEDUP_REMOVED lines=15> */
.L_x_181:


//--------------------- .text.tvmgen_default_fused_squeeze_9_kernel --------------------------
	.section	.text.tvmgen_default_fused_squeeze_9_kernel,"ax",@progbits
	.sectioninfo	@"SHI_REGISTERS=8"
	.align	128
        .global         tvmgen_default_fused_squeeze_9_kernel
        .type           tvmgen_default_fused_squeeze_9_kernel,@function
        .size           tvmgen_default_fused_squeeze_9_kernel,(.L_x_182 - tvmgen_default_fused_squeeze_9_kernel)
        .other          tvmgen_default_fused_squeeze_9_kernel,@"STO_CUDA_ENTRY STV_DEFAULT"
tvmgen_default_fused_squeeze_9_kernel:
.text.tvmgen_default_fused_squeeze_9_kernel:
        /* <DEDUP_REMOVED lines=9> */
.L_x_53:
        /* <DEDUP_REMOVED lines=15> */
.L_x_182:


//--------------------- .text.tvmgen_default_fused_nn_dense_add_tanh_kernel --------------------------
	.section	.text.tvmgen_default_fused_nn_dense_add_tanh_kernel,"ax",@progbits
	.sectionflags	@"SHF_BARRIERS=1"
	.sectioninfo	@"SHI_REGISTERS=11"
	.align	128
        .global         tvmgen_default_fused_nn_dense_add_tanh_kernel
        .type           tvmgen_default_fused_nn_dense_add_tanh_kernel,@function
        .size           tvmgen_default_fused_nn_dense_add_tanh_kernel,(.L_x_183 - tvmgen_default_fused_nn_dense_add_tanh_kernel)
        .other          tvmgen_default_fused_nn_dense_add_tanh_kernel,@"STO_CUDA_ENTRY STV_DEFAULT"
tvmgen_default_fused_nn_dense_add_tanh_kernel:
.text.tvmgen_default_fused_nn_dense_add_tanh_kernel:
[----:B------:R-:W-:-:S02]  /*0000*/  MOV R1, c[0x0][0x28] ;  /* 0x00000a0000017a02 */ /* 0x000fc40000000f00 */
[----:B------:R-:W0:Y:S01]  /*0010*/  S2R R8, SR_TID.X ;  /* 0x0000000000087919 */ /* 0x000e220000002100 */
[----:B------:R-:W-:Y:S01]  /*0020*/  ULDC.64 UR4, c[0x0][0x118] ;  /* 0x0000460000047ab9 */ /* 0x000fe20000000a00 */
[----:B------:R-:W-:Y:S01]  /*0030*/  BSSY B0, `(.L_x_54) ;  /* 0x000000c000007945 */ /* 0x000fe20003800000 */
[----:B------:R-:W-:Y:S02]  /*0040*/  MOV R0, RZ ;  /* 0x000000ff00007202 */ /* 0x000fe40000000f00 */
[----:B0-----:R-:W-:-:S13]  /*0050*/  ISETP.GT.AND P0, PT, R8, 0x1b, PT ;  /* 0x0000001b0800780c */ /* 0x001fda0003f04270 */
[----:B------:R-:W-:Y:S05]  /*0060*/  @P0 BRA `(.L_x_55) ;  /* 0x0000008000000947 */ /* 0x000fea0003800000 */
[----:B------:R-:W0:Y:S01]  /*0070*/  S2R R3, SR_CTAID.X ;  /* 0x0000000000037919 */ /* 0x000e220000002500 */
[----:B------:R-:W-:Y:S01]  /*0080*/  MOV R5, 0x4 ;  /* 0x0000000400057802 */ /* 0x000fe20000000f00 */
[----:B0-----:R-:W-:-:S04]  /*0090*/  IMAD R4, R3, 0x1c, R8 ;  /* 0x0000001c03047824 */ /* 0x001fc800078e0208 */
[----:B------:R-:W-:-:S04]  /*00a0*/  IMAD.WIDE R2, R8, R5, c[0x0][0x168] ;  /* 0x00005a0008027625 */ /* 0x000fc800078e0205 */
[----:B------:R-:W-:Y:S02]  /*00b0*/  IMAD.WIDE R4, R4, R5, c[0x0][0x170] ;  /* 0x00005c0004047625 */ /* 0x000fe400078e0205 */
[----:B------:R-:W2:Y:S04]  /*00c0*/  LDG.E.CONSTANT R3, [R2.64] ;  /* 0x0000000402037981 */ /* 0x000ea8000c1e9900 */
[----:B------:R-:W2:Y:S02]  /*00d0*/  LDG.E.CONSTANT R0, [R4.64] ;  /* 0x0000000404007981 */ /* 0x000ea4000c1e9900 */
[----:B--2---:R-:W-:-:S02]  /*00e0*/  FFMA R0, R0, R3, RZ ;  /* 0x0000000300007223 */ /* 0x004fc400000000ff */
.L_x_55:
[----:B------:R-:W-:Y:S05]  /*00f0*/  BSYNC B0 ;  /* 0x0000000000007941 */ /* 0x000fea0003800000 */
.L_x_54:
[----:B------:R-:W0:Y:S01]  /*0100*/  SHFL.DOWN PT, R3, R0, 0x10, 0x1f ;  /* 0x0a001f0000037f89 */ /* 0x000e2200000e0000 */
[C---:B------:R-:W-:Y:S02]  /*0110*/  LOP3.LUT P0, RZ, R8.reuse, 0x1f, RZ, 0xc0, !PT ;  /* 0x0000001f08ff7812 */ /* 0x040fe4000780c0ff */
[----:B------:R-:W-:Y:S01]  /*0120*/  ISETP.GT.AND P1, PT, R8, 0x1, PT ;  /* 0x000000010800780c */ /* 0x000fe20003f24270 */
[----:B0-----:R-:W-:-:S10]  /*0130*/  FADD R3, R3, R0 ;  /* 0x0000000003037221 */ /* 0x001fd40000000000 */
[----:B------:R-:W-:Y:S01]  /*0140*/  @!P0 SHF.R.S32.HI R0, RZ, 0x5, R8 ;  /* 0x00000005ff008819 */ /* 0x000fe20000011408 */
        /* <DEDUP_REMOVED lines=20> */
[----:B------:R-:W0:Y:S01]  /*0290*/  S2R R6, SR_CTAID.X ;  /* 0x0000000000067919 */ /* 0x000e220000002500 */
[----:B------:R-:W-:-:S03]  /*02a0*/  MOV R7, 0x4 ;  /* 0x0000000400077802 */ /* 0x000fc60000000f00 */
[----:B------:R-:W1:Y:S02]  /*02b0*/  LDS R0, [0xc] ;  /* 0x00000c00ff007984 */ /* 0x000e640000000800 */
[----:B0-----:R-:W-:-:S06]  /*02c0*/  IMAD.WIDE R2, R6, R7, c[0x0][0x178] ;  /* 0x00005e0006027625 */ /* 0x001fcc00078e0207 */
[----:B------:R-:W1:Y:S02]  /*02d0*/  LDG.E.CONSTANT R3, [R2.64] ;  /* 0x0000000402037981 */ /* 0x000e64000c1e9900 */
[----:B-1----:R-:W-:-:S05]  /*02e0*/  FADD R4, R0, R3 ;  /* 0x0000000300047221 */ /* 0x002fca0000000000 */
        /* <DEDUP_REMOVED lines=12> */
.L_x_56:
[----:B------:R-:W-:Y:S01]  /*03b0*/  MOV R0, 0x3c80f082 ;  /* 0x3c80f08200007802 */ /* 0x000fe20000000f00 */
[----:B------:R-:W-:-:S04]  /*03c0*/  FMUL R3, R4, R4 ;  /* 0x0000000404037220 */ /* 0x000fc80000400000 */
[----:B------:R-:W-:-:S04]  /*03d0*/  FFMA R0, R3, R0, -0.052303962409496307373 ;  /* 0xbd563cae03007423 */ /* 0x000fc80000000000 */
[----:B------:R-:W-:-:S04]  /*03e0*/  FFMA R0, R3, R0, 0.1331529766321182251 ;  /* 0x3e08594103007423 */ /* 0x000fc80000000000 */
[----:B------:R-:W-:-:S04]  /*03f0*/  FFMA R0, R3, R0, -0.33332768082618713379 ;  /* 0xbeaaa9ed03007423 */ /* 0x000fc80000000000 */
[----:B------:R-:W-:-:S04]  /*0400*/  FFMA R3, R3, R0, RZ ;  /* 0x0000000003037223 */ /* 0x000fc800000000ff */
[----:B------:R-:W-:-:S01]  /*0410*/  FFMA R5, R4, R3, R4 ;  /* 0x0000000304057223 */ /* 0x000fc20000000004 */
.L_x_57:
[----:B------:R-:W-:-:S05]  /*0420*/  IMAD.WIDE R2, R6, R7, c[0x0][0x160] ;  /* 0x0000580006027625 */ /* 0x000fca00078e0207 */
[----:B------:R-:W-:Y:S01]  /*0430*/  STG.E [R2.64], R5 ;  /* 0x0000000502007986 */ /* 0x000fe2000c101904 */
[----:B------:R-:W-:Y:S05]  /*0440*/  EXIT ;  /* 0x000000000000794d */ /* 0x000fea0003800000 */
.L_x_58:
        /* <DEDUP_REMOVED lines=11> */
.L_x_183:


//--------------------- .text.tvmgen_default_fused_transpose_split_kernel_11 --------------------------
	.section	.text.tvmgen_default_fused_transpose_split_kernel_11,"ax",@progbits
	.sectioninfo	@"SHI_REGISTERS=8"
	.align	128
        .global         tvmgen_default_fused_transpose_split_kernel_11
        .type           tvmgen_default_fused_transpose_split_kernel_11,@function
        .size           tvmgen_default_fused_transpose_split_kernel_11,(.L_x_184 - tvmgen_default_fused_transpose_split_kernel_11)
        .other          tvmgen_default_fused_transpose_split_kernel_11,@"STO_CUDA_ENTRY STV_DEFAULT"
tvmgen_default_fused_transpose_split_kernel_11:
.text.tvmgen_default_fused_transpose_split_kernel_11:
        /* <DEDUP_REMOVED lines=9> */
.L_x_59:
        /* <DEDUP_REMOVED lines=15> */
.L_x_184:


//--------------------- .text.tvmgen_default_fused_squeeze_16_kernel --------------------------
	.section	.text.tvmgen_default_fused_squeeze_16_kernel,"ax",@progbits
	.sectioninfo	@"SHI_REGISTERS=8"
	.align	128
        .global         tvmgen_default_fused_squeeze_16_kernel
        .type           tvmgen_default_fused_squeeze_16_kernel,@function
        .size           tvmgen_default_fused_squeeze_16_kernel,(.L_x_185 - tvmgen_default_fused_squeeze_16_kernel)
        .other          tvmgen_default_fused_squeeze_16_kernel,@"STO_CUDA_ENTRY STV_DEFAULT"
tvmgen_default_fused_squeeze_16_kernel:
.text.tvmgen_default_fused_squeeze_16_kernel:
        /* <DEDUP_REMOVED lines=9> */
.L_x_60:
        /* <DEDUP_REMOVED lines=15> */
.L_x_185:


//--------------------- .text.tvmgen_default_fused_transpose_split_kernel_9 --------------------------
	.section	.text.tvmgen_default_fused_transpose_split_kernel_9,"ax",@progbits
	.sectioninfo	@"SHI_REGISTERS=8"
	.align	128
        .global         tvmgen_default_fused_transpose_split_kernel_9
        .type           tvmgen_default_fused_transpose_split_kernel_9,@function
        .size           tvmgen_default_fused_transpose_split_kernel_9,(.L_x_186 - tvmgen_default_fused_transpose_split_kernel_9)
        .other          tvmgen_default_fused_transpose_split_kernel_9,@"STO_CUDA_ENTRY STV_DEFAULT"
tvmgen_default_fused_transpose_split_kernel_9:
.text.tvmgen_default_fused_transpose_split_kernel_9:
        /* <DEDUP_REMOVED lines=9> */
.L_x_61:
        /* <DEDUP_REMOVED lines=15> */
.L_x_186:


//--------------------- .text.tvmgen_default_fused_stack_expand_dims_squeeze_split_kernel_10 --------------------------
	.section	.text.tvmgen_default_fused_stack_expand_dims_squeeze_split_kernel_10,"ax",@progbits
	.sectioninfo	@"SHI_REGISTERS=8"
	.align	128
        .global         tvmgen_default_fused_stack_expand_dims_squeeze_split_kernel_10
        .type           tvmgen_default_fused_stack_expand_dims_squeeze_split_kernel_10,@function
        .size           tvmgen_default_fused_stack_expand_dims_squeeze_split_kernel_10,(.L_x_187 - tvmgen_default_fused_stack_expand_dims_squeeze_split_kernel_10)
        .other          tvmgen_default_fused_stack_expand_dims_squeeze_split_kernel_10,@"STO_CUDA_ENTRY STV_DEFAULT"
tvmgen_default_fused_stack_expand_dims_squeeze_split_kernel_10:
.text.tvmgen_default_fused_stack_expand_dims_squeeze_split_kernel_10:
        /* <DEDUP_REMOVED lines=9> */
.L_x_62:
        /* <DEDUP_REMOVED lines=15> */
.L_x_187:


//--------------------- .text.tvmgen_default_fused_nn_dense_add_add_tanh_kernel --------------------------
	.section	.text.tvmgen_default_fused_nn_dense_add_add_tanh_kernel,"ax",@progbits
	.sectionflags	@"SHF_BARRIERS=1"
	.sectioninfo	@"SHI_REGISTERS=11"
	.align	128
        .global         tvmgen_default_fused_nn_dense_add_add_tanh_kernel
        .type           tvmgen_default_fused_nn_dense_add_add_tanh_kernel,@function
        .size           tvmgen_default_fused_nn_dense_add_add_tanh_kernel,(.L_x_188 - tvmgen_default_fused_nn_dense_add_add_tanh_kernel)
        .other          tvmgen_default_fused_nn_dense_add_add_tanh_kernel,@"STO_CUDA_ENTRY STV_DEFAULT"
tvmgen_default_fused_nn_dense_add_add_tanh_kernel:
.text.tvmgen_default_fused_nn_dense_add_add_tanh_kernel:
        /* <DEDUP_REMOVED lines=15> */
.L_x_64:
[----:B------:R-:W-:Y:S05]  /*00f0*/  BSYNC B0 ;  /* 0x0000000000007941 */ /* 0x000fea0003800000 */
.L_x_63:
        /* <DEDUP_REMOVED lines=28> */
[----:B0-----:R-:W-:-:S04]  /*02c0*/  IMAD.WIDE R2, R7, R8, c[0x0][0x178] ;  /* 0x00005e0007027625 */ /* 0x001fc800078e0208 */
[----:B------:R-:W-:Y:S02]  /*02d0*/  IMAD.WIDE R4, R7, R8, c[0x0][0x180] ;  /* 0x0000600007047625 */ /* 0x000fe400078e0208 */
[----:B------:R-:W1:Y:S04]  /*02e0*/  LDG.E.CONSTANT R3, [R2.64] ;  /* 0x0000000402037981 */ /* 0x000e68000c1e9900 */
[----:B------:R-:W2:Y:S01]  /*02f0*/  LDG.E.CONSTANT R5, [R4.64] ;  /* 0x0000000404057981 */ /* 0x000ea2000c1e9900 */
[----:B-1----:R-:W-:-:S04]  /*0300*/  FADD R0, R0, R3 ;  /* 0x0000000300007221 */ /* 0x002fc80000000000 */
        /* <DEDUP_REMOVED lines=13> */
.L_x_65:
[----:B------:R-:W-:Y:S01]  /*03e0*/  MOV R0, 0x3c80f082 ;  /* 0x3c80f08200007802 */ /* 0x000fe20000000f00 */
[----:B------:R-:W-:-:S04]  /*03f0*/  FMUL R3, R6, R6 ;  /* 0x0000000606037220 */ /* 0x000fc80000400000 */
[----:B------:R-:W-:-:S04]  /*0400*/  FFMA R0, R3, R0, -0.052303962409496307373 ;  /* 0xbd563cae03007423 */ /* 0x000fc80000000000 */
[----:B------:R-:W-:-:S04]  /*0410*/  FFMA R0, R3, R0, 0.1331529766321182251 ;  /* 0x3e08594103007423 */ /* 0x000fc80000000000 */
[----:B------:R-:W-:-:S04]  /*0420*/  FFMA R0, R3, R0, -0.33332768082618713379 ;  /* 0xbeaaa9ed03007423 */ /* 0x000fc80000000000 */
[----:B------:R-:W-:-:S04]  /*0430*/  FFMA R3, R3, R0, RZ ;  /* 0x0000000003037223 */ /* 0x000fc800000000ff */
[----:B------:R-:W-:-:S01]  /*0440*/  FFMA R5, R6, R3, R6 ;  /* 0x0000000306057223 */ /* 0x000fc20000000006 */
.L_x_66:
[----:B------:R-:W-:-:S05]  /*0450*/  IMAD.WIDE R2, R7, R8, c[0x0][0x160] ;  /* 0x0000580007027625 */ /* 0x000fca00078e0208 */
[----:B------:R-:W-:Y:S01]  /*0460*/  STG.E [R2.64], R5 ;  /* 0x0000000502007986 */ /* 0x000fe2000c101904 */
[----:B------:R-:W-:Y:S05]  /*0470*/  EXIT ;  /* 0x000000000000794d */ /* 0x000fea0003800000 */
.L_x_67:
        /* <DEDUP_REMOVED lines=16> */
.L_x_188:


//--------------------- .text.tvmgen_default_fused_squeeze_10_kernel --------------------------
	.section	.text.tvmgen_default_fused_squeeze_10_kernel,"ax",@progbits
	.sectioninfo	@"SHI_REGISTERS=8"
	.align	128
        .global         tvmgen_default_fused_squeeze_10_kernel
        .type           tvmgen_default_fused_squeeze_10_kernel,@function
        .size           tvmgen_default_fused_squeeze_10_kernel,(.L_x_189 - tvmgen_default_fused_squeeze_10_kernel)
        .other          tvmgen_default_fused_squeeze_10_kernel,@"STO_CUDA_ENTRY STV_DEFAULT"
tvmgen_default_fused_squeeze_10_kernel:
.text.tvmgen_default_fused_squeeze_10_kernel:
        /* <DEDUP_REMOVED lines=9> */
.L_x_68:
        /* <DEDUP_REMOVED lines=15> */
.L_x_189:


//--------------------- .text.tvmgen_default_fused_stack_expand_dims_squeeze_split_kernel_21 --------------------------
	.section	.text.tvmgen_default_fused_stack_expand_dims_squeeze_split_kernel_21,"ax",@progbits
	.sectioninfo	@"SHI_REGISTERS=8"
	.align	128
        .global         tvmgen_default_fused_stack_expand_dims_squeeze_split_kernel_21
        .type           tvmgen_default_fused_stack_expand_dims_squeeze_split_kernel_21,@function
        .size           tvmgen_default_fused_stack_expand_dims_squeeze_split_kernel_21,(.L_x_190 - tvmgen_default_fused_stack_expand_dims_squeeze_split_kernel_21)
        .other          tvmgen_default_fused_stack_expand_dims_squeeze_split_kernel_21,@"STO_CUDA_ENTRY STV_DEFAULT"
tvmgen_default_fused_stack_expand_dims_squeeze_split_kernel_21:
.text.tvmgen_default_fused_stack_expand_dims_squeeze_split_kernel_21:
        /* <DEDUP_REMOVED lines=9> */
.L_x_69:
        /* <DEDUP_REMOVED lines=15> */
.L_x_190:


//--------------------- .text.tvmgen_default_fused_squeeze_5_kernel --------------------------
	.section	.text.tvmgen_default_fused_squeeze_5_kernel,"ax",@progbits
	.sectioninfo	@"SHI_REGISTERS=8"
	.align	128
        .global         tvmgen_default_fused_squeeze_5_kernel
        .type           tvmgen_default_fused_squeeze_5_kernel,@function
        .size           tvmgen_default_fused_squeeze_5_kernel,(.L_x_191 - tvmgen_default_fused_squeeze_5_kernel)
        .other          tvmgen_default_fused_squeeze_5_kernel,@"STO_CUDA_ENTRY STV_DEFAULT"
tvmgen_default_fused_squeeze_5_kernel:
.text.tvmgen_default_fused_squeeze_5_kernel:
        /* <DEDUP_REMOVED lines=9> */
.L_x_70:
        /* <DEDUP_REMOVED lines=15> */
.L_x_191:


//--------------------- .text.tvmgen_default_fused_squeeze_46_kernel --------------------------
	.section	.text.tvmgen_default_fused_squeeze_46_kernel,"ax",@progbits
	.sectioninfo	@"SHI_REGISTERS=8"
	.align	128
        .global         tvmgen_default_fused_squeeze_46_kernel
        .type           tvmgen_default_fused_squeeze_46_kernel,@function
        .size           tvmgen_default_fused_squeeze_46_kernel,(.L_x_192 - tvmgen_default_fused_squeeze_46_kernel)
        .other          tvmgen_default_fused_squeeze_46_kernel,@"STO_CUDA_ENTRY STV_DEFAULT"
tvmgen_default_fused_squeeze_46_kernel:
.text.tvmgen_default_fused_squeeze_46_kernel:
        /* <DEDUP_REMOVED lines=9> */
.L_x_71:
        /* <DEDUP_REMOVED lines=15> */
.L_x_192:


//--------------------- .text.tvmgen_default_fused_squeeze_44_kernel --------------------------
	.section	.text.tvmgen_default_fused_squeeze_44_kernel,"ax",@progbits
	.sectioninfo	@"SHI_REGISTERS=8"
	.align	128
        .global         tvmgen_default_fused_squeeze_44_kernel
        .type           tvmgen_default_fused_squeeze_44_kernel,@function
        .size           tvmgen_default_fused_squeeze_44_kernel,(.L_x_193 - tvmgen_default_fused_squeeze_44_kernel)
        .other          tvmgen_default_fused_squeeze_44_kernel,@"STO_CUDA_ENTRY STV_DEFAULT"
tvmgen_default_fused_squeeze_44_kernel:
.text.tvmgen_default_fused_squeeze_44_kernel:
        /* <DEDUP_REMOVED lines=9> */
.L_x_72:
        /* <DEDUP_REMOVED lines=15> */
.L_x_193:


//--------------------- .text.tvmgen_default_fused_stack_expand_dims_squeeze_split_kernel_26 --------------------------
	.section	.text.tvmgen_default_fused_stack_expand_dims_squeeze_split_kernel_26,"ax",@progbits
	.sectioninfo	@"SHI_REGISTERS=8"
	.align	128
        .global         tvmgen_default_fused_stack_expand_dims_squeeze_split_kernel_26
        .type           tvmgen_default_fused_stack_expand_dims_squeeze_split_kernel_26,@function
        .size           tvmgen_default_fused_stack_expand_dims_squeeze_split_kernel_26,(.L_x_194 - tvmgen_default_fused_stack_expand_dims_squeeze_split_kernel_26)
        .other          tvmgen_default_fused_stack_expand_dims_squeeze_split_kernel_26,@"STO_CUDA_ENTRY STV_DEFAULT"
tvmgen_default_fused_stack_expand_dims_squeeze_split_kernel_26:
.text.tvmgen_default_fused_stack_expand_dims_squeeze_split_kernel_26:
        /* <DEDUP_REMOVED lines=9> */
.L_x_73:
        /* <DEDUP_REMOVED lines=15> */
.L_x_194:


//--------------------- .text.tvmgen_default_fused_transpose_split_kernel_17 --------------------------
	.section	.text.tvmgen_default_fused_transpose_split_kernel_17,"ax",@progbits
	.sectioninfo	@"SHI_REGISTERS=8"
	.align	128
        .global         tvmgen_default_fused_transpose_split_kernel_17
        .type           tvmgen_default_fused_transpose_split_kernel_17,@function
        .size           tvmgen_default_fused_transpose_split_kernel_17,(.L_x_195 - tvmgen_default_fused_transpose_split_kernel_17)
        .other          tvmgen_default_fused_transpose_split_kernel_17,@"STO_CUDA_ENTRY STV_DEFAULT"
tvmgen_default_fused_transpose_split_kernel_17:
.text.tvmgen_default_fused_transpose_split_kernel_17:
        /* <DEDUP_REMOVED lines=9> */
.L_x_74:
        /* <DEDUP_REMOVED lines=15> */
.L_x_195:


//--------------------- .text.tvmgen_default_fused_squeeze_21_kernel --------------------------
	.section	.text.tvmgen_default_fused_squeeze_21_kernel,"ax",@progbits
	.sectioninfo	@"SHI_REGISTERS=8"
	.align	128
        .global         tvmgen_default_fused_squeeze_21_kernel
        .type           tvmgen_default_fused_squeeze_21_kernel,@function
        .size           tvmgen_default_fused_squeeze_21_kernel,(.L_x_196 - tvmgen_default_fused_squeeze_21_kernel)
        .other          tvmgen_default_fused_squeeze_21_kernel,@"STO_CUDA_ENTRY STV_DEFAULT"
tvmgen_default_fused_squeeze_21_kernel:
.text.tvmgen_default_fused_squeeze_21_kernel:
        /* <DEDUP_REMOVED lines=9> */
.L_x_75:
        /* <DEDUP_REMOVED lines=15> */
.L_x_196:


//--------------------- .text.tvmgen_default_fused_transpose_split_kernel_13 --------------------------
	.section	.text.tvmgen_default_fused_transpose_split_kernel_13,"ax",@progbits
	.sectioninfo	@"SHI_REGISTERS=8"
	.align	128
        .global         tvmgen_default_fused_transpose_split_kernel_13
        .type           tvmgen_default_fused_transpose_split_kernel_13,@function
        .size           tvmgen_default_fused_transpose_split_kernel_13,(.L_x_197 - tvmgen_default_fused_transpose_split_kernel_13)
        .other          tvmgen_default_fused_transpose_split_kernel_13,@"STO_CUDA_ENTRY STV_DEFAULT"
tvmgen_default_fused_transpose_split_kernel_13:
.text.tvmgen_default_fused_transpose_split_kernel_13:
        /* <DEDUP_REMOVED lines=9> */
.L_x_76:
        /* <DEDUP_REMOVED lines=15> */
.L_x_197:


//--------------------- .text.tvmgen_default_fused_squeeze_37_kernel --------------------------
	.section	.text.tvmgen_default_fused_squeeze_37_kernel,"ax",@progbits
	.sectioninfo	@"SHI_REGISTERS=8"
	.align	128
        .global         tvmgen_default_fused_squeeze_37_kernel
        .type           tvmgen_default_fused_squeeze_37_kernel,@function
        .size           tvmgen_default_fused_squeeze_37_kernel,(.L_x_198 - tvmgen_default_fused_squeeze_37_kernel)
        .other          tvmgen_default_fused_squeeze_37_kernel,@"STO_CUDA_ENTRY STV_DEFAULT"
tvmgen_default_fused_squeeze_37_kernel:
.text.tvmgen_default_fused_squeeze_37_kernel:
        /* <DEDUP_REMOVED lines=9> */
.L_x_77:
        /* <DEDUP_REMOVED lines=15> */
.L_x_198:


//--------------------- .text.tvmgen_default_fused_transpose_split_kernel --------------------------
	.section	.text.tvmgen_default_fused_transpose_split_kernel,"ax",@progbits
	.sectioninfo	@"SHI_REGISTERS=8"
	.align	128
        .global         tvmgen_default_fused_transpose_split_kernel
        .type           tvmgen_default_fused_transpose_split_kernel,@function
        .size           tvmgen_default_fused_transpose_split_kernel,(.L_x_199 - tvmgen_default_fused_transpose_split_kernel)
        .other          tvmgen_default_fused_transpose_split_kernel,@"STO_CUDA_ENTRY STV_DEFAULT"
tvmgen_default_fused_transpose_split_kernel:
.text.tvmgen_default_fused_transpose_split_kernel:
        /* <DEDUP_REMOVED lines=9> */
.L_x_78:
        /* <DEDUP_REMOVED lines=15> */
.L_x_199:


//--------------------- .text.tvmgen_default_fused_squeeze_25_kernel --------------------------
	.section	.text.tvmgen_default_fused_squeeze_25_kernel,"ax",@progbits
	.sectioninfo	@"SHI_REGISTERS=8"
	.align	128
        .global         tvmgen_default_fused_squeeze_25_kernel
        .type           tvmgen_default_fused_squeeze_25_kernel,@function
        .size           tvmgen_default_fused_squeeze_25_kernel,(.L_x_200 - tvmgen_default_fused_squeeze_25_kernel)
        .other          tvmgen_default_fused_squeeze_25_kernel,@"STO_CUDA_ENTRY STV_DEFAULT"
tvmgen_default_fused_squeeze_25_kernel:
.text.tvmgen_default_fused_squeeze_25_kernel:
        /* <DEDUP_REMOVED lines=9> */
.L_x_79:
        /* <DEDUP_REMOVED lines=15> */
.L_x_200:


//--------------------- .text.tvmgen_default_fused_nn_dense_add_tanh_1_kernel --------------------------
	.section	.text.tvmgen_default_fused_nn_dense_add_tanh_1_kernel,"ax",@progbits
	.sectionflags	@"SHF_BARRIERS=1"
	.sectioninfo	@"SHI_REGISTERS=16"
	.align	128
        .global         tvmgen_default_fused_nn_dense_add_tanh_1_kernel
        .type           tvmgen_default_fused_nn_dense_add_tanh_1_kernel,@function
        .size           tvmgen_default_fused_nn_dense_add_tanh_1_kernel,(.L_x_201 - tvmgen_default_fused_nn_dense_add_tanh_1_kernel)
        .other          tvmgen_default_fused_nn_dense_add_tanh_1_kernel,@"STO_CUDA_ENTRY STV_DEFAULT"
tvmgen_default_fused_nn_dense_add_tanh_1_kernel:
.text.tvmgen_default_fused_nn_dense_add_tanh_1_kernel:
        /* <DEDUP_REMOVED lines=39> */
[----:B------:R-:W-:Y:S01]  /*0270*/  IMAD.WIDE R2, R11, R13, c[0x0][0x178] ;  /* 0x00005e000b027625 */ /* 0x000fe200078e020d */
[----:B------:R-:W0:Y:S05]  /*0280*/  LDS R0, [0xc] ;  /* 0x00000c00ff007984 */ /* 0x000e2a0000000800 */
[----:B------:R-:W0:Y:S02]  /*0290*/  LDG.E.CONSTANT R3, [R2.64] ;  /* 0x0000000402037981 */ /* 0x000e24000c1e9900 */
[----:B0-----:R-:W-:-:S05]  /*02a0*/  FADD R4, R0, R3 ;  /* 0x0000000300047221 */ /* 0x001fca0000000000 */
        /* <DEDUP_REMOVED lines=12> */
.L_x_80:
[----:B------:R-:W-:Y:S01]  /*0370*/  MOV R0, 0x3c80f082 ;  /* 0x3c80f08200007802 */ /* 0x000fe20000000f00 */
[----:B------:R-:W-:-:S04]  /*0380*/  FMUL R3, R4, R4 ;  /* 0x0000000404037220 */ /* 0x000fc80000400000 */
[----:B------:R-:W-:-:S04]  /*0390*/  FFMA R0, R3, R0, -0.052303962409496307373 ;  /* 0xbd563cae03007423 */ /* 0x000fc80000000000 */
[----:B------:R-:W-:-:S04]  /*03a0*/  FFMA R0, R3, R0, 0.1331529766321182251 ;  /* 0x3e08594103007423 */ /* 0x000fc80000000000 */
[----:B------:R-:W-:-:S04]  /*03b0*/  FFMA R0, R3, R0, -0.33332768082618713379 ;  /* 0xbeaaa9ed03007423 */ /* 0x000fc80000000000 */
[----:B------:R-:W-:-:S04]  /*03c0*/  FFMA R3, R3, R0, RZ ;  /* 0x0000000003037223 */ /* 0x000fc800000000ff */
[----:B------:R-:W-:-:S01]  /*03d0*/  FFMA R5, R4, R3, R4 ;  /* 0x0000000304057223 */ /* 0x000fc20000000004 */
.L_x_81:
[----:B------:R-:W-:-:S05]  /*03e0*/  IMAD.WIDE R2, R11, R13, c[0x0][0x160] ;  /* 0x000058000b027625 */ /* 0x000fca00078e020d */
[----:B------:R-:W-:Y:S01]  /*03f0*/  STG.E [R2.64], R5 ;  /* 0x0000000502007986 */ /* 0x000fe2000c101904 */
[----:B------:R-:W-:Y:S05]  /*0400*/  EXIT ;  /* 0x000000000000794d */ /* 0x000fea0003800000 */
.L_x_82:
        /* <DEDUP_REMOVED lines=15> */
.L_x_201:


//--------------------- .text.tvmgen_default_fused_squeeze_24_kernel --------------------------
	.section	.text.tvmgen_default_fused_squeeze_24_kernel,"ax",@progbits
	.sectioninfo	@"SHI_REGISTERS=8"
	.align	128
        .global         tvmgen_default_fused_squeeze_24_kernel
        .type           tvmgen_default_fused_squeeze_24_kernel,@function
        .size           tvmgen_default_fused_squeeze_24_kernel,(.L_x_202 - tvmgen_default_fused_squeeze_24_kernel)
        .other          tvmgen_default_fused_squeeze_24_kernel,@"STO_CUDA_ENTRY STV_DEFAULT"
tvmgen_default_fused_squeeze_24_kernel:
.text.tvmgen_default_fused_squeeze_24_kernel:
        /* <DEDUP_REMOVED lines=9> */
.L_x_83:
        /* <DEDUP_REMOVED lines=15> */
.L_x_202:


//--------------------- .text.tvmgen_default_fused_squeeze_1_kernel --------------------------
	.section	.text.tvmgen_default_fused_squeeze_1_kernel,"ax",@progbits
	.sectioninfo	@"SHI_REGISTERS=8"
	.align	128
        .global         tvmgen_default_fused_squeeze_1_kernel
        .type           tvmgen_default_fused_squeeze_1_kernel,@function
        .size           tvmgen_default_fused_squeeze_1_kernel,(.L_x_203 - tvmgen_default_fused_squeeze_1_kernel)
        .other          tvmgen_default_fused_squeeze_1_kernel,@"STO_CUDA_ENTRY STV_DEFAULT"
tvmgen_default_fused_squeeze_1_kernel:
.text.tvmgen_default_fused_squeeze_1_kernel:
        /* <DEDUP_REMOVED lines=9> */
.L_x_84:
        /* <DEDUP_REMOVED lines=15> */
.L_x_203:


//--------------------- .text.tvmgen_default_fused_squeeze_3_kernel --------------------------
	.section	.text.tvmgen_default_fused_squeeze_3_kernel,"ax",@progbits
	.sectioninfo	@"SHI_REGISTERS=8"
	.align	128
        .global         tvmgen_default_fused_squeeze_3_kernel
        .type           tvmgen_default_fused_squeeze_3_kernel,@function
        .size           tvmgen_default_fused_squeeze_3_kernel,(.L_x_204 - tvmgen_default_fused_squeeze_3_kernel)
        .other          tvmgen_default_fused_squeeze_3_kernel,@"STO_CUDA_ENTRY STV_DEFAULT"
tvmgen_default_fused_squeeze_3_kernel:
.text.tvmgen_default_fused_squeeze_3_kernel:
        /* <DEDUP_REMOVED lines=9> */
.L_x_85:
        /* <DEDUP_REMOVED lines=15> */
.L_x_204:


//--------------------- .text.tvmgen_default_fused_stack_expand_dims_squeeze_split_kernel_16 --------------------------
	.section	.text.tvmgen_default_fused_stack_expand_dims_squeeze_split_kernel_16,"ax",@progbits
	.sectioninfo	@"SHI_REGISTERS=8"
	.align	128
        .global         tvmgen_default_fused_stack_expand_dims_squeeze_split_kernel_16
        .type           tvmgen_default_fused_stack_expand_dims_squeeze_split_kernel_16,@function
        .size           tvmgen_default_fused_stack_expand_dims_squeeze_split_kernel_16,(.L_x_205 - tvmgen_default_fused_stack_expand_dims_squeeze_split_kernel_16)
        .other          tvmgen_default_fused_stack_expand_dims_squeeze_split_kernel_16,@"STO_CUDA_ENTRY STV_DEFAULT"
tvmgen_default_fused_stack_expand_dims_squeeze_split_kernel_16:
.text.tvmgen_default_fused_stack_expand_dims_squeeze_split_kernel_16:
        /* <DEDUP_REMOVED lines=9> */
.L_x_86:
        /* <DEDUP_REMOVED lines=15> */
.L_x_205:


//--------------------- .text.tvmgen_default_fused_squeeze_20_kernel --------------------------
	.section	.text.tvmgen_default_fused_squeeze_20_kernel,"ax",@progbits
	.sectioninfo	@"SHI_REGISTERS=8"
	.align	128
        .global         tvmgen_default_fused_squeeze_20_kernel
        .type           tvmgen_default_fused_squeeze_20_kernel,@function
        .size           tvmgen_default_fused_squeeze_20_kernel,(.L_x_206 - tvmgen_default_fused_squeeze_20_kernel)
        .other          tvmgen_default_fused_squeeze_20_kernel,@"STO_CUDA_ENTRY STV_DEFAULT"
tvmgen_default_fused_squeeze_20_kernel:
.text.tvmgen_default_fused_squeeze_20_kernel:
        /* <DEDUP_REMOVED lines=9> */
.L_x_87:
        /* <DEDUP_REMOVED lines=15> */
.L_x_206:


//--------------------- .text.tvmgen_default_fused_squeeze_2_kernel --------------------------
	.section	.text.tvmgen_default_fused_squeeze_2_kernel,"ax",@progbits
	.sectioninfo	@"SHI_REGISTERS=8"
	.align	128
        .global         tvmgen_default_fused_squeeze_2_kernel
        .type           tvmgen_default_fused_squeeze_2_kernel,@function
        .size           tvmgen_default_fused_squeeze_2_kernel,(.L_x_207 - tvmgen_default_fused_squeeze_2_kernel)
        .other          tvmgen_default_fused_squeeze_2_kernel,@"STO_CUDA_ENTRY STV_DEFAULT"
tvmgen_default_fused_squeeze_2_kernel:
.text.tvmgen_default_fused_squeeze_2_kernel:
        /* <DEDUP_REMOVED lines=9> */
.L_x_88:
        /* <DEDUP_REMOVED lines=15> */
.L_x_207:


//--------------------- .text.tvmgen_default_fused_squeeze_50_kernel --------------------------
	.section	.text.tvmgen_default_fused_squeeze_50_kernel,"ax",@progbits
	.sectioninfo	@"SHI_REGISTERS=8"
	.align	128
        .global         tvmgen_default_fused_squeeze_50_kernel
        .type           tvmgen_default_fused_squeeze_50_kernel,@function
        .size           tvmgen_default_fused_squeeze_50_kernel,(.L_x_208 - tvmgen_default_fused_squeeze_50_kernel)
        .other          tvmgen_default_fused_squeeze_50_kernel,@"STO_CUDA_ENTRY STV_DEFAULT"
tvmgen_default_fused_squeeze_50_kernel:
.text.tvmgen_default_fused_squeeze_50_kernel:
        /* <DEDUP_REMOVED lines=9> */
.L_x_89:
        /* <DEDUP_REMOVED lines=15> */
.L_x_208:


//--------------------- .text.tvmgen_default_fused_squeeze_17_kernel --------------------------
	.section	.text.tvmgen_default_fused_squeeze_17_kernel,"ax",@progbits
	.sectioninfo	@"SHI_REGISTERS=8"
	.align	128
        .global         tvmgen_default_fused_squeeze_17_kernel
        .type           tvmgen_default_fused_squeeze_17_kernel,@function
        .size           tvmgen_default_fused_squeeze_17_kernel,(.L_x_209 - tvmgen_default_fused_squeeze_17_kernel)
        .other          tvmgen_default_fused_squeeze_17_kernel,@"STO_CUDA_ENTRY STV_DEFAULT"
tvmgen_default_fused_squeeze_17_kernel:
.text.tvmgen_default_fused_squeeze_17_kernel:
        /* <DEDUP_REMOVED lines=9> */
.L_x_90:
        /* <DEDUP_REMOVED lines=15> */
.L_x_209:


//--------------------- .text.tvmgen_default_fused_squeeze_42_kernel --------------------------
	.section	.text.tvmgen_default_fused_squeeze_42_kernel,"ax",@progbits
	.sectioninfo	@"SHI_REGISTERS=8"
	.align	128
        .global         tvmgen_default_fused_squeeze_42_kernel
        .type           tvmgen_default_fused_squeeze_42_kernel,@function
        .size           tvmgen_default_fused_squeeze_42_kernel,(.L_x_210 - tvmgen_default_fused_squeeze_42_kernel)
        .other          tvmgen_default_fused_squeeze_42_kernel,@"STO_CUDA_ENTRY STV_DEFAULT"
tvmgen_default_fused_squeeze_42_kernel:
.text.tvmgen_default_fused_squeeze_42_kernel:
        /* <DEDUP_REMOVED lines=9> */
.L_x_91:
        /* <DEDUP_REMOVED lines=15> */
.L_x_210:


//--------------------- .text.tvmgen_default_fused_squeeze_12_kernel --------------------------
	.section	.text.tvmgen_default_fused_squeeze_12_kernel,"ax",@progbits
	.sectioninfo	@"SHI_REGISTERS=8"
	.align	128
        .global         tvmgen_default_fused_squeeze_12_kernel
        .type           tvmgen_default_fused_squeeze_12_kernel,@function
        .size           tvmgen_default_fused_squeeze_12_kernel,(.L_x_211 - tvmgen_default_fused_squeeze_12_kernel)
        .other          tvmgen_default_fused_squeeze_12_kernel,@"STO_CUDA_ENTRY STV_DEFAULT"
tvmgen_default_fused_squeeze_12_kernel:
.text.tvmgen_default_fused_squeeze_12_kernel:
        /* <DEDUP_REMOVED lines=9> */
.L_x_92:
        /* <DEDUP_REMOVED lines=15> */
.L_x_211:


//--------------------- .text.tvmgen_default_fused_stack_expand_dims_squeeze_split_kernel_6 --------------------------
	.section	.text.tvmgen_default_fused_stack_expand_dims_squeeze_split_kernel_6,"ax",@progbits
	.sectioninfo	@"SHI_REGISTERS=8"
	.align	128
        .global         tvmgen_default_fused_stack_expand_dims_squeeze_split_kernel_6
        .type           tvmgen_default_fused_stack_expand_dims_squeeze_split_kernel_6,@function
        .size           tvmgen_default_fused_stack_expand_dims_squeeze_split_kernel_6,(.L_x_212 - tvmgen_default_fused_stack_expand_dims_squeeze_split_kernel_6)
        .other          tvmgen_default_fused_stack_expand_dims_squeeze_split_kernel_6,@"STO_CUDA_ENTRY STV_DEFAULT"
tvmgen_default_fused_stack_expand_dims_squeeze_split_kernel_6:
.text.tvmgen_default_fused_stack_expand_dims_squeeze_split_kernel_6:
        /* <DEDUP_REMOVED lines=9> */
.L_x_93:
        /* <DEDUP_REMOVED lines=15> */
.L_x_212:


//--------------------- .text.tvmgen_default_fused_stack_expand_dims_squeeze_split_kernel_14 --------------------------
	.section	.text.tvmgen_default_fused_stack_expand_dims_squeeze_split_kernel_14,"ax",@progbits
	.sectioninfo	@"SHI_REGISTERS=8"
	.align	128
        .global         tvmgen_default_fused_stack_expand_dims_squeeze_split_kernel_14
        .type           tvmgen_default_fused_stack_expand_dims_squeeze_split_kernel_14,@function
        .size           tvmgen_default_fused_stack_expand_dims_squeeze_split_kernel_14,(.L_x_213 - tvmgen_default_fused_stack_expand_dims_squeeze_split_kernel_14)
        .other          tvmgen_default_fused_stack_expand_dims_squeeze_split_kernel_14,@"STO_CUDA_ENTRY STV_DEFAULT"
tvmgen_default_fused_stack_expand_dims_squeeze_split_kernel_14:
.text.tvmgen_default_fused_stack_expand_dims_squeeze_split_kernel_14:
        /* <DEDUP_REMOVED lines=9> */
.L_x_94:
        /* <DEDUP_REMOVED lines=15> */
.L_x_213:


//--------------------- .text.tvmgen_default_fused_squeeze_34_kernel --------------------------
	.section	.text.tvmgen_default_fused_squeeze_34_kernel,"ax",@progbits
	.sectioninfo	@"SHI_REGISTERS=8"
	.align	128
        .global         tvmgen_default_fused_squeeze_34_kernel
        .type           tvmgen_default_fused_squeeze_34_kernel,@function
        .size           tvmgen_default_fused_squeeze_34_kernel,(.L_x_214 - tvmgen_default_fused_squeeze_34_kernel)
        .other          tvmgen_default_fused_squeeze_34_kernel,@"STO_CUDA_ENTRY STV_DEFAULT"
tvmgen_default_fused_squeeze_34_kernel:
.text.tvmgen_default_fused_squeeze_34_kernel:
        /* <DEDUP_REMOVED lines=9> */
.L_x_95:
        /* <DEDUP_REMOVED lines=15> */
.L_x_214:


//--------------------- .text.tvmgen_default_fused_transpose_split_kernel_3 --------------------------
	.section	.text.tvmgen_default_fused_transpose_split_kernel_3,"ax",@progbits
	.sectioninfo	@"SHI_REGISTERS=8"
	.align	128
        .global         tvmgen_default_fused_transpose_split_kernel_3
        .type           tvmgen_default_fused_transpose_split_kernel_3,@function
        .size           tvmgen_default_fused_transpose_split_kernel_3,(.L_x_215 - tvmgen_default_fused_transpose_split_kernel_3)
        .other          tvmgen_default_fused_transpose_split_kernel_3,@"STO_CUDA_ENTRY STV_DEFAULT"
tvmgen_default_fused_transpose_split_kernel_3:
.text.tvmgen_default_fused_transpose_split_kernel_3:
        /* <DEDUP_REMOVED lines=9> */
.L_x_96:
        /* <DEDUP_REMOVED lines=15> */
.L_x_215:


//--------------------- .text.tvmgen_default_fused_stack_expand_dims_squeeze_split_kernel_9 --------------------------
	.section	.text.tvmgen_default_fused_stack_expand_dims_squeeze_split_kernel_9,"ax",@progbits
	.sectioninfo	@"SHI_REGISTERS=8"
	.align	128
        .global         tvmgen_default_fused_stack_expand_dims_squeeze_split_kernel_9
        .type           tvmgen_default_fused_stack_expand_dims_squeeze_split_kernel_9,@function
        .size           tvmgen_default_fused_stack_expand_dims_squeeze_split_kernel_9,(.L_x_216 - tvmgen_default_fused_stack_expand_dims_squeeze_split_kernel_9)
        .other          tvmgen_default_fused_stack_expand_dims_squeeze_split_kernel_9,@"STO_CUDA_ENTRY STV_DEFAULT"
tvmgen_default_fused_stack_expand_dims_squeeze_split_kernel_9:
.text.tvmgen_default_fused_stack_expand_dims_squeeze_split_kernel_9:
        /* <DEDUP_REMOVED lines=9> */
.L_x_97:
        /* <DEDUP_REMOVED lines=15> */
.L_x_216:


//--------------------- .text.tvmgen_default_fused_squeeze_23_kernel --------------------------
	.section	.text.tvmgen_default_fused_squeeze_23_kernel,"ax",@progbits
	.sectioninfo	@"SHI_REGISTERS=8"
	.align	128
        .global         tvmgen_default_fused_squeeze_23_kernel
        .type           tvmgen_default_fused_squeeze_23_kernel,@function
        .size           tvmgen_default_fused_squeeze_23_kernel,(.L_x_217 - tvmgen_default_fused_squeeze_23_kernel)
        .other          tvmgen_default_fused_squeeze_23_kernel,@"STO_CUDA_ENTRY STV_DEFAULT"
tvmgen_default_fused_squeeze_23_kernel:
.text.tvmgen_default_fused_squeeze_23_kernel:
        /* <DEDUP_REMOVED lines=9> */
.L_x_98:
        /* <DEDUP_REMOVED lines=15> */
.L_x_217:


//--------------------- .text.tvmgen_default_fused_squeeze_51_kernel --------------------------
	.section	.text.tvmgen_default_fused_squeeze_51_kernel,"ax",@progbits
	.sectioninfo	@"SHI_REGISTERS=8"
	.align	128
        .global         tvmgen_default_fused_squeeze_51_kernel
        .type           tvmgen_default_fused_squeeze_51_kernel,@function
        .size           tvmgen_default_fused_squeeze_51_kernel,(.L_x_218 - tvmgen_default_fused_squeeze_51_kernel)
        .other          tvmgen_default_fused_squeeze_51_kernel,@"STO_CUDA_ENTRY STV_DEFAULT"
tvmgen_default_fused_squeeze_51_kernel:
.text.tvmgen_default_fused_squeeze_51_kernel:
        /* <DEDUP_REMOVED lines=9> */
.L_x_99:
        /* <DEDUP_REMOVED lines=15> */
.L_x_218:


//--------------------- .text.tvmgen_default_fused_transpose_split_kernel_20 --------------------------
	.section	.text.tvmgen_default_fused_transpose_split_kernel_20,"ax",@progbits
	.sectioninfo	@"SHI_REGISTERS=8"
	.align	128
        .global         tvmgen_default_fused_transpose_split_kernel_20
        .type           tvmgen_default_fused_transpose_split_kernel_20,@function
        .size           tvmgen_default_fused_transpose_split_kernel_20,(.L_x_219 - tvmgen_default_fused_transpose_split_kernel_20)
        .other          tvmgen_default_fused_transpose_split_kernel_20,@"STO_CUDA_ENTRY STV_DEFAULT"
tvmgen_default_fused_transpose_split_kernel_20:
.text.tvmgen_default_fused_transpose_split_kernel_20:
        /* <DEDUP_REMOVED lines=9> */
.L_x_100:
        /* <DEDUP_REMOVED lines=15> */
.L_x_219:


//--------------------- .text.tvmgen_default_fused_squeeze_41_kernel --------------------------
	.section	.text.tvmgen_default_fused_squeeze_41_kernel,"ax",@progbits
	.sectioninfo	@"SHI_REGISTERS=8"
	.align	128
        .global         tvmgen_default_fused_squeeze_41_kernel
        .type           tvmgen_default_fused_squeeze_41_kernel,@function
        .size           tvmgen_default_fused_squeeze_41_kernel,(.L_x_220 - tvmgen_default_fused_squeeze_41_kernel)
        .other          tvmgen_default_fused_squeeze_41_kernel,@"STO_CUDA_ENTRY STV_DEFAULT"
tvmgen_default_fused_squeeze_41_kernel:
.text.tvmgen_default_fused_squeeze_41_kernel:
        /* <DEDUP_REMOVED lines=9> */
.L_x_101:
        /* <DEDUP_REMOVED lines=15> */
.L_x_220:


//--------------------- .text.tvmgen_default_fused_transpose_split_kernel_22 --------------------------
	.section	.text.tvmgen_default_fused_transpose_split_kernel_22,"ax",@progbits
	.sectioninfo	@"SHI_REGISTERS=8"
	.align	128
        .global         tvmgen_default_fused_transpose_split_kernel_22
        .type           tvmgen_default_fused_transpose_split_kernel_22,@function
        .size           tvmgen_default_fused_transpose_split_kernel_22,(.L_x_221 - tvmgen_default_fused_transpose_split_kernel_22)
        .other          tvmgen_default_fused_transpose_split_kernel_22,@"STO_CUDA_ENTRY STV_DEFAULT"
tvmgen_default_fused_transpose_split_kernel_22:
.text.tvmgen_default_fused_transpose_split_kernel_22:
        /* <DEDUP_REMOVED lines=9> */
.L_x_102:
        /* <DEDUP_REMOVED lines=15> */
.L_x_221:


//--------------------- .text.tvmgen_default_fused_transpose_split_kernel_26 --------------------------
	.section	.text.tvmgen_default_fused_transpose_split_kernel_26,"ax",@progbits
	.sectioninfo	@"SHI_REGISTERS=8"
	.align	128
        .global         tvmgen_default_fused_transpose_split_kernel_26
        .type           tvmgen_default_fused_transpose_split_kernel_26,@function
        .size           tvmgen_default_fused_transpose_split_kernel_26,(.L_x_222 - tvmgen_default_fused_transpose_split_kernel_26)
        .other          tvmgen_default_fused_transpose_split_kernel_26,@"STO_CUDA_ENTRY STV_DEFAULT"
tvmgen_default_fused_transpose_split_kernel_26:
.text.tvmgen_default_fused_transpose_split_kernel_26:
        /* <DEDUP_REMOVED lines=9> */
.L_x_103:
        /* <DEDUP_REMOVED lines=15> */
.L_x_222:


//--------------------- .text.tvmgen_default_fused_transpose_split_kernel_14 --------------------------
	.section	.text.tvmgen_default_fused_transpose_split_kernel_14,"ax",@progbits
	.sectioninfo	@"SHI_REGISTERS=8"
	.align	128
        .global         tvmgen_default_fused_transpose_split_kernel_14
        .type           tvmgen_default_fused_transpose_split_kernel_14,@function
        .size           tvmgen_default_fused_transpose_split_kernel_14,(.L_x_223 - tvmgen_default_fused_transpose_split_kernel_14)
        .other          tvmgen_default_fused_transpose_split_kernel_14,@"STO_CUDA_ENTRY STV_DEFAULT"
tvmgen_default_fused_transpose_split_kernel_14:
.text.tvmgen_default_fused_transpose_split_kernel_14:
        /* <DEDUP_REMOVED lines=9> */
.L_x_104:
        /* <DEDUP_REMOVED lines=15> */
.L_x_223:


//--------------------- .text.tvmgen_default_fused_squeeze_19_kernel --------------------------
	.section	.text.tvmgen_default_fused_squeeze_19_kernel,"ax",@progbits
	.sectioninfo	@"SHI_REGISTERS=8"
	.align	128
        .global         tvmgen_default_fused_squeeze_19_kernel
        .type           tvmgen_default_fused_squeeze_19_kernel,@function
        .size           tvmgen_default_fused_squeeze_19_kernel,(.L_x_224 - tvmgen_default_fused_squeeze_19_kernel)
        .other          tvmgen_default_fused_squeeze_19_kernel,@"STO_CUDA_ENTRY STV_DEFAULT"
tvmgen_default_fused_squeeze_19_kernel:
.text.tvmgen_default_fused_squeeze_19_kernel:
        /* <DEDUP_REMOVED lines=9> */
.L_x_105:
        /* <DEDUP_REMOVED lines=15> */
.L_x_224:


//--------------------- .text.tvmgen_default_fused_squeeze_4_kernel --------------------------
	.section	.text.tvmgen_default_fused_squeeze_4_kernel,"ax",@progbits
	.sectioninfo	@"SHI_REGISTERS=8"
	.align	128
        .global         tvmgen_default_fused_squeeze_4_kernel
        .type           tvmgen_default_fused_squeeze_4_kernel,@function
        .size           tvmgen_default_fused_squeeze_4_kernel,(.L_x_225 - tvmgen_default_fused_squeeze_4_kernel)
        .other          tvmgen_default_fused_squeeze_4_kernel,@"STO_CUDA_ENTRY STV_DEFAULT"
tvmgen_default_fused_squeeze_4_kernel:
.text.tvmgen_default_fused_squeeze_4_kernel:
        /* <DEDUP_REMOVED lines=9> */
.L_x_106:
        /* <DEDUP_REMOVED lines=15> */
.L_x_225:


//--------------------- .text.tvmgen_default_fused_squeeze_55_kernel --------------------------
	.section	.text.tvmgen_default_fused_squeeze_55_kernel,"ax",@progbits
	.sectioninfo	@"SHI_REGISTERS=8"
	.align	128
        .global         tvmgen_default_fused_squeeze_55_kernel
        .type           tvmgen_default_fused_squeeze_55_kernel,@function
        .size           tvmgen_default_fused_squeeze_55_kernel,(.L_x_226 - tvmgen_default_fused_squeeze_55_kernel)
        .other          tvmgen_default_fused_squeeze_55_kernel,@"STO_CUDA_ENTRY STV_DEFAULT"
tvmgen_default_fused_squeeze_55_kernel:
.text.tvmgen_default_fused_squeeze_55_kernel:
        /* <DEDUP_REMOVED lines=9> */
.L_x_107:
        /* <DEDUP_REMOVED lines=15> */
.L_x_226:


//--------------------- .text.tvmgen_default_fused_transpose_split_kernel_1 --------------------------
	.section	.text.tvmgen_default_fused_transpose_split_kernel_1,"ax",@progbits
	.sectioninfo	@"SHI_REGISTERS=8"
	.align	128
        .global         tvmgen_default_fused_transpose_split_kernel_1
        .type           tvmgen_default_fused_transpose_split_kernel_1,@function
        .size           tvmgen_default_fused_transpose_split_kernel_1,(.L_x_227 - tvmgen_default_fused_transpose_split_kernel_1)
        .other          tvmgen_default_fused_transpose_split_kernel_1,@"STO_CUDA_ENTRY STV_DEFAULT"
tvmgen_default_fused_transpose_split_kernel_1:
.text.tvmgen_default_fused_transpose_split_kernel_1:
        /* <DEDUP_REMOVED lines=9> */
.L_x_108:
        /* <DEDUP_REMOVED lines=15> */
.L_x_227:


//--------------------- .text.tvmgen_default_fused_squeeze_26_kernel --------------------------
	.section	.text.tvmgen_default_fused_squeeze_26_kernel,"ax",@progbits
	.sectioninfo	@"SHI_REGISTERS=8"
	.align	128
        .global         tvmgen_default_fused_squeeze_26_kernel
        .type           tvmgen_default_fused_squeeze_26_kernel,@function
        .size           tvmgen_default_fused_squeeze_26_kernel,(.L_x_228 - tvmgen_default_fused_squeeze_26_kernel)
        .other          tvmgen_default_fused_squeeze_26_kernel,@"STO_CUDA_ENTRY STV_DEFAULT"
tvmgen_default_fused_squeeze_26_kernel:
.text.tvmgen_default_fused_squeeze_26_kernel:
        /* <DEDUP_REMOVED lines=9> */
.L_x_109:
        /* <DEDUP_REMOVED lines=15> */
.L_x_228:


//--------------------- .text.tvmgen_default_fused_squeeze_49_kernel --------------------------
	.section	.text.tvmgen_default_fused_squeeze_49_kernel,"ax",@progbits
	.sectioninfo	@"SHI_REGISTERS=8"
	.align	128
        .global         tvmgen_default_fused_squeeze_49_kernel
        .type           tvmgen_default_fused_squeeze_49_kernel,@function
        .size           tvmgen_default_fused_squeeze_49_kernel,(.L_x_229 - tvmgen_default_fused_squeeze_49_kernel)
        .other          tvmgen_default_fused_squeeze_49_kernel,@"STO_CUDA_ENTRY STV_DEFAULT"
tvmgen_default_fused_squeeze_49_kernel:
.text.tvmgen_default_fused_squeeze_49_kernel:
        /* <DEDUP_REMOVED lines=9> */
.L_x_110:
        /* <DEDUP_REMOVED lines=15> */
.L_x_229:


//--------------------- .text.tvmgen_default_fused_squeeze_33_kernel --------------------------
	.section	.text.tvmgen_default_fused_squeeze_33_kernel,"ax",@progbits
	.sectioninfo	@"SHI_REGISTERS=8"
	.align	128
        .global         tvmgen_default_fused_squeeze_33_kernel
        .type           tvmgen_default_fused_squeeze_33_kernel,@function
        .size           tvmgen_default_fused_squeeze_33_kernel,(.L_x_230 - tvmgen_default_fused_squeeze_33_kernel)
        .other          tvmgen_default_fused_squeeze_33_kernel,@"STO_CUDA_ENTRY STV_DEFAULT"
tvmgen_default_fused_squeeze_33_kernel:
.text.tvmgen_default_fused_squeeze_33_kernel:
        /* <DEDUP_REMOVED lines=9> */
.L_x_111:
        /* <DEDUP_REMOVED lines=15> */
.L_x_230:


//--------------------- .text.tvmgen_default_fused_transpose_split_kernel_27 --------------------------
	.section	.text.tvmgen_default_fused_transpose_split_kernel_27,"ax",@progbits
	.sectioninfo	@"SHI_REGISTERS=8"
	.align	128
        .global         tvmgen_default_fused_transpose_split_kernel_27
        .type           tvmgen_default_fused_transpose_split_kernel_27,@function
        .size           tvmgen_default_fused_transpose_split_kernel_27,(.L_x_231 - tvmgen_default_fused_transpose_split_kernel_27)
        .other          tvmgen_default_fused_transpose_split_kernel_27,@"STO_CUDA_ENTRY STV_DEFAULT"
tvmgen_default_fused_transpose_split_kernel_27:
.text.tvmgen_default_fused_transpose_split_kernel_27:
        /* <DEDUP_REMOVED lines=9> */
.L_x_112:
        /* <DEDUP_REMOVED lines=15> */
.L_x_231:


//--------------------- .text.tvmgen_default_fused_transpose_split_kernel_8 --------------------------
	.section	.text.tvmgen_default_fused_transpose_split_kernel_8,"ax",@progbits
	.sectioninfo	@"SHI_REGISTERS=8"
	.align	128
        .global         tvmgen_default_fused_transpose_split_kernel_8
        .type           tvmgen_default_fused_transpose_split_kernel_8,@function
        .size           tvmgen_default_fused_transpose_split_kernel_8,(.L_x_232 - tvmgen_default_fused_transpose_split_kernel_8)
        .other          tvmgen_default_fused_transpose_split_kernel_8,@"STO_CUDA_ENTRY STV_DEFAULT"
tvmgen_default_fused_transpose_split_kernel_8:
.text.tvmgen_default_fused_transpose_split_kernel_8:
        /* <DEDUP_REMOVED lines=9> */
.L_x_113:
        /* <DEDUP_REMOVED lines=15> */
.L_x_232:


//--------------------- .text.tvmgen_default_fused_stack_expand_dims_squeeze_split_kernel_24 --------------------------
	.section	.text.tvmgen_default_fused_stack_expand_dims_squeeze_split_kernel_24,"ax",@progbits
	.sectioninfo	@"SHI_REGISTERS=8"
	.align	128
        .global         tvmgen_default_fused_stack_expand_dims_squeeze_split_kernel_24
        .type           tvmgen_default_fused_stack_expand_dims_squeeze_split_kernel_24,@function
        .size           tvmgen_default_fused_stack_expand_dims_squeeze_split_kernel_24,(.L_x_233 - tvmgen_default_fused_stack_expand_dims_squeeze_split_kernel_24)
        .other          tvmgen_default_fused_stack_expand_dims_squeeze_split_kernel_24,@"STO_CUDA_ENTRY STV_DEFAULT"
tvmgen_default_fused_stack_expand_dims_squeeze_split_kernel_24:
.text.tvmgen_default_fused_stack_expand_dims_squeeze_split_kernel_24:
        /* <DEDUP_REMOVED lines=9> */
.L_x_114:
        /* <DEDUP_REMOVED lines=15> */
.L_x_233:


//--------------------- .text.tvmgen_default_fused_stack_expand_dims_squeeze_split_kernel_2 --------------------------
	.section	.text.tvmgen_default_fused_stack_expand_dims_squeeze_split_kernel_2,"ax",@progbits
	.sectioninfo	@"SHI_REGISTERS=8"
	.align	128
        .global         tvmgen_default_fused_stack_expand_dims_squeeze_split_kernel_2
        .type           tvmgen_default_fused_stack_expand_dims_squeeze_split_kernel_2,@function
        .size           tvmgen_default_fused_stack_expand_dims_squeeze_split_kernel_2,(.L_x_234 - tvmgen_default_fused_stack_expand_dims_squeeze_split_kernel_2)
        .other          tvmgen_default_fused_stack_expand_dims_squeeze_split_kernel_2,@"STO_CUDA_ENTRY STV_DEFAULT"
tvmgen_default_fused_stack_expand_dims_squeeze_split_kernel_2:
.text.tvmgen_default_fused_stack_expand_dims_squeeze_split_kernel_2:
        /* <DEDUP_REMOVED lines=9> */
.L_x_115:
        /* <DEDUP_REMOVED lines=15> */
.L_x_234:


//--------------------- .text.tvmgen_default_fused_squeeze_13_kernel --------------------------
	.section	.text.tvmgen_default_fused_squeeze_13_kernel,"ax",@progbits
	.sectioninfo	@"SHI_REGISTERS=8"
	.align	128
        .global         tvmgen_default_fused_squeeze_13_kernel
        .type           tvmgen_default_fused_squeeze_13_kernel,@function
        .size           tvmgen_default_fused_squeeze_13_kernel,(.L_x_235 - tvmgen_default_fused_squeeze_13_kernel)
        .other          tvmgen_default_fused_squeeze_13_kernel,@"STO_CUDA_ENTRY STV_DEFAULT"
tvmgen_default_fused_squeeze_13_kernel:
.text.tvmgen_default_fused_squeeze_13_kernel:
        /* <DEDUP_REMOVED lines=9> */
.L_x_116:
        /* <DEDUP_REMOVED lines=15> */
.L_x_235:


//--------------------- .text.tvmgen_default_fused_transpose_split_kernel_15 --------------------------
	.section	.text.tvmgen_default_fused_transpose_split_kernel_15,"ax",@progbits
	.sectioninfo	@"SHI_REGISTERS=8"
	.align	128
        .global         tvmgen_default_fused_transpose_split_kernel_15
        .type           tvmgen_default_fused_transpose_split_kernel_15,@function
        .size           tvmgen_default_fused_transpose_split_kernel_15,(.L_x_236 - tvmgen_default_fused_transpose_split_kernel_15)
        .other          tvmgen_default_fused_transpose_split_kernel_15,@"STO_CUDA_ENTRY STV_DEFAULT"
tvmgen_default_fused_transpose_split_kernel_15:
.text.tvmgen_default_fused_transpose_split_kernel_15:
        /* <DEDUP_REMOVED lines=9> */
.L_x_117:
        /* <DEDUP_REMOVED lines=15> */
.L_x_236:


//--------------------- .text.tvmgen_default_fused_squeeze_11_kernel --------------------------
	.section	.text.tvmgen_default_fused_squeeze_11_kernel,"ax",@progbits
	.sectioninfo	@"SHI_REGISTERS=8"
	.align	128
        .global         tvmgen_default_fused_squeeze_11_kernel
        .type           tvmgen_default_fused_squeeze_11_kernel,@function
        .size           tvmgen_default_fused_squeeze_11_kernel,(.L_x_237 - tvmgen_default_fused_squeeze_11_kernel)
        .other          tvmgen_default_fused_squeeze_11_kernel,@"STO_CUDA_ENTRY STV_DEFAULT"
tvmgen_default_fused_squeeze_11_kernel:
.text.tvmgen_default_fused_squeeze_11_kernel:
        /* <DEDUP_REMOVED lines=9> */
.L_x_118:
        /* <DEDUP_REMOVED lines=15> */
.L_x_237:


//--------------------- .text.tvmgen_default_fused_squeeze_28_kernel --------------------------
	.section	.text.tvmgen_default_fused_squeeze_28_kernel,"ax",@progbits
	.sectioninfo	@"SHI_REGISTERS=8"
	.align	128
        .global         tvmgen_default_fused_squeeze_28_kernel
        .type           tvmgen_default_fused_squeeze_28_kernel,@function
        .size           tvmgen_default_fused_squeeze_28_kernel,(.L_x_238 - tvmgen_default_fused_squeeze_28_kernel)
        .other          tvmgen_default_fused_squeeze_28_kernel,@"STO_CUDA_ENTRY STV_DEFAULT"
tvmgen_default_fused_squeeze_28_kernel:
.text.tvmgen_default_fused_squeeze_28_kernel:
        /* <DEDUP_REMOVED lines=9> */
.L_x_119:
        /* <DEDUP_REMOVED lines=15> */
.L_x_238:


//--------------------- .text.tvmgen_default_fused_squeeze_15_kernel --------------------------
	.section	.text.tvmgen_default_fused_squeeze_15_kernel,"ax",@progbits
	.sectioninfo	@"SHI_REGISTERS=8"
	.align	128
        .global         tvmgen_default_fused_squeeze_15_kernel
        .type           tvmgen_default_fused_squeeze_15_kernel,@function
        .size           tvmgen_default_fused_squeeze_15_kernel,(.L_x_239 - tvmgen_default_fused_squeeze_15_kernel)
        .other          tvmgen_default_fused_squeeze_15_kernel,@"STO_CUDA_ENTRY STV_DEFAULT"
tvmgen_default_fused_squeeze_15_kernel:
.text.tvmgen_default_fused_squeeze_15_kernel:
        /* <DEDUP_REMOVED lines=9> */
.L_x_120:
        /* <DEDUP_REMOVED lines=15> */
.L_x_239:


//--------------------- .text.tvmgen_default_fused_transpose_split_kernel_23 --------------------------
	.section	.text.tvmgen_default_fused_transpose_split_kernel_23,"ax",@progbits
	.sectioninfo	@"SHI_REGISTERS=8"
	.align	128
        .global         tvmgen_default_fused_transpose_split_kernel_23
        .type           tvmgen_default_fused_transpose_split_kernel_23,@function
        .size           tvmgen_default_fused_transpose_split_kernel_23,(.L_x_240 - tvmgen_default_fused_transpose_split_kernel_23)
        .other          tvmgen_default_fused_transpose_split_kernel_23,@"STO_CUDA_ENTRY STV_DEFAULT"
tvmgen_default_fused_transpose_split_kernel_23:
.text.tvmgen_default_fused_transpose_split_kernel_23:
        /* <DEDUP_REMOVED lines=9> */
.L_x_121:
        /* <DEDUP_REMOVED lines=15> */
.L_x_240:


//--------------------- .text.tvmgen_default_fused_squeeze_52_kernel --------------------------
	.section	.text.tvmgen_default_fused_squeeze_52_kernel,"ax",@progbits
	.sectioninfo	@"SHI_REGISTERS=8"
	.align	128
        .global         tvmgen_default_fused_squeeze_52_kernel
        .type           tvmgen_default_fused_squeeze_52_kernel,@function
        .size           tvmgen_default_fused_squeeze_52_kernel,(.L_x_241 - tvmgen_default_fused_squeeze_52_kernel)
        .other          tvmgen_default_fused_squeeze_52_kernel,@"STO_CUDA_ENTRY STV_DEFAULT"
tvmgen_default_fused_squeeze_52_kernel:
.text.tvmgen_default_fused_squeeze_52_kernel:
        /* <DEDUP_REMOVED lines=9> */
.L_x_122:
        /* <DEDUP_REMOVED lines=15> */
.L_x_241:


//--------------------- .text.tvmgen_default_fused_squeeze_36_kernel --------------------------
	.section	.text.tvmgen_default_fused_squeeze_36_kernel,"ax",@progbits
	.sectioninfo	@"SHI_REGISTERS=8"
	.align	128
        .global         tvmgen_default_fused_squeeze_36_kernel
        .type           tvmgen_default_fused_squeeze_36_kernel,@function
        .size           tvmgen_default_fused_squeeze_36_kernel,(.L_x_242 - tvmgen_default_fused_squeeze_36_kernel)
        .other          tvmgen_default_fused_squeeze_36_kernel,@"STO_CUDA_ENTRY STV_DEFAULT"
tvmgen_default_fused_squeeze_36_kernel:
.text.tvmgen_default_fused_squeeze_36_kernel:
        /* <DEDUP_REMOVED lines=9> */
.L_x_123:
        /* <DEDUP_REMOVED lines=15> */
.L_x_242:


//--------------------- .text.tvmgen_default_fused_squeeze_54_kernel --------------------------
	.section	.text.tvmgen_default_fused_squeeze_54_kernel,"ax",@progbits
	.sectioninfo	@"SHI_REGISTERS=8"
	.align	128
        .global         tvmgen_default_fused_squeeze_54_kernel
        .type           tvmgen_default_fused_squeeze_54_kernel,@function
        .size           tvmgen_default_fused_squeeze_54_kernel,(.L_x_243 - tvmgen_default_fused_squeeze_54_kernel)
        .other          tvmgen_default_fused_squeeze_54_kernel,@"STO_CUDA_ENTRY STV_DEFAULT"
tvmgen_default_fused_squeeze_54_kernel:
.text.tvmgen_default_fused_squeeze_54_kernel:
        /* <DEDUP_REMOVED lines=9> */
.L_x_124:
        /* <DEDUP_REMOVED lines=15> */
.L_x_243:


//--------------------- .text.tvmgen_default_fused_transpose_split_kernel_2 --------------------------
	.section	.text.tvmgen_default_fused_transpose_split_kernel_2,"ax",@progbits
	.sectioninfo	@"SHI_REGISTERS=8"
	.align	128
        .global         tvmgen_default_fused_transpose_split_kernel_2
        .type           tvmgen_default_fused_transpose_split_kernel_2,@function
        .size           tvmgen_default_fused_transpose_split_kernel_2,(.L_x_244 - tvmgen_default_fused_transpose_split_kernel_2)
        .other          tvmgen_default_fused_transpose_split_kernel_2,@"STO_CUDA_ENTRY STV_DEFAULT"
tvmgen_default_fused_transpose_split_kernel_2:
.text.tvmgen_default_fused_transpose_split_kernel_2:
        /* <DEDUP_REMOVED lines=9> */
.L_x_125:
        /* <DEDUP_REMOVED lines=15> */
.L_x_244:


//--------------------- .text.tvmgen_default_fused_stack_expand_dims_squeeze_split_kernel_22 --------------------------
	.section	.text.tvmgen_default_fused_stack_expand_dims_squeeze_split_kernel_22,"ax",@progbits
	.sectioninfo	@"SHI_REGISTERS=8"
	.align	128
        .global         tvmgen_default_fused_stack_expand_dims_squeeze_split_kernel_22
        .type           tvmgen_default_fused_stack_expand_dims_squeeze_split_kernel_22,@function
        .size           tvmgen_default_fused_stack_expand_dims_squeeze_split_kernel_22,(.L_x_245 - tvmgen_default_fused_stack_expand_dims_squeeze_split_kernel_22)
        .other          tvmgen_default_fused_stack_expand_dims_squeeze_split_kernel_22,@"STO_CUDA_ENTRY STV_DEFAULT"
tvmgen_default_fused_stack_expand_dims_squeeze_split_kernel_22:
.text.tvmgen_default_fused_stack_expand_dims_squeeze_split_kernel_22:
        /* <DEDUP_REMOVED lines=9> */
.L_x_126:
        /* <DEDUP_REMOVED lines=15> */
.L_x_245:


//--------------------- .text.tvmgen_default_fused_transpose_split_kernel_10 --------------------------
	.section	.text.tvmgen_default_fused_transpose_split_kernel_10,"ax",@progbits
	.sectioninfo	@"SHI_REGISTERS=8"
	.align	128
        .global         tvmgen_default_fused_transpose_split_kernel_10
        .type           tvmgen_default_fused_transpose_split_kernel_10,@function
        .size           tvmgen_default_fused_transpose_split_kernel_10,(.L_x_246 - tvmgen_default_fused_transpose_split_kernel_10)
        .other          tvmgen_default_fused_transpose_split_kernel_10,@"STO_CUDA_ENTRY STV_DEFAULT"
tvmgen_default_fused_transpose_split_kernel_10:
.text.tvmgen_default_fused_transpose_split_kernel_10:
        /* <DEDUP_REMOVED lines=9> */
.L_x_127:
        /* <DEDUP_REMOVED lines=15> */
.L_x_246:


//--------------------- .text.tvmgen_default_fused_squeeze_8_kernel --------------------------
	.section	.text.tvmgen_default_fused_squeeze_8_kernel,"ax",@progbits
	.sectioninfo	@"SHI_REGISTERS=8"
	.align	128
        .global         tvmgen_default_fused_squeeze_8_kernel
        .type           tvmgen_default_fused_squeeze_8_kernel,@function
        .size           tvmgen_default_fused_squeeze_8_kernel,(.L_x_247 - tvmgen_default_fused_squeeze_8_kernel)
        .other          tvmgen_default_fused_squeeze_8_kernel,@"STO_CUDA_ENTRY STV_DEFAULT"
tvmgen_default_fused_squeeze_8_kernel:
.text.tvmgen_default_fused_squeeze_8_kernel:
        /* <DEDUP_REMOVED lines=9> */
.L_x_128:
        /* <DEDUP_REMOVED lines=15> */
.L_x_247:


//--------------------- .text.tvmgen_default_fused_squeeze_31_kernel --------------------------
	.section	.text.tvmgen_default_fused_squeeze_31_kernel,"ax",@progbits
	.sectioninfo	@"SHI_REGISTERS=8"
	.align	128
        .global         tvmgen_default_fused_squeeze_31_kernel
        .type           tvmgen_default_fused_squeeze_31_kernel,@function
        .size           tvmgen_default_fused_squeeze_31_kernel,(.L_x_248 - tvmgen_default_fused_squeeze_31_kernel)
        .other          tvmgen_default_fused_squeeze_31_kernel,@"STO_CUDA_ENTRY STV_DEFAULT"
tvmgen_default_fused_squeeze_31_kernel:
.text.tvmgen_default_fused_squeeze_31_kernel:
        /* <DEDUP_REMOVED lines=9> */
.L_x_129:
        /* <DEDUP_REMOVED lines=15> */
.L_x_248:


//--------------------- .text.tvmgen_default_fused_transpose_split_kernel_6 --------------------------
	.section	.text.tvmgen_default_fused_transpose_split_kernel_6,"ax",@progbits
	.sectioninfo	@"SHI_REGISTERS=8"
	.align	128
        .global         tvmgen_default_fused_transpose_split_kernel_6
        .type           tvmgen_default_fused_transpose_split_kernel_6,@function
        .size           tvmgen_default_fused_transpose_split_kernel_6,(.L_x_249 - tvmgen_default_fused_transpose_split_kernel_6)
        .other          tvmgen_default_fused_transpose_split_kernel_6,@"STO_CUDA_ENTRY STV_DEFAULT"
tvmgen_default_fused_transpose_split_kernel_6:
.text.tvmgen_default_fused_transpose_split_kernel_6:
        /* <DEDUP_REMOVED lines=9> */
.L_x_130:
        /* <DEDUP_REMOVED lines=15> */
.L_x_249:


//--------------------- .nv.shared.tvmgen_default_fused_nn_dense_add_kernel --------------------------
	.section	.nv.shared.tvmgen_default_fused_nn_dense_add_kernel,"aw",@nobits
	.align	4
.nv.shared.tvmgen_default_fused_nn_dense_add_kernel:
	.zero		16


//--------------------- .nv.shared.tvmgen_default_fused_nn_dense_add_add_tanh_1_kernel --------------------------
	.section	.nv.shared.tvmgen_default_fused_nn_dense_add_add_tanh_1_kernel,"aw",@nobits
	.align	4
.nv.shared.tvmgen_default_fused_nn_dense_add_add_tanh_1_kernel:
	.zero		16


//--------------------- .nv.shared.tvmgen_default_fused_nn_dense_add_1_kernel --------------------------
	.section	.nv.shared.tvmgen_default_fused_nn_dense_add_1_kernel,"aw",@nobits
	.align	4
.nv.shared.tvmgen_default_fused_nn_dense_add_1_kernel:
	.zero		16


//--------------------- .nv.shared.tvmgen_default_fused_nn_dense_add_tanh_kernel --------------------------
	.section	.nv.shared.tvmgen_default_fused_nn_dense_add_tanh_kernel,"aw",@nobits
	.align	4
.nv.shared.tvmgen_default_fused_nn_dense_add_tanh_kernel:
	.zero		16


//--------------------- .nv.shared.tvmgen_default_fused_nn_dense_add_add_tanh_kernel --------------------------
	.section	.nv.shared.tvmgen_default_fused_nn_dense_add_add_tanh_kernel,"aw",@nobits
	.align	4
.nv.shared.tvmgen_default_fused_nn_dense_add_add_tanh_kernel:
	.zero		16


//--------------------- .nv.shared.tvmgen_default_fused_nn_dense_add_tanh_1_kernel --------------------------
	.section	.nv.shared.tvmgen_default_fused_nn_dense_add_tanh_1_kernel,"aw",@nobits
	.align	4
.nv.shared.tvmgen_default_fused_nn_dense_add_tanh_1_kernel:
	.zero		16
